//
// Generated by NVIDIA NVVM Compiler
//
// Compiler Build ID: CL-36424714
// Cuda compilation tools, release 13.0, V13.0.88
// Based on NVVM 20.0.0
//

.version 9.0
.target sm_100
.address_size 64

	// .globl	_Z20cuda_update_residualPfPiS_ii
.const .align 4 .f32 sigma_noise;
.const .align 4 .f32 prob_zero_factor;
.const .align 4 .f32 prob_equal_factor;
.const .align 4 .f32 sigma_signal_zero;
.const .align 4 .f32 sigma_signal_equal;
.const .align 4 .f32 sigma2_n;
.const .align 4 .f32 sigma2_s;
.const .align 4 .f32 snr;
.const .align 4 .u32 boost_flag;

.visible .entry _Z20cuda_update_residualPfPiS_ii(
	.param .u64 .ptr .align 1 _Z20cuda_update_residualPfPiS_ii_param_0,
	.param .u64 .ptr .align 1 _Z20cuda_update_residualPfPiS_ii_param_1,
	.param .u64 .ptr .align 1 _Z20cuda_update_residualPfPiS_ii_param_2,
	.param .u32 _Z20cuda_update_residualPfPiS_ii_param_3,
	.param .u32 _Z20cuda_update_residualPfPiS_ii_param_4
)
{
	.reg .pred 	%p<12>;
	.reg .b32 	%r<67>;
	.reg .b32 	%f<33>;
	.reg .b64 	%rd<75>;

	ld.param.u64 	%rd4, [_Z20cuda_update_residualPfPiS_ii_param_0];
	ld.param.u64 	%rd5, [_Z20cuda_update_residualPfPiS_ii_param_1];
	ld.param.u64 	%rd3, [_Z20cuda_update_residualPfPiS_ii_param_2];
	ld.param.u32 	%r24, [_Z20cuda_update_residualPfPiS_ii_param_3];
	ld.param.u32 	%r23, [_Z20cuda_update_residualPfPiS_ii_param_4];
	cvta.to.global.u64 	%rd1, %rd4;
	cvta.to.global.u64 	%rd2, %rd5;
	mov.u32 	%r25, %ntid.x;
	mov.u32 	%r26, %ctaid.x;
	mov.u32 	%r27, %tid.x;
	mad.lo.s32 	%r1, %r25, %r26, %r27;
	setp.ge.u32 	%p1, %r1, %r24;
	@%p1 bra 	$L__BB0_15;
	cvta.to.global.u64 	%rd6, %rd3;
	mul.wide.u32 	%rd7, %r1, 4;
	add.s64 	%rd8, %rd6, %rd7;
	ld.global.f32 	%f1, [%rd8];
	abs.f32 	%f3, %f1;
	setp.leu.f32 	%p2, %f3, 0f00000000;
	@%p2 bra 	$L__BB0_15;
	mul.lo.s32 	%r2, %r23, %r1;
	neg.f32 	%f2, %f1;
	setp.lt.s32 	%p3, %r23, 1;
	@%p3 bra 	$L__BB0_15;
	and.b32  	%r3, %r23, 15;
	setp.lt.u32 	%p4, %r23, 16;
	mov.b32 	%r63, 0;
	@%p4 bra 	$L__BB0_6;
	and.b32  	%r63, %r23, 2147483632;
	neg.s32 	%r61, %r63;
	mov.u32 	%r60, %r2;
$L__BB0_5:
	.pragma "nounroll";
	mul.wide.s32 	%rd9, %r60, 4;
	add.s64 	%rd10, %rd2, %rd9;
	ld.global.u32 	%r29, [%rd10];
	mul.wide.s32 	%rd11, %r29, 4;
	add.s64 	%rd12, %rd1, %rd11;
	atom.global.add.f32 	%f4, [%rd12], %f2;
	ld.global.u32 	%r30, [%rd10+4];
	mul.wide.s32 	%rd13, %r30, 4;
	add.s64 	%rd14, %rd1, %rd13;
	atom.global.add.f32 	%f5, [%rd14], %f2;
	ld.global.u32 	%r31, [%rd10+8];
	mul.wide.s32 	%rd15, %r31, 4;
	add.s64 	%rd16, %rd1, %rd15;
	atom.global.add.f32 	%f6, [%rd16], %f2;
	ld.global.u32 	%r32, [%rd10+12];
	mul.wide.s32 	%rd17, %r32, 4;
	add.s64 	%rd18, %rd1, %rd17;
	atom.global.add.f32 	%f7, [%rd18], %f2;
	ld.global.u32 	%r33, [%rd10+16];
	mul.wide.s32 	%rd19, %r33, 4;
	add.s64 	%rd20, %rd1, %rd19;
	atom.global.add.f32 	%f8, [%rd20], %f2;
	ld.global.u32 	%r34, [%rd10+20];
	mul.wide.s32 	%rd21, %r34, 4;
	add.s64 	%rd22, %rd1, %rd21;
	atom.global.add.f32 	%f9, [%rd22], %f2;
	ld.global.u32 	%r35, [%rd10+24];
	mul.wide.s32 	%rd23, %r35, 4;
	add.s64 	%rd24, %rd1, %rd23;
	atom.global.add.f32 	%f10, [%rd24], %f2;
	ld.global.u32 	%r36, [%rd10+28];
	mul.wide.s32 	%rd25, %r36, 4;
	add.s64 	%rd26, %rd1, %rd25;
	atom.global.add.f32 	%f11, [%rd26], %f2;
	ld.global.u32 	%r37, [%rd10+32];
	mul.wide.s32 	%rd27, %r37, 4;
	add.s64 	%rd28, %rd1, %rd27;
	atom.global.add.f32 	%f12, [%rd28], %f2;
	ld.global.u32 	%r38, [%rd10+36];
	mul.wide.s32 	%rd29, %r38, 4;
	add.s64 	%rd30, %rd1, %rd29;
	atom.global.add.f32 	%f13, [%rd30], %f2;
	ld.global.u32 	%r39, [%rd10+40];
	mul.wide.s32 	%rd31, %r39, 4;
	add.s64 	%rd32, %rd1, %rd31;
	atom.global.add.f32 	%f14, [%rd32], %f2;
	ld.global.u32 	%r40, [%rd10+44];
	mul.wide.s32 	%rd33, %r40, 4;
	add.s64 	%rd34, %rd1, %rd33;
	atom.global.add.f32 	%f15, [%rd34], %f2;
	ld.global.u32 	%r41, [%rd10+48];
	mul.wide.s32 	%rd35, %r41, 4;
	add.s64 	%rd36, %rd1, %rd35;
	atom.global.add.f32 	%f16, [%rd36], %f2;
	ld.global.u32 	%r42, [%rd10+52];
	mul.wide.s32 	%rd37, %r42, 4;
	add.s64 	%rd38, %rd1, %rd37;
	atom.global.add.f32 	%f17, [%rd38], %f2;
	ld.global.u32 	%r43, [%rd10+56];
	mul.wide.s32 	%rd39, %r43, 4;
	add.s64 	%rd40, %rd1, %rd39;
	atom.global.add.f32 	%f18, [%rd40], %f2;
	ld.global.u32 	%r44, [%rd10+60];
	mul.wide.s32 	%rd41, %r44, 4;
	add.s64 	%rd42, %rd1, %rd41;
	atom.global.add.f32 	%f19, [%rd42], %f2;
	add.s32 	%r61, %r61, 16;
	add.s32 	%r60, %r60, 16;
	setp.ne.s32 	%p5, %r61, 0;
	@%p5 bra 	$L__BB0_5;
$L__BB0_6:
	setp.eq.s32 	%p6, %r3, 0;
	@%p6 bra 	$L__BB0_15;
	and.b32  	%r11, %r23, 7;
	setp.lt.u32 	%p7, %r3, 8;
	@%p7 bra 	$L__BB0_9;
	add.s32 	%r45, %r63, %r2;
	mul.wide.s32 	%rd43, %r45, 4;
	add.s64 	%rd44, %rd2, %rd43;
	ld.global.u32 	%r46, [%rd44];
	mul.wide.s32 	%rd45, %r46, 4;
	add.s64 	%rd46, %rd1, %rd45;
	atom.global.add.f32 	%f20, [%rd46], %f2;
	ld.global.u32 	%r47, [%rd44+4];
	mul.wide.s32 	%rd47, %r47, 4;
	add.s64 	%rd48, %rd1, %rd47;
	atom.global.add.f32 	%f21, [%rd48], %f2;
	ld.global.u32 	%r48, [%rd44+8];
	mul.wide.s32 	%rd49, %r48, 4;
	add.s64 	%rd50, %rd1, %rd49;
	atom.global.add.f32 	%f22, [%rd50], %f2;
	ld.global.u32 	%r49, [%rd44+12];
	mul.wide.s32 	%rd51, %r49, 4;
	add.s64 	%rd52, %rd1, %rd51;
	atom.global.add.f32 	%f23, [%rd52], %f2;
	ld.global.u32 	%r50, [%rd44+16];
	mul.wide.s32 	%rd53, %r50, 4;
	add.s64 	%rd54, %rd1, %rd53;
	atom.global.add.f32 	%f24, [%rd54], %f2;
	ld.global.u32 	%r51, [%rd44+20];
	mul.wide.s32 	%rd55, %r51, 4;
	add.s64 	%rd56, %rd1, %rd55;
	atom.global.add.f32 	%f25, [%rd56], %f2;
	ld.global.u32 	%r52, [%rd44+24];
	mul.wide.s32 	%rd57, %r52, 4;
	add.s64 	%rd58, %rd1, %rd57;
	atom.global.add.f32 	%f26, [%rd58], %f2;
	ld.global.u32 	%r53, [%rd44+28];
	mul.wide.s32 	%rd59, %r53, 4;
	add.s64 	%rd60, %rd1, %rd59;
	atom.global.add.f32 	%f27, [%rd60], %f2;
	add.s32 	%r63, %r63, 8;
$L__BB0_9:
	setp.eq.s32 	%p8, %r11, 0;
	@%p8 bra 	$L__BB0_15;
	and.b32  	%r14, %r23, 3;
	setp.lt.u32 	%p9, %r11, 4;
	@%p9 bra 	$L__BB0_12;
	add.s32 	%r54, %r63, %r2;
	mul.wide.s32 	%rd61, %r54, 4;
	add.s64 	%rd62, %rd2, %rd61;
	ld.global.u32 	%r55, [%rd62];
	mul.wide.s32 	%rd63, %r55, 4;
	add.s64 	%rd64, %rd1, %rd63;
	atom.global.add.f32 	%f28, [%rd64], %f2;
	ld.global.u32 	%r56, [%rd62+4];
	mul.wide.s32 	%rd65, %r56, 4;
	add.s64 	%rd66, %rd1, %rd65;
	atom.global.add.f32 	%f29, [%rd66], %f2;
	ld.global.u32 	%r57, [%rd62+8];
	mul.wide.s32 	%rd67, %r57, 4;
	add.s64 	%rd68, %rd1, %rd67;
	atom.global.add.f32 	%f30, [%rd68], %f2;
	ld.global.u32 	%r58, [%rd62+12];
	mul.wide.s32 	%rd69, %r58, 4;
	add.s64 	%rd70, %rd1, %rd69;
	atom.global.add.f32 	%f31, [%rd70], %f2;
	add.s32 	%r63, %r63, 4;
$L__BB0_12:
	setp.eq.s32 	%p10, %r14, 0;
	@%p10 bra 	$L__BB0_15;
	add.s32 	%r66, %r63, %r2;
	neg.s32 	%r65, %r14;
$L__BB0_14:
	.pragma "nounroll";
	mul.wide.s32 	%rd71, %r66, 4;
	add.s64 	%rd72, %rd2, %rd71;
	ld.global.u32 	%r59, [%rd72];
	mul.wide.s32 	%rd73, %r59, 4;
	add.s64 	%rd74, %rd1, %rd73;
	atom.global.add.f32 	%f32, [%rd74], %f2;
	add.s32 	%r66, %r66, 1;
	add.s32 	%r65, %r65, 1;
	setp.ne.s32 	%p11, %r65, 0;
	@%p11 bra 	$L__BB0_14;
$L__BB0_15:
	ret;

}
	// .globl	_Z28count_nonzeros_in_rows_indexPfPii
.visible .entry _Z28count_nonzeros_in_rows_indexPfPii(
	.param .u64 .ptr .align 1 _Z28count_nonzeros_in_rows_indexPfPii_param_0,
	.param .u64 .ptr .align 1 _Z28count_nonzeros_in_rows_indexPfPii_param_1,
	.param .u32 _Z28count_nonzeros_in_rows_indexPfPii_param_2
)
{
	.reg .pred 	%p<2>;
	.reg .b32 	%r<11>;
	.reg .b32 	%f<2>;
	.reg .b64 	%rd<9>;

	ld.param.u64 	%rd1, [_Z28count_nonzeros_in_rows_indexPfPii_param_0];
	ld.param.u64 	%rd2, [_Z28count_nonzeros_in_rows_indexPfPii_param_1];
	ld.param.u32 	%r2, [_Z28count_nonzeros_in_rows_indexPfPii_param_2];
	mov.u32 	%r3, %ntid.x;
	mov.u32 	%r4, %ctaid.x;
	mov.u32 	%r5, %tid.x;
	mad.lo.s32 	%r1, %r3, %r4, %r5;
	setp.ge.u32 	%p1, %r1, %r2;
	@%p1 bra 	$L__BB1_2;
	cvta.to.global.u64 	%rd3, %rd2;
	cvta.to.global.u64 	%rd4, %rd1;
	shl.b32 	%r6, %r1, 1;
	mul.wide.u32 	%rd5, %r6, 4;
	add.s64 	%rd6, %rd3, %rd5;
	ld.global.u32 	%r7, [%rd6+4];
	ld.global.u32 	%r8, [%rd6];
	sub.s32 	%r9, %r7, %r8;
	add.s32 	%r10, %r9, 1;
	cvt.rn.f32.s32 	%f1, %r10;
	mul.wide.u32 	%rd7, %r1, 4;
	add.s64 	%rd8, %rd4, %rd7;
	st.global.f32 	[%rd8], %f1;
$L__BB1_2:
	ret;

}
	// .globl	_Z16create_row_indexPiS_ii
.visible .entry _Z16create_row_indexPiS_ii(
	.param .u64 .ptr .align 1 _Z16create_row_indexPiS_ii_param_0,
	.param .u64 .ptr .align 1 _Z16create_row_indexPiS_ii_param_1,
	.param .u32 _Z16create_row_indexPiS_ii_param_2,
	.param .u32 _Z16create_row_indexPiS_ii_param_3
)
{
	.reg .pred 	%p<11>;
	.reg .b32 	%r<30>;
	.reg .b64 	%rd<21>;

	ld.param.u64 	%rd5, [_Z16create_row_indexPiS_ii_param_0];
	ld.param.u64 	%rd6, [_Z16create_row_indexPiS_ii_param_1];
	ld.param.u32 	%r10, [_Z16create_row_indexPiS_ii_param_3];
	cvta.to.global.u64 	%rd1, %rd6;
	cvta.to.global.u64 	%rd2, %rd5;
	mov.u32 	%r11, %ntid.x;
	mov.u32 	%r12, %ctaid.x;
	mov.u32 	%r13, %tid.x;
	mad.lo.s32 	%r1, %r11, %r12, %r13;
	setp.ge.u32 	%p1, %r1, %r10;
	@%p1 bra 	$L__BB2_13;
	setp.eq.s32 	%p2, %r1, 0;
	add.s32 	%r14, %r1, -1;
	add.s32 	%r2, %r10, -1;
	setp.ge.u32 	%p3, %r1, %r2;
	mul.wide.u32 	%rd7, %r14, 4;
	add.s64 	%rd3, %rd2, %rd7;
	mul.wide.u32 	%rd8, %r1, 4;
	add.s64 	%rd4, %rd2, %rd8;
	or.pred  	%p4, %p2, %p3;
	@%p4 bra 	$L__BB2_6;
	ld.global.u32 	%r21, [%rd3];
	ld.global.u32 	%r28, [%rd4];
	setp.ge.s32 	%p7, %r21, %r28;
	@%p7 bra 	$L__BB2_4;
	shl.b32 	%r22, %r28, 1;
	mul.wide.s32 	%rd13, %r22, 4;
	add.s64 	%rd14, %rd1, %rd13;
	st.global.u32 	[%rd14], %r1;
	ld.global.u32 	%r28, [%rd4];
$L__BB2_4:
	ld.global.u32 	%r23, [%rd4+4];
	setp.ge.s32 	%p8, %r28, %r23;
	@%p8 bra 	$L__BB2_9;
	shl.b32 	%r24, %r28, 1;
	mul.wide.s32 	%rd15, %r24, 4;
	add.s64 	%rd16, %rd1, %rd15;
	st.global.u32 	[%rd16+4], %r1;
	bra.uni 	$L__BB2_9;
$L__BB2_6:
	setp.ne.s32 	%p5, %r1, 0;
	@%p5 bra 	$L__BB2_9;
	ld.global.u32 	%r15, [%rd2];
	shl.b32 	%r16, %r15, 1;
	mul.wide.s32 	%rd9, %r16, 4;
	add.s64 	%rd10, %rd1, %rd9;
	mov.b32 	%r17, 0;
	st.global.u32 	[%rd10], %r17;
	ld.global.u32 	%r6, [%rd2];
	ld.global.u32 	%r18, [%rd2+4];
	setp.ge.s32 	%p6, %r6, %r18;
	@%p6 bra 	$L__BB2_9;
	shl.b32 	%r19, %r6, 1;
	mul.wide.s32 	%rd11, %r19, 4;
	add.s64 	%rd12, %rd1, %rd11;
	mov.b32 	%r20, 0;
	st.global.u32 	[%rd12+4], %r20;
$L__BB2_9:
	setp.ne.s32 	%p9, %r1, %r2;
	@%p9 bra 	$L__BB2_13;
	ld.global.u32 	%r25, [%rd3];
	ld.global.u32 	%r29, [%rd4];
	setp.ge.s32 	%p10, %r25, %r29;
	@%p10 bra 	$L__BB2_12;
	shl.b32 	%r26, %r29, 1;
	mul.wide.s32 	%rd17, %r26, 4;
	add.s64 	%rd18, %rd1, %rd17;
	st.global.u32 	[%rd18], %r1;
	ld.global.u32 	%r29, [%rd4];
$L__BB2_12:
	shl.b32 	%r27, %r29, 1;
	mul.wide.s32 	%rd19, %r27, 4;
	add.s64 	%rd20, %rd1, %rd19;
	st.global.u32 	[%rd20+4], %r1;
$L__BB2_13:
	ret;

}
	// .globl	_Z23cuda_compute_scores_smpPfS_PiS_ii
.visible .entry _Z23cuda_compute_scores_smpPfS_PiS_ii(
	.param .u64 .ptr .align 1 _Z23cuda_compute_scores_smpPfS_PiS_ii_param_0,
	.param .u64 .ptr .align 1 _Z23cuda_compute_scores_smpPfS_PiS_ii_param_1,
	.param .u64 .ptr .align 1 _Z23cuda_compute_scores_smpPfS_PiS_ii_param_2,
	.param .u64 .ptr .align 1 _Z23cuda_compute_scores_smpPfS_PiS_ii_param_3,
	.param .u32 _Z23cuda_compute_scores_smpPfS_PiS_ii_param_4,
	.param .u32 _Z23cuda_compute_scores_smpPfS_PiS_ii_param_5
)
{
	.reg .pred 	%p<36>;
	.reg .b32 	%r<105>;
	.reg .b32 	%f<78>;
	.reg .b64 	%rd<94>;

	ld.param.u64 	%rd9, [_Z23cuda_compute_scores_smpPfS_PiS_ii_param_0];
	ld.param.u64 	%rd10, [_Z23cuda_compute_scores_smpPfS_PiS_ii_param_1];
	ld.param.u64 	%rd11, [_Z23cuda_compute_scores_smpPfS_PiS_ii_param_2];
	ld.param.u64 	%rd12, [_Z23cuda_compute_scores_smpPfS_PiS_ii_param_3];
	ld.param.u32 	%r38, [_Z23cuda_compute_scores_smpPfS_PiS_ii_param_4];
	ld.param.u32 	%r37, [_Z23cuda_compute_scores_smpPfS_PiS_ii_param_5];
	cvta.to.global.u64 	%rd1, %rd10;
	cvta.to.global.u64 	%rd2, %rd11;
	cvta.to.global.u64 	%rd3, %rd12;
	mov.u32 	%r39, %tid.x;
	mov.u32 	%r40, %ntid.x;
	mov.u32 	%r41, %ctaid.x;
	mad.lo.s32 	%r1, %r40, %r41, %r39;
	setp.ge.s32 	%p1, %r1, %r38;
	@%p1 bra 	$L__BB3_61;
	mul.lo.s32 	%r2, %r37, %r1;
	setp.lt.s32 	%p2, %r37, 1;
	@%p2 bra 	$L__BB3_57;
	and.b32  	%r3, %r37, 15;
	setp.lt.u32 	%p3, %r37, 16;
	mov.b32 	%r93, 0;
	@%p3 bra 	$L__BB3_5;
	and.b32  	%r93, %r37, 2147483632;
	mov.b32 	%r98, 0;
$L__BB3_4:
	.pragma "nounroll";
	add.s32 	%r44, %r98, %r2;
	mul.wide.s32 	%rd13, %r44, 4;
	add.s64 	%rd14, %rd2, %rd13;
	ld.global.u32 	%r45, [%rd14];
	mul.wide.s32 	%rd15, %r45, 4;
	add.s64 	%rd16, %rd1, %rd15;
	ld.global.f32 	%f34, [%rd16];
	add.s64 	%rd17, %rd3, %rd13;
	st.global.f32 	[%rd17], %f34;
	ld.global.u32 	%r46, [%rd14+4];
	mul.wide.s32 	%rd18, %r46, 4;
	add.s64 	%rd19, %rd1, %rd18;
	ld.global.f32 	%f35, [%rd19];
	st.global.f32 	[%rd17+4], %f35;
	ld.global.u32 	%r47, [%rd14+8];
	mul.wide.s32 	%rd20, %r47, 4;
	add.s64 	%rd21, %rd1, %rd20;
	ld.global.f32 	%f36, [%rd21];
	st.global.f32 	[%rd17+8], %f36;
	ld.global.u32 	%r48, [%rd14+12];
	mul.wide.s32 	%rd22, %r48, 4;
	add.s64 	%rd23, %rd1, %rd22;
	ld.global.f32 	%f37, [%rd23];
	st.global.f32 	[%rd17+12], %f37;
	ld.global.u32 	%r49, [%rd14+16];
	mul.wide.s32 	%rd24, %r49, 4;
	add.s64 	%rd25, %rd1, %rd24;
	ld.global.f32 	%f38, [%rd25];
	st.global.f32 	[%rd17+16], %f38;
	ld.global.u32 	%r50, [%rd14+20];
	mul.wide.s32 	%rd26, %r50, 4;
	add.s64 	%rd27, %rd1, %rd26;
	ld.global.f32 	%f39, [%rd27];
	st.global.f32 	[%rd17+20], %f39;
	ld.global.u32 	%r51, [%rd14+24];
	mul.wide.s32 	%rd28, %r51, 4;
	add.s64 	%rd29, %rd1, %rd28;
	ld.global.f32 	%f40, [%rd29];
	st.global.f32 	[%rd17+24], %f40;
	ld.global.u32 	%r52, [%rd14+28];
	mul.wide.s32 	%rd30, %r52, 4;
	add.s64 	%rd31, %rd1, %rd30;
	ld.global.f32 	%f41, [%rd31];
	st.global.f32 	[%rd17+28], %f41;
	ld.global.u32 	%r53, [%rd14+32];
	mul.wide.s32 	%rd32, %r53, 4;
	add.s64 	%rd33, %rd1, %rd32;
	ld.global.f32 	%f42, [%rd33];
	st.global.f32 	[%rd17+32], %f42;
	ld.global.u32 	%r54, [%rd14+36];
	mul.wide.s32 	%rd34, %r54, 4;
	add.s64 	%rd35, %rd1, %rd34;
	ld.global.f32 	%f43, [%rd35];
	st.global.f32 	[%rd17+36], %f43;
	ld.global.u32 	%r55, [%rd14+40];
	mul.wide.s32 	%rd36, %r55, 4;
	add.s64 	%rd37, %rd1, %rd36;
	ld.global.f32 	%f44, [%rd37];
	st.global.f32 	[%rd17+40], %f44;
	ld.global.u32 	%r56, [%rd14+44];
	mul.wide.s32 	%rd38, %r56, 4;
	add.s64 	%rd39, %rd1, %rd38;
	ld.global.f32 	%f45, [%rd39];
	st.global.f32 	[%rd17+44], %f45;
	ld.global.u32 	%r57, [%rd14+48];
	mul.wide.s32 	%rd40, %r57, 4;
	add.s64 	%rd41, %rd1, %rd40;
	ld.global.f32 	%f46, [%rd41];
	st.global.f32 	[%rd17+48], %f46;
	ld.global.u32 	%r58, [%rd14+52];
	mul.wide.s32 	%rd42, %r58, 4;
	add.s64 	%rd43, %rd1, %rd42;
	ld.global.f32 	%f47, [%rd43];
	st.global.f32 	[%rd17+52], %f47;
	ld.global.u32 	%r59, [%rd14+56];
	mul.wide.s32 	%rd44, %r59, 4;
	add.s64 	%rd45, %rd1, %rd44;
	ld.global.f32 	%f48, [%rd45];
	st.global.f32 	[%rd17+56], %f48;
	ld.global.u32 	%r60, [%rd14+60];
	mul.wide.s32 	%rd46, %r60, 4;
	add.s64 	%rd47, %rd1, %rd46;
	ld.global.f32 	%f49, [%rd47];
	st.global.f32 	[%rd17+60], %f49;
	add.s32 	%r98, %r98, 16;
	setp.eq.s32 	%p4, %r98, %r93;
	@%p4 bra 	$L__BB3_5;
	bra.uni 	$L__BB3_4;
$L__BB3_5:
	setp.eq.s32 	%p5, %r3, 0;
	@%p5 bra 	$L__BB3_14;
	and.b32  	%r6, %r37, 7;
	setp.lt.u32 	%p6, %r3, 8;
	@%p6 bra 	$L__BB3_8;
	add.s32 	%r61, %r93, %r2;
	mul.wide.s32 	%rd48, %r61, 4;
	add.s64 	%rd49, %rd2, %rd48;
	ld.global.u32 	%r62, [%rd49];
	mul.wide.s32 	%rd50, %r62, 4;
	add.s64 	%rd51, %rd1, %rd50;
	ld.global.f32 	%f50, [%rd51];
	add.s64 	%rd52, %rd3, %rd48;
	st.global.f32 	[%rd52], %f50;
	ld.global.u32 	%r63, [%rd49+4];
	mul.wide.s32 	%rd53, %r63, 4;
	add.s64 	%rd54, %rd1, %rd53;
	ld.global.f32 	%f51, [%rd54];
	st.global.f32 	[%rd52+4], %f51;
	ld.global.u32 	%r64, [%rd49+8];
	mul.wide.s32 	%rd55, %r64, 4;
	add.s64 	%rd56, %rd1, %rd55;
	ld.global.f32 	%f52, [%rd56];
	st.global.f32 	[%rd52+8], %f52;
	ld.global.u32 	%r65, [%rd49+12];
	mul.wide.s32 	%rd57, %r65, 4;
	add.s64 	%rd58, %rd1, %rd57;
	ld.global.f32 	%f53, [%rd58];
	st.global.f32 	[%rd52+12], %f53;
	ld.global.u32 	%r66, [%rd49+16];
	mul.wide.s32 	%rd59, %r66, 4;
	add.s64 	%rd60, %rd1, %rd59;
	ld.global.f32 	%f54, [%rd60];
	st.global.f32 	[%rd52+16], %f54;
	ld.global.u32 	%r67, [%rd49+20];
	mul.wide.s32 	%rd61, %r67, 4;
	add.s64 	%rd62, %rd1, %rd61;
	ld.global.f32 	%f55, [%rd62];
	st.global.f32 	[%rd52+20], %f55;
	ld.global.u32 	%r68, [%rd49+24];
	mul.wide.s32 	%rd63, %r68, 4;
	add.s64 	%rd64, %rd1, %rd63;
	ld.global.f32 	%f56, [%rd64];
	st.global.f32 	[%rd52+24], %f56;
	ld.global.u32 	%r69, [%rd49+28];
	mul.wide.s32 	%rd65, %r69, 4;
	add.s64 	%rd66, %rd1, %rd65;
	ld.global.f32 	%f57, [%rd66];
	st.global.f32 	[%rd52+28], %f57;
	add.s32 	%r93, %r93, 8;
$L__BB3_8:
	setp.eq.s32 	%p7, %r6, 0;
	@%p7 bra 	$L__BB3_14;
	and.b32  	%r9, %r37, 3;
	setp.lt.u32 	%p8, %r6, 4;
	@%p8 bra 	$L__BB3_11;
	add.s32 	%r70, %r93, %r2;
	mul.wide.s32 	%rd67, %r70, 4;
	add.s64 	%rd68, %rd2, %rd67;
	ld.global.u32 	%r71, [%rd68];
	mul.wide.s32 	%rd69, %r71, 4;
	add.s64 	%rd70, %rd1, %rd69;
	ld.global.f32 	%f58, [%rd70];
	add.s64 	%rd71, %rd3, %rd67;
	st.global.f32 	[%rd71], %f58;
	ld.global.u32 	%r72, [%rd68+4];
	mul.wide.s32 	%rd72, %r72, 4;
	add.s64 	%rd73, %rd1, %rd72;
	ld.global.f32 	%f59, [%rd73];
	st.global.f32 	[%rd71+4], %f59;
	ld.global.u32 	%r73, [%rd68+8];
	mul.wide.s32 	%rd74, %r73, 4;
	add.s64 	%rd75, %rd1, %rd74;
	ld.global.f32 	%f60, [%rd75];
	st.global.f32 	[%rd71+8], %f60;
	ld.global.u32 	%r74, [%rd68+12];
	mul.wide.s32 	%rd76, %r74, 4;
	add.s64 	%rd77, %rd1, %rd76;
	ld.global.f32 	%f61, [%rd77];
	st.global.f32 	[%rd71+12], %f61;
	add.s32 	%r93, %r93, 4;
$L__BB3_11:
	setp.eq.s32 	%p9, %r9, 0;
	@%p9 bra 	$L__BB3_14;
	mov.b32 	%r97, 0;
$L__BB3_13:
	.pragma "nounroll";
	add.s32 	%r76, %r93, %r2;
	mul.wide.s32 	%rd78, %r76, 4;
	add.s64 	%rd79, %rd2, %rd78;
	ld.global.u32 	%r77, [%rd79];
	mul.wide.s32 	%rd80, %r77, 4;
	add.s64 	%rd81, %rd1, %rd80;
	ld.global.f32 	%f62, [%rd81];
	add.s64 	%rd82, %rd3, %rd78;
	st.global.f32 	[%rd82], %f62;
	add.s32 	%r93, %r93, 1;
	add.s32 	%r97, %r97, 1;
	setp.ne.s32 	%p10, %r97, %r9;
	@%p10 bra 	$L__BB3_13;
$L__BB3_14:
	setp.eq.s32 	%p11, %r37, 1;
	@%p11 bra 	$L__BB3_57;
	add.s32 	%r79, %r37, -1;
	add.s32 	%r16, %r37, -2;
	add.s32 	%r80, %r37, 7;
	and.b32  	%r81, %r80, 7;
	add.s32 	%r17, %r81, -1;
	add.s32 	%r82, %r37, 3;
	and.b32  	%r18, %r82, 3;
	and.b32  	%r19, %r79, 7;
	and.b32  	%r20, %r79, -8;
	and.b32  	%r21, %r80, 3;
	and.b32  	%r22, %r82, 1;
	neg.s32 	%r23, %r20;
	add.s64 	%rd4, %rd3, 16;
	mov.b32 	%r99, 0;
$L__BB3_16:
	setp.lt.u32 	%p12, %r16, 7;
	mov.b32 	%r103, 0;
	@%p12 bra 	$L__BB3_35;
	mov.u32 	%r100, %r2;
	mov.u32 	%r101, %r23;
$L__BB3_18:
	.pragma "nounroll";
	mul.wide.s32 	%rd83, %r100, 4;
	add.s64 	%rd5, %rd4, %rd83;
	ld.global.f32 	%f1, [%rd5+-16];
	ld.global.f32 	%f66, [%rd5+-12];
	setp.leu.f32 	%p13, %f1, %f66;
	@%p13 bra 	$L__BB3_20;
	st.global.f32 	[%rd5+-12], %f1;
	st.global.f32 	[%rd5+-16], %f66;
	mov.f32 	%f66, %f1;
$L__BB3_20:
	ld.global.f32 	%f67, [%rd5+-8];
	setp.leu.f32 	%p14, %f66, %f67;
	@%p14 bra 	$L__BB3_22;
	st.global.f32 	[%rd5+-8], %f66;
	st.global.f32 	[%rd5+-12], %f67;
	mov.f32 	%f67, %f66;
$L__BB3_22:
	ld.global.f32 	%f68, [%rd5+-4];
	setp.leu.f32 	%p15, %f67, %f68;
	@%p15 bra 	$L__BB3_24;
	st.global.f32 	[%rd5+-4], %f67;
	st.global.f32 	[%rd5+-8], %f68;
	mov.f32 	%f68, %f67;
$L__BB3_24:
	ld.global.f32 	%f69, [%rd5];
	setp.leu.f32 	%p16, %f68, %f69;
	@%p16 bra 	$L__BB3_26;
	st.global.f32 	[%rd5], %f68;
	st.global.f32 	[%rd5+-4], %f69;
	mov.f32 	%f69, %f68;
$L__BB3_26:
	ld.global.f32 	%f70, [%rd5+4];
	setp.leu.f32 	%p17, %f69, %f70;
	@%p17 bra 	$L__BB3_28;
	st.global.f32 	[%rd5+4], %f69;
	st.global.f32 	[%rd5], %f70;
	mov.f32 	%f70, %f69;
$L__BB3_28:
	ld.global.f32 	%f71, [%rd5+8];
	setp.leu.f32 	%p18, %f70, %f71;
	@%p18 bra 	$L__BB3_30;
	st.global.f32 	[%rd5+8], %f70;
	st.global.f32 	[%rd5+4], %f71;
	mov.f32 	%f71, %f70;
$L__BB3_30:
	ld.global.f32 	%f72, [%rd5+12];
	setp.leu.f32 	%p19, %f71, %f72;
	@%p19 bra 	$L__BB3_32;
	st.global.f32 	[%rd5+12], %f71;
	st.global.f32 	[%rd5+8], %f72;
	mov.f32 	%f72, %f71;
$L__BB3_32:
	ld.global.f32 	%f16, [%rd5+16];
	setp.leu.f32 	%p20, %f72, %f16;
	@%p20 bra 	$L__BB3_34;
	st.global.f32 	[%rd5+16], %f72;
	st.global.f32 	[%rd5+12], %f16;
$L__BB3_34:
	add.s32 	%r101, %r101, 8;
	add.s32 	%r100, %r100, 8;
	setp.ne.s32 	%p21, %r101, 0;
	mov.u32 	%r103, %r20;
	@%p21 bra 	$L__BB3_18;
$L__BB3_35:
	setp.eq.s32 	%p22, %r19, 0;
	@%p22 bra 	$L__BB3_56;
	setp.lt.u32 	%p23, %r17, 3;
	@%p23 bra 	$L__BB3_46;
	add.s32 	%r84, %r103, %r2;
	mul.wide.s32 	%rd84, %r84, 4;
	add.s64 	%rd6, %rd3, %rd84;
	ld.global.f32 	%f17, [%rd6];
	ld.global.f32 	%f73, [%rd6+4];
	setp.leu.f32 	%p24, %f17, %f73;
	@%p24 bra 	$L__BB3_39;
	st.global.f32 	[%rd6+4], %f17;
	st.global.f32 	[%rd6], %f73;
	mov.f32 	%f73, %f17;
$L__BB3_39:
	ld.global.f32 	%f74, [%rd6+8];
	setp.leu.f32 	%p25, %f73, %f74;
	@%p25 bra 	$L__BB3_41;
	st.global.f32 	[%rd6+8], %f73;
	st.global.f32 	[%rd6+4], %f74;
	mov.f32 	%f74, %f73;
$L__BB3_41:
	ld.global.f32 	%f75, [%rd6+12];
	setp.leu.f32 	%p26, %f74, %f75;
	@%p26 bra 	$L__BB3_43;
	st.global.f32 	[%rd6+12], %f74;
	st.global.f32 	[%rd6+8], %f75;
	mov.f32 	%f75, %f74;
$L__BB3_43:
	ld.global.f32 	%f24, [%rd6+16];
	setp.leu.f32 	%p27, %f75, %f24;
	@%p27 bra 	$L__BB3_45;
	st.global.f32 	[%rd6+16], %f75;
	st.global.f32 	[%rd6+12], %f24;
$L__BB3_45:
	add.s32 	%r103, %r103, 4;
$L__BB3_46:
	setp.eq.s32 	%p28, %r21, 0;
	@%p28 bra 	$L__BB3_56;
	setp.eq.s32 	%p29, %r18, 1;
	@%p29 bra 	$L__BB3_53;
	add.s32 	%r85, %r103, %r2;
	mul.wide.s32 	%rd85, %r85, 4;
	add.s64 	%rd7, %rd3, %rd85;
	ld.global.f32 	%f25, [%rd7];
	ld.global.f32 	%f76, [%rd7+4];
	setp.leu.f32 	%p30, %f25, %f76;
	@%p30 bra 	$L__BB3_50;
	st.global.f32 	[%rd7+4], %f25;
	st.global.f32 	[%rd7], %f76;
	mov.f32 	%f76, %f25;
$L__BB3_50:
	ld.global.f32 	%f28, [%rd7+8];
	setp.leu.f32 	%p31, %f76, %f28;
	@%p31 bra 	$L__BB3_52;
	st.global.f32 	[%rd7+8], %f76;
	st.global.f32 	[%rd7+4], %f28;
$L__BB3_52:
	add.s32 	%r103, %r103, 2;
$L__BB3_53:
	setp.eq.s32 	%p32, %r22, 0;
	@%p32 bra 	$L__BB3_56;
	add.s32 	%r86, %r103, %r2;
	mul.wide.s32 	%rd86, %r86, 4;
	add.s64 	%rd8, %rd3, %rd86;
	ld.global.f32 	%f29, [%rd8];
	ld.global.f32 	%f30, [%rd8+4];
	setp.leu.f32 	%p33, %f29, %f30;
	@%p33 bra 	$L__BB3_56;
	st.global.f32 	[%rd8+4], %f29;
	st.global.f32 	[%rd8], %f30;
$L__BB3_56:
	add.s32 	%r99, %r99, 1;
	setp.ne.s32 	%p34, %r99, %r37;
	@%p34 bra 	$L__BB3_16;
$L__BB3_57:
	and.b32  	%r87, %r37, 1;
	setp.eq.b32 	%p35, %r87, 1;
	@%p35 bra 	$L__BB3_59;
	shr.s32 	%r91, %r37, 1;
	add.s32 	%r92, %r2, %r91;
	mul.wide.s32 	%rd89, %r92, 4;
	add.s64 	%rd90, %rd3, %rd89;
	ld.global.f32 	%f63, [%rd90+-4];
	ld.global.f32 	%f64, [%rd90];
	add.f32 	%f65, %f63, %f64;
	mul.f32 	%f77, %f65, 0f3F000000;
	bra.uni 	$L__BB3_60;
$L__BB3_59:
	add.s32 	%r88, %r37, -1;
	shr.s32 	%r89, %r88, 1;
	add.s32 	%r90, %r89, %r2;
	mul.wide.s32 	%rd87, %r90, 4;
	add.s64 	%rd88, %rd3, %rd87;
	ld.global.f32 	%f77, [%rd88];
$L__BB3_60:
	cvta.to.global.u64 	%rd91, %rd9;
	mul.wide.s32 	%rd92, %r1, 4;
	add.s64 	%rd93, %rd91, %rd92;
	st.global.f32 	[%rd93], %f77;
$L__BB3_61:
	ret;

}
	// .globl	_Z24cuda_compute_scores_ssmpPfS_S_PiS_S_ii
.visible .entry _Z24cuda_compute_scores_ssmpPfS_S_PiS_S_ii(
	.param .u64 .ptr .align 1 _Z24cuda_compute_scores_ssmpPfS_S_PiS_S_ii_param_0,
	.param .u64 .ptr .align 1 _Z24cuda_compute_scores_ssmpPfS_S_PiS_S_ii_param_1,
	.param .u64 .ptr .align 1 _Z24cuda_compute_scores_ssmpPfS_S_PiS_S_ii_param_2,
	.param .u64 .ptr .align 1 _Z24cuda_compute_scores_ssmpPfS_S_PiS_S_ii_param_3,
	.param .u64 .ptr .align 1 _Z24cuda_compute_scores_ssmpPfS_S_PiS_S_ii_param_4,
	.param .u64 .ptr .align 1 _Z24cuda_compute_scores_ssmpPfS_S_PiS_S_ii_param_5,
	.param .u32 _Z24cuda_compute_scores_ssmpPfS_S_PiS_S_ii_param_6,
	.param .u32 _Z24cuda_compute_scores_ssmpPfS_S_PiS_S_ii_param_7
)
{
	.reg .pred 	%p<36>;
	.reg .b32 	%r<105>;
	.reg .b32 	%f<79>;
	.reg .b64 	%rd<97>;

	ld.param.u64 	%rd9, [_Z24cuda_compute_scores_ssmpPfS_S_PiS_S_ii_param_0];
	ld.param.u64 	%rd10, [_Z24cuda_compute_scores_ssmpPfS_S_PiS_S_ii_param_1];
	ld.param.u64 	%rd11, [_Z24cuda_compute_scores_ssmpPfS_S_PiS_S_ii_param_2];
	ld.param.u64 	%rd12, [_Z24cuda_compute_scores_ssmpPfS_S_PiS_S_ii_param_3];
	ld.param.u64 	%rd13, [_Z24cuda_compute_scores_ssmpPfS_S_PiS_S_ii_param_5];
	ld.param.u32 	%r38, [_Z24cuda_compute_scores_ssmpPfS_S_PiS_S_ii_param_6];
	ld.param.u32 	%r37, [_Z24cuda_compute_scores_ssmpPfS_S_PiS_S_ii_param_7];
	cvta.to.global.u64 	%rd1, %rd11;
	cvta.to.global.u64 	%rd2, %rd12;
	cvta.to.global.u64 	%rd3, %rd13;
	mov.u32 	%r39, %tid.x;
	mov.u32 	%r40, %ntid.x;
	mov.u32 	%r41, %ctaid.x;
	mad.lo.s32 	%r1, %r40, %r41, %r39;
	setp.ge.s32 	%p1, %r1, %r38;
	@%p1 bra 	$L__BB4_61;
	mul.lo.s32 	%r2, %r37, %r1;
	setp.lt.s32 	%p2, %r37, 1;
	@%p2 bra 	$L__BB4_57;
	and.b32  	%r3, %r37, 15;
	setp.lt.u32 	%p3, %r37, 16;
	mov.b32 	%r93, 0;
	@%p3 bra 	$L__BB4_5;
	and.b32  	%r93, %r37, 2147483632;
	mov.b32 	%r98, 0;
$L__BB4_4:
	.pragma "nounroll";
	add.s32 	%r44, %r98, %r2;
	mul.wide.s32 	%rd14, %r44, 4;
	add.s64 	%rd15, %rd2, %rd14;
	ld.global.u32 	%r45, [%rd15];
	mul.wide.s32 	%rd16, %r45, 4;
	add.s64 	%rd17, %rd1, %rd16;
	ld.global.f32 	%f34, [%rd17];
	add.s64 	%rd18, %rd3, %rd14;
	st.global.f32 	[%rd18], %f34;
	ld.global.u32 	%r46, [%rd15+4];
	mul.wide.s32 	%rd19, %r46, 4;
	add.s64 	%rd20, %rd1, %rd19;
	ld.global.f32 	%f35, [%rd20];
	st.global.f32 	[%rd18+4], %f35;
	ld.global.u32 	%r47, [%rd15+8];
	mul.wide.s32 	%rd21, %r47, 4;
	add.s64 	%rd22, %rd1, %rd21;
	ld.global.f32 	%f36, [%rd22];
	st.global.f32 	[%rd18+8], %f36;
	ld.global.u32 	%r48, [%rd15+12];
	mul.wide.s32 	%rd23, %r48, 4;
	add.s64 	%rd24, %rd1, %rd23;
	ld.global.f32 	%f37, [%rd24];
	st.global.f32 	[%rd18+12], %f37;
	ld.global.u32 	%r49, [%rd15+16];
	mul.wide.s32 	%rd25, %r49, 4;
	add.s64 	%rd26, %rd1, %rd25;
	ld.global.f32 	%f38, [%rd26];
	st.global.f32 	[%rd18+16], %f38;
	ld.global.u32 	%r50, [%rd15+20];
	mul.wide.s32 	%rd27, %r50, 4;
	add.s64 	%rd28, %rd1, %rd27;
	ld.global.f32 	%f39, [%rd28];
	st.global.f32 	[%rd18+20], %f39;
	ld.global.u32 	%r51, [%rd15+24];
	mul.wide.s32 	%rd29, %r51, 4;
	add.s64 	%rd30, %rd1, %rd29;
	ld.global.f32 	%f40, [%rd30];
	st.global.f32 	[%rd18+24], %f40;
	ld.global.u32 	%r52, [%rd15+28];
	mul.wide.s32 	%rd31, %r52, 4;
	add.s64 	%rd32, %rd1, %rd31;
	ld.global.f32 	%f41, [%rd32];
	st.global.f32 	[%rd18+28], %f41;
	ld.global.u32 	%r53, [%rd15+32];
	mul.wide.s32 	%rd33, %r53, 4;
	add.s64 	%rd34, %rd1, %rd33;
	ld.global.f32 	%f42, [%rd34];
	st.global.f32 	[%rd18+32], %f42;
	ld.global.u32 	%r54, [%rd15+36];
	mul.wide.s32 	%rd35, %r54, 4;
	add.s64 	%rd36, %rd1, %rd35;
	ld.global.f32 	%f43, [%rd36];
	st.global.f32 	[%rd18+36], %f43;
	ld.global.u32 	%r55, [%rd15+40];
	mul.wide.s32 	%rd37, %r55, 4;
	add.s64 	%rd38, %rd1, %rd37;
	ld.global.f32 	%f44, [%rd38];
	st.global.f32 	[%rd18+40], %f44;
	ld.global.u32 	%r56, [%rd15+44];
	mul.wide.s32 	%rd39, %r56, 4;
	add.s64 	%rd40, %rd1, %rd39;
	ld.global.f32 	%f45, [%rd40];
	st.global.f32 	[%rd18+44], %f45;
	ld.global.u32 	%r57, [%rd15+48];
	mul.wide.s32 	%rd41, %r57, 4;
	add.s64 	%rd42, %rd1, %rd41;
	ld.global.f32 	%f46, [%rd42];
	st.global.f32 	[%rd18+48], %f46;
	ld.global.u32 	%r58, [%rd15+52];
	mul.wide.s32 	%rd43, %r58, 4;
	add.s64 	%rd44, %rd1, %rd43;
	ld.global.f32 	%f47, [%rd44];
	st.global.f32 	[%rd18+52], %f47;
	ld.global.u32 	%r59, [%rd15+56];
	mul.wide.s32 	%rd45, %r59, 4;
	add.s64 	%rd46, %rd1, %rd45;
	ld.global.f32 	%f48, [%rd46];
	st.global.f32 	[%rd18+56], %f48;
	ld.global.u32 	%r60, [%rd15+60];
	mul.wide.s32 	%rd47, %r60, 4;
	add.s64 	%rd48, %rd1, %rd47;
	ld.global.f32 	%f49, [%rd48];
	st.global.f32 	[%rd18+60], %f49;
	add.s32 	%r98, %r98, 16;
	setp.eq.s32 	%p4, %r98, %r93;
	@%p4 bra 	$L__BB4_5;
	bra.uni 	$L__BB4_4;
$L__BB4_5:
	setp.eq.s32 	%p5, %r3, 0;
	@%p5 bra 	$L__BB4_14;
	and.b32  	%r6, %r37, 7;
	setp.lt.u32 	%p6, %r3, 8;
	@%p6 bra 	$L__BB4_8;
	add.s32 	%r61, %r93, %r2;
	mul.wide.s32 	%rd49, %r61, 4;
	add.s64 	%rd50, %rd2, %rd49;
	ld.global.u32 	%r62, [%rd50];
	mul.wide.s32 	%rd51, %r62, 4;
	add.s64 	%rd52, %rd1, %rd51;
	ld.global.f32 	%f50, [%rd52];
	add.s64 	%rd53, %rd3, %rd49;
	st.global.f32 	[%rd53], %f50;
	ld.global.u32 	%r63, [%rd50+4];
	mul.wide.s32 	%rd54, %r63, 4;
	add.s64 	%rd55, %rd1, %rd54;
	ld.global.f32 	%f51, [%rd55];
	st.global.f32 	[%rd53+4], %f51;
	ld.global.u32 	%r64, [%rd50+8];
	mul.wide.s32 	%rd56, %r64, 4;
	add.s64 	%rd57, %rd1, %rd56;
	ld.global.f32 	%f52, [%rd57];
	st.global.f32 	[%rd53+8], %f52;
	ld.global.u32 	%r65, [%rd50+12];
	mul.wide.s32 	%rd58, %r65, 4;
	add.s64 	%rd59, %rd1, %rd58;
	ld.global.f32 	%f53, [%rd59];
	st.global.f32 	[%rd53+12], %f53;
	ld.global.u32 	%r66, [%rd50+16];
	mul.wide.s32 	%rd60, %r66, 4;
	add.s64 	%rd61, %rd1, %rd60;
	ld.global.f32 	%f54, [%rd61];
	st.global.f32 	[%rd53+16], %f54;
	ld.global.u32 	%r67, [%rd50+20];
	mul.wide.s32 	%rd62, %r67, 4;
	add.s64 	%rd63, %rd1, %rd62;
	ld.global.f32 	%f55, [%rd63];
	st.global.f32 	[%rd53+20], %f55;
	ld.global.u32 	%r68, [%rd50+24];
	mul.wide.s32 	%rd64, %r68, 4;
	add.s64 	%rd65, %rd1, %rd64;
	ld.global.f32 	%f56, [%rd65];
	st.global.f32 	[%rd53+24], %f56;
	ld.global.u32 	%r69, [%rd50+28];
	mul.wide.s32 	%rd66, %r69, 4;
	add.s64 	%rd67, %rd1, %rd66;
	ld.global.f32 	%f57, [%rd67];
	st.global.f32 	[%rd53+28], %f57;
	add.s32 	%r93, %r93, 8;
$L__BB4_8:
	setp.eq.s32 	%p7, %r6, 0;
	@%p7 bra 	$L__BB4_14;
	and.b32  	%r9, %r37, 3;
	setp.lt.u32 	%p8, %r6, 4;
	@%p8 bra 	$L__BB4_11;
	add.s32 	%r70, %r93, %r2;
	mul.wide.s32 	%rd68, %r70, 4;
	add.s64 	%rd69, %rd2, %rd68;
	ld.global.u32 	%r71, [%rd69];
	mul.wide.s32 	%rd70, %r71, 4;
	add.s64 	%rd71, %rd1, %rd70;
	ld.global.f32 	%f58, [%rd71];
	add.s64 	%rd72, %rd3, %rd68;
	st.global.f32 	[%rd72], %f58;
	ld.global.u32 	%r72, [%rd69+4];
	mul.wide.s32 	%rd73, %r72, 4;
	add.s64 	%rd74, %rd1, %rd73;
	ld.global.f32 	%f59, [%rd74];
	st.global.f32 	[%rd72+4], %f59;
	ld.global.u32 	%r73, [%rd69+8];
	mul.wide.s32 	%rd75, %r73, 4;
	add.s64 	%rd76, %rd1, %rd75;
	ld.global.f32 	%f60, [%rd76];
	st.global.f32 	[%rd72+8], %f60;
	ld.global.u32 	%r74, [%rd69+12];
	mul.wide.s32 	%rd77, %r74, 4;
	add.s64 	%rd78, %rd1, %rd77;
	ld.global.f32 	%f61, [%rd78];
	st.global.f32 	[%rd72+12], %f61;
	add.s32 	%r93, %r93, 4;
$L__BB4_11:
	setp.eq.s32 	%p9, %r9, 0;
	@%p9 bra 	$L__BB4_14;
	mov.b32 	%r97, 0;
$L__BB4_13:
	.pragma "nounroll";
	add.s32 	%r76, %r93, %r2;
	mul.wide.s32 	%rd79, %r76, 4;
	add.s64 	%rd80, %rd2, %rd79;
	ld.global.u32 	%r77, [%rd80];
	mul.wide.s32 	%rd81, %r77, 4;
	add.s64 	%rd82, %rd1, %rd81;
	ld.global.f32 	%f62, [%rd82];
	add.s64 	%rd83, %rd3, %rd79;
	st.global.f32 	[%rd83], %f62;
	add.s32 	%r93, %r93, 1;
	add.s32 	%r97, %r97, 1;
	setp.ne.s32 	%p10, %r97, %r9;
	@%p10 bra 	$L__BB4_13;
$L__BB4_14:
	setp.eq.s32 	%p11, %r37, 1;
	@%p11 bra 	$L__BB4_57;
	add.s32 	%r79, %r37, -1;
	add.s32 	%r16, %r37, -2;
	add.s32 	%r80, %r37, 7;
	and.b32  	%r81, %r80, 7;
	add.s32 	%r17, %r81, -1;
	add.s32 	%r82, %r37, 3;
	and.b32  	%r18, %r82, 3;
	and.b32  	%r19, %r79, 7;
	and.b32  	%r20, %r79, -8;
	and.b32  	%r21, %r80, 3;
	and.b32  	%r22, %r82, 1;
	neg.s32 	%r23, %r20;
	add.s64 	%rd4, %rd3, 16;
	mov.b32 	%r99, 0;
$L__BB4_16:
	setp.lt.u32 	%p12, %r16, 7;
	mov.b32 	%r103, 0;
	@%p12 bra 	$L__BB4_35;
	mov.u32 	%r100, %r2;
	mov.u32 	%r101, %r23;
$L__BB4_18:
	.pragma "nounroll";
	mul.wide.s32 	%rd84, %r100, 4;
	add.s64 	%rd5, %rd4, %rd84;
	ld.global.f32 	%f1, [%rd5+-16];
	ld.global.f32 	%f67, [%rd5+-12];
	setp.leu.f32 	%p13, %f1, %f67;
	@%p13 bra 	$L__BB4_20;
	st.global.f32 	[%rd5+-12], %f1;
	st.global.f32 	[%rd5+-16], %f67;
	mov.f32 	%f67, %f1;
$L__BB4_20:
	ld.global.f32 	%f68, [%rd5+-8];
	setp.leu.f32 	%p14, %f67, %f68;
	@%p14 bra 	$L__BB4_22;
	st.global.f32 	[%rd5+-8], %f67;
	st.global.f32 	[%rd5+-12], %f68;
	mov.f32 	%f68, %f67;
$L__BB4_22:
	ld.global.f32 	%f69, [%rd5+-4];
	setp.leu.f32 	%p15, %f68, %f69;
	@%p15 bra 	$L__BB4_24;
	st.global.f32 	[%rd5+-4], %f68;
	st.global.f32 	[%rd5+-8], %f69;
	mov.f32 	%f69, %f68;
$L__BB4_24:
	ld.global.f32 	%f70, [%rd5];
	setp.leu.f32 	%p16, %f69, %f70;
	@%p16 bra 	$L__BB4_26;
	st.global.f32 	[%rd5], %f69;
	st.global.f32 	[%rd5+-4], %f70;
	mov.f32 	%f70, %f69;
$L__BB4_26:
	ld.global.f32 	%f71, [%rd5+4];
	setp.leu.f32 	%p17, %f70, %f71;
	@%p17 bra 	$L__BB4_28;
	st.global.f32 	[%rd5+4], %f70;
	st.global.f32 	[%rd5], %f71;
	mov.f32 	%f71, %f70;
$L__BB4_28:
	ld.global.f32 	%f72, [%rd5+8];
	setp.leu.f32 	%p18, %f71, %f72;
	@%p18 bra 	$L__BB4_30;
	st.global.f32 	[%rd5+8], %f71;
	st.global.f32 	[%rd5+4], %f72;
	mov.f32 	%f72, %f71;
$L__BB4_30:
	ld.global.f32 	%f73, [%rd5+12];
	setp.leu.f32 	%p19, %f72, %f73;
	@%p19 bra 	$L__BB4_32;
	st.global.f32 	[%rd5+12], %f72;
	st.global.f32 	[%rd5+8], %f73;
	mov.f32 	%f73, %f72;
$L__BB4_32:
	ld.global.f32 	%f16, [%rd5+16];
	setp.leu.f32 	%p20, %f73, %f16;
	@%p20 bra 	$L__BB4_34;
	st.global.f32 	[%rd5+16], %f73;
	st.global.f32 	[%rd5+12], %f16;
$L__BB4_34:
	add.s32 	%r101, %r101, 8;
	add.s32 	%r100, %r100, 8;
	setp.ne.s32 	%p21, %r101, 0;
	mov.u32 	%r103, %r20;
	@%p21 bra 	$L__BB4_18;
$L__BB4_35:
	setp.eq.s32 	%p22, %r19, 0;
	@%p22 bra 	$L__BB4_56;
	setp.lt.u32 	%p23, %r17, 3;
	@%p23 bra 	$L__BB4_46;
	add.s32 	%r84, %r103, %r2;
	mul.wide.s32 	%rd85, %r84, 4;
	add.s64 	%rd6, %rd3, %rd85;
	ld.global.f32 	%f17, [%rd6];
	ld.global.f32 	%f74, [%rd6+4];
	setp.leu.f32 	%p24, %f17, %f74;
	@%p24 bra 	$L__BB4_39;
	st.global.f32 	[%rd6+4], %f17;
	st.global.f32 	[%rd6], %f74;
	mov.f32 	%f74, %f17;
$L__BB4_39:
	ld.global.f32 	%f75, [%rd6+8];
	setp.leu.f32 	%p25, %f74, %f75;
	@%p25 bra 	$L__BB4_41;
	st.global.f32 	[%rd6+8], %f74;
	st.global.f32 	[%rd6+4], %f75;
	mov.f32 	%f75, %f74;
$L__BB4_41:
	ld.global.f32 	%f76, [%rd6+12];
	setp.leu.f32 	%p26, %f75, %f76;
	@%p26 bra 	$L__BB4_43;
	st.global.f32 	[%rd6+12], %f75;
	st.global.f32 	[%rd6+8], %f76;
	mov.f32 	%f76, %f75;
$L__BB4_43:
	ld.global.f32 	%f24, [%rd6+16];
	setp.leu.f32 	%p27, %f76, %f24;
	@%p27 bra 	$L__BB4_45;
	st.global.f32 	[%rd6+16], %f76;
	st.global.f32 	[%rd6+12], %f24;
$L__BB4_45:
	add.s32 	%r103, %r103, 4;
$L__BB4_46:
	setp.eq.s32 	%p28, %r21, 0;
	@%p28 bra 	$L__BB4_56;
	setp.eq.s32 	%p29, %r18, 1;
	@%p29 bra 	$L__BB4_53;
	add.s32 	%r85, %r103, %r2;
	mul.wide.s32 	%rd86, %r85, 4;
	add.s64 	%rd7, %rd3, %rd86;
	ld.global.f32 	%f25, [%rd7];
	ld.global.f32 	%f77, [%rd7+4];
	setp.leu.f32 	%p30, %f25, %f77;
	@%p30 bra 	$L__BB4_50;
	st.global.f32 	[%rd7+4], %f25;
	st.global.f32 	[%rd7], %f77;
	mov.f32 	%f77, %f25;
$L__BB4_50:
	ld.global.f32 	%f28, [%rd7+8];
	setp.leu.f32 	%p31, %f77, %f28;
	@%p31 bra 	$L__BB4_52;
	st.global.f32 	[%rd7+8], %f77;
	st.global.f32 	[%rd7+4], %f28;
$L__BB4_52:
	add.s32 	%r103, %r103, 2;
$L__BB4_53:
	setp.eq.s32 	%p32, %r22, 0;
	@%p32 bra 	$L__BB4_56;
	add.s32 	%r86, %r103, %r2;
	mul.wide.s32 	%rd87, %r86, 4;
	add.s64 	%rd8, %rd3, %rd87;
	ld.global.f32 	%f29, [%rd8];
	ld.global.f32 	%f30, [%rd8+4];
	setp.leu.f32 	%p33, %f29, %f30;
	@%p33 bra 	$L__BB4_56;
	st.global.f32 	[%rd8+4], %f29;
	st.global.f32 	[%rd8], %f30;
$L__BB4_56:
	add.s32 	%r99, %r99, 1;
	setp.ne.s32 	%p34, %r99, %r37;
	@%p34 bra 	$L__BB4_16;
$L__BB4_57:
	and.b32  	%r87, %r37, 1;
	setp.eq.b32 	%p35, %r87, 1;
	@%p35 bra 	$L__BB4_59;
	shr.s32 	%r91, %r37, 1;
	add.s32 	%r92, %r2, %r91;
	mul.wide.s32 	%rd90, %r92, 4;
	add.s64 	%rd91, %rd3, %rd90;
	ld.global.f32 	%f63, [%rd91+-4];
	ld.global.f32 	%f64, [%rd91];
	add.f32 	%f65, %f63, %f64;
	mul.f32 	%f78, %f65, 0f3F000000;
	bra.uni 	$L__BB4_60;
$L__BB4_59:
	add.s32 	%r88, %r37, -1;
	shr.s32 	%r89, %r88, 1;
	add.s32 	%r90, %r89, %r2;
	mul.wide.s32 	%rd88, %r90, 4;
	add.s64 	%rd89, %rd3, %rd88;
	ld.global.f32 	%f78, [%rd89];
$L__BB4_60:
	cvta.to.global.u64 	%rd92, %rd10;
	mul.wide.s32 	%rd93, %r1, 4;
	add.s64 	%rd94, %rd92, %rd93;
	st.global.f32 	[%rd94], %f78;
	abs.f32 	%f66, %f78;
	cvta.to.global.u64 	%rd95, %rd9;
	add.s64 	%rd96, %rd95, %rd93;
	st.global.f32 	[%rd96], %f66;
$L__BB4_61:
	ret;

}
	// .globl	_Z23cuda_update_scores_ssmpPfS_S_PiS_S0_S0_iii
.visible .entry _Z23cuda_update_scores_ssmpPfS_S_PiS_S0_S0_iii(
	.param .u64 .ptr .align 1 _Z23cuda_update_scores_ssmpPfS_S_PiS_S0_S0_iii_param_0,
	.param .u64 .ptr .align 1 _Z23cuda_update_scores_ssmpPfS_S_PiS_S0_S0_iii_param_1,
	.param .u64 .ptr .align 1 _Z23cuda_update_scores_ssmpPfS_S_PiS_S0_S0_iii_param_2,
	.param .u64 .ptr .align 1 _Z23cuda_update_scores_ssmpPfS_S_PiS_S0_S0_iii_param_3,
	.param .u64 .ptr .align 1 _Z23cuda_update_scores_ssmpPfS_S_PiS_S0_S0_iii_param_4,
	.param .u64 .ptr .align 1 _Z23cuda_update_scores_ssmpPfS_S_PiS_S0_S0_iii_param_5,
	.param .u64 .ptr .align 1 _Z23cuda_update_scores_ssmpPfS_S_PiS_S0_S0_iii_param_6,
	.param .u32 _Z23cuda_update_scores_ssmpPfS_S_PiS_S0_S0_iii_param_7,
	.param .u32 _Z23cuda_update_scores_ssmpPfS_S_PiS_S0_S0_iii_param_8,
	.param .u32 _Z23cuda_update_scores_ssmpPfS_S_PiS_S0_S0_iii_param_9
)
{
	.reg .pred 	%p<37>;
	.reg .b32 	%r<123>;
	.reg .b32 	%f<79>;
	.reg .b64 	%rd<111>;

	ld.param.u64 	%rd9, [_Z23cuda_update_scores_ssmpPfS_S_PiS_S0_S0_iii_param_0];
	ld.param.u64 	%rd10, [_Z23cuda_update_scores_ssmpPfS_S_PiS_S0_S0_iii_param_1];
	ld.param.u64 	%rd13, [_Z23cuda_update_scores_ssmpPfS_S_PiS_S0_S0_iii_param_2];
	ld.param.u64 	%rd14, [_Z23cuda_update_scores_ssmpPfS_S_PiS_S0_S0_iii_param_3];
	ld.param.u64 	%rd15, [_Z23cuda_update_scores_ssmpPfS_S_PiS_S0_S0_iii_param_4];
	ld.param.u64 	%rd11, [_Z23cuda_update_scores_ssmpPfS_S_PiS_S0_S0_iii_param_5];
	ld.param.u64 	%rd12, [_Z23cuda_update_scores_ssmpPfS_S_PiS_S0_S0_iii_param_6];
	ld.param.u32 	%r41, [_Z23cuda_update_scores_ssmpPfS_S_PiS_S0_S0_iii_param_7];
	ld.param.u32 	%r42, [_Z23cuda_update_scores_ssmpPfS_S_PiS_S0_S0_iii_param_8];
	ld.param.u32 	%r43, [_Z23cuda_update_scores_ssmpPfS_S_PiS_S0_S0_iii_param_9];
	cvta.to.global.u64 	%rd1, %rd13;
	cvta.to.global.u64 	%rd2, %rd15;
	cvta.to.global.u64 	%rd3, %rd14;
	mov.u32 	%r44, %tid.x;
	mov.u32 	%r45, %ntid.x;
	mov.u32 	%r46, %ctaid.x;
	mad.lo.s32 	%r1, %r45, %r46, %r44;
	mul.lo.s32 	%r47, %r42, %r41;
	setp.ge.s32 	%p1, %r1, %r47;
	@%p1 bra 	$L__BB5_62;
	cvta.to.global.u64 	%rd16, %rd12;
	div.s32 	%r48, %r1, %r41;
	mad.lo.s32 	%r49, %r43, %r42, %r48;
	mul.wide.s32 	%rd17, %r49, 4;
	add.s64 	%rd18, %rd3, %rd17;
	ld.global.u32 	%r50, [%rd18];
	shl.b32 	%r51, %r50, 1;
	mul.wide.s32 	%rd19, %r51, 4;
	add.s64 	%rd20, %rd16, %rd19;
	ld.global.u32 	%r52, [%rd20+4];
	ld.global.u32 	%r2, [%rd20];
	sub.s32 	%r53, %r52, %r2;
	mul.lo.s32 	%r54, %r48, %r41;
	sub.s32 	%r3, %r1, %r54;
	setp.gt.s32 	%p2, %r3, %r53;
	@%p2 bra 	$L__BB5_62;
	add.s32 	%r55, %r2, %r3;
	cvta.to.global.u64 	%rd21, %rd11;
	mul.wide.s32 	%rd22, %r55, 4;
	add.s64 	%rd23, %rd21, %rd22;
	ld.global.u32 	%r4, [%rd23];
	mul.lo.s32 	%r5, %r4, %r42;
	mul.lo.s32 	%r6, %r42, %r1;
	setp.lt.s32 	%p3, %r42, 1;
	@%p3 bra 	$L__BB5_58;
	and.b32  	%r7, %r42, 15;
	setp.lt.u32 	%p4, %r42, 16;
	mov.b32 	%r111, 0;
	@%p4 bra 	$L__BB5_6;
	and.b32  	%r111, %r42, 2147483632;
	mov.b32 	%r116, 0;
$L__BB5_5:
	.pragma "nounroll";
	add.s32 	%r58, %r116, %r5;
	mul.wide.s32 	%rd24, %r58, 4;
	add.s64 	%rd25, %rd3, %rd24;
	ld.global.u32 	%r59, [%rd25];
	mul.wide.s32 	%rd26, %r59, 4;
	add.s64 	%rd27, %rd1, %rd26;
	ld.global.f32 	%f34, [%rd27];
	add.s32 	%r60, %r116, %r6;
	mul.wide.s32 	%rd28, %r60, 4;
	add.s64 	%rd29, %rd2, %rd28;
	st.global.f32 	[%rd29], %f34;
	ld.global.u32 	%r61, [%rd25+4];
	mul.wide.s32 	%rd30, %r61, 4;
	add.s64 	%rd31, %rd1, %rd30;
	ld.global.f32 	%f35, [%rd31];
	st.global.f32 	[%rd29+4], %f35;
	ld.global.u32 	%r62, [%rd25+8];
	mul.wide.s32 	%rd32, %r62, 4;
	add.s64 	%rd33, %rd1, %rd32;
	ld.global.f32 	%f36, [%rd33];
	st.global.f32 	[%rd29+8], %f36;
	ld.global.u32 	%r63, [%rd25+12];
	mul.wide.s32 	%rd34, %r63, 4;
	add.s64 	%rd35, %rd1, %rd34;
	ld.global.f32 	%f37, [%rd35];
	st.global.f32 	[%rd29+12], %f37;
	ld.global.u32 	%r64, [%rd25+16];
	mul.wide.s32 	%rd36, %r64, 4;
	add.s64 	%rd37, %rd1, %rd36;
	ld.global.f32 	%f38, [%rd37];
	st.global.f32 	[%rd29+16], %f38;
	ld.global.u32 	%r65, [%rd25+20];
	mul.wide.s32 	%rd38, %r65, 4;
	add.s64 	%rd39, %rd1, %rd38;
	ld.global.f32 	%f39, [%rd39];
	st.global.f32 	[%rd29+20], %f39;
	ld.global.u32 	%r66, [%rd25+24];
	mul.wide.s32 	%rd40, %r66, 4;
	add.s64 	%rd41, %rd1, %rd40;
	ld.global.f32 	%f40, [%rd41];
	st.global.f32 	[%rd29+24], %f40;
	ld.global.u32 	%r67, [%rd25+28];
	mul.wide.s32 	%rd42, %r67, 4;
	add.s64 	%rd43, %rd1, %rd42;
	ld.global.f32 	%f41, [%rd43];
	st.global.f32 	[%rd29+28], %f41;
	ld.global.u32 	%r68, [%rd25+32];
	mul.wide.s32 	%rd44, %r68, 4;
	add.s64 	%rd45, %rd1, %rd44;
	ld.global.f32 	%f42, [%rd45];
	st.global.f32 	[%rd29+32], %f42;
	ld.global.u32 	%r69, [%rd25+36];
	mul.wide.s32 	%rd46, %r69, 4;
	add.s64 	%rd47, %rd1, %rd46;
	ld.global.f32 	%f43, [%rd47];
	st.global.f32 	[%rd29+36], %f43;
	ld.global.u32 	%r70, [%rd25+40];
	mul.wide.s32 	%rd48, %r70, 4;
	add.s64 	%rd49, %rd1, %rd48;
	ld.global.f32 	%f44, [%rd49];
	st.global.f32 	[%rd29+40], %f44;
	ld.global.u32 	%r71, [%rd25+44];
	mul.wide.s32 	%rd50, %r71, 4;
	add.s64 	%rd51, %rd1, %rd50;
	ld.global.f32 	%f45, [%rd51];
	st.global.f32 	[%rd29+44], %f45;
	ld.global.u32 	%r72, [%rd25+48];
	mul.wide.s32 	%rd52, %r72, 4;
	add.s64 	%rd53, %rd1, %rd52;
	ld.global.f32 	%f46, [%rd53];
	st.global.f32 	[%rd29+48], %f46;
	ld.global.u32 	%r73, [%rd25+52];
	mul.wide.s32 	%rd54, %r73, 4;
	add.s64 	%rd55, %rd1, %rd54;
	ld.global.f32 	%f47, [%rd55];
	st.global.f32 	[%rd29+52], %f47;
	ld.global.u32 	%r74, [%rd25+56];
	mul.wide.s32 	%rd56, %r74, 4;
	add.s64 	%rd57, %rd1, %rd56;
	ld.global.f32 	%f48, [%rd57];
	st.global.f32 	[%rd29+56], %f48;
	ld.global.u32 	%r75, [%rd25+60];
	mul.wide.s32 	%rd58, %r75, 4;
	add.s64 	%rd59, %rd1, %rd58;
	ld.global.f32 	%f49, [%rd59];
	st.global.f32 	[%rd29+60], %f49;
	add.s32 	%r116, %r116, 16;
	setp.eq.s32 	%p5, %r116, %r111;
	@%p5 bra 	$L__BB5_6;
	bra.uni 	$L__BB5_5;
$L__BB5_6:
	setp.eq.s32 	%p6, %r7, 0;
	@%p6 bra 	$L__BB5_15;
	and.b32  	%r10, %r42, 7;
	setp.lt.u32 	%p7, %r7, 8;
	@%p7 bra 	$L__BB5_9;
	add.s32 	%r76, %r111, %r5;
	mul.wide.s32 	%rd60, %r76, 4;
	add.s64 	%rd61, %rd3, %rd60;
	ld.global.u32 	%r77, [%rd61];
	mul.wide.s32 	%rd62, %r77, 4;
	add.s64 	%rd63, %rd1, %rd62;
	ld.global.f32 	%f50, [%rd63];
	add.s32 	%r78, %r111, %r6;
	mul.wide.s32 	%rd64, %r78, 4;
	add.s64 	%rd65, %rd2, %rd64;
	st.global.f32 	[%rd65], %f50;
	ld.global.u32 	%r79, [%rd61+4];
	mul.wide.s32 	%rd66, %r79, 4;
	add.s64 	%rd67, %rd1, %rd66;
	ld.global.f32 	%f51, [%rd67];
	st.global.f32 	[%rd65+4], %f51;
	ld.global.u32 	%r80, [%rd61+8];
	mul.wide.s32 	%rd68, %r80, 4;
	add.s64 	%rd69, %rd1, %rd68;
	ld.global.f32 	%f52, [%rd69];
	st.global.f32 	[%rd65+8], %f52;
	ld.global.u32 	%r81, [%rd61+12];
	mul.wide.s32 	%rd70, %r81, 4;
	add.s64 	%rd71, %rd1, %rd70;
	ld.global.f32 	%f53, [%rd71];
	st.global.f32 	[%rd65+12], %f53;
	ld.global.u32 	%r82, [%rd61+16];
	mul.wide.s32 	%rd72, %r82, 4;
	add.s64 	%rd73, %rd1, %rd72;
	ld.global.f32 	%f54, [%rd73];
	st.global.f32 	[%rd65+16], %f54;
	ld.global.u32 	%r83, [%rd61+20];
	mul.wide.s32 	%rd74, %r83, 4;
	add.s64 	%rd75, %rd1, %rd74;
	ld.global.f32 	%f55, [%rd75];
	st.global.f32 	[%rd65+20], %f55;
	ld.global.u32 	%r84, [%rd61+24];
	mul.wide.s32 	%rd76, %r84, 4;
	add.s64 	%rd77, %rd1, %rd76;
	ld.global.f32 	%f56, [%rd77];
	st.global.f32 	[%rd65+24], %f56;
	ld.global.u32 	%r85, [%rd61+28];
	mul.wide.s32 	%rd78, %r85, 4;
	add.s64 	%rd79, %rd1, %rd78;
	ld.global.f32 	%f57, [%rd79];
	st.global.f32 	[%rd65+28], %f57;
	add.s32 	%r111, %r111, 8;
$L__BB5_9:
	setp.eq.s32 	%p8, %r10, 0;
	@%p8 bra 	$L__BB5_15;
	and.b32  	%r13, %r42, 3;
	setp.lt.u32 	%p9, %r10, 4;
	@%p9 bra 	$L__BB5_12;
	add.s32 	%r86, %r111, %r5;
	mul.wide.s32 	%rd80, %r86, 4;
	add.s64 	%rd81, %rd3, %rd80;
	ld.global.u32 	%r87, [%rd81];
	mul.wide.s32 	%rd82, %r87, 4;
	add.s64 	%rd83, %rd1, %rd82;
	ld.global.f32 	%f58, [%rd83];
	add.s32 	%r88, %r111, %r6;
	mul.wide.s32 	%rd84, %r88, 4;
	add.s64 	%rd85, %rd2, %rd84;
	st.global.f32 	[%rd85], %f58;
	ld.global.u32 	%r89, [%rd81+4];
	mul.wide.s32 	%rd86, %r89, 4;
	add.s64 	%rd87, %rd1, %rd86;
	ld.global.f32 	%f59, [%rd87];
	st.global.f32 	[%rd85+4], %f59;
	ld.global.u32 	%r90, [%rd81+8];
	mul.wide.s32 	%rd88, %r90, 4;
	add.s64 	%rd89, %rd1, %rd88;
	ld.global.f32 	%f60, [%rd89];
	st.global.f32 	[%rd85+8], %f60;
	ld.global.u32 	%r91, [%rd81+12];
	mul.wide.s32 	%rd90, %r91, 4;
	add.s64 	%rd91, %rd1, %rd90;
	ld.global.f32 	%f61, [%rd91];
	st.global.f32 	[%rd85+12], %f61;
	add.s32 	%r111, %r111, 4;
$L__BB5_12:
	setp.eq.s32 	%p10, %r13, 0;
	@%p10 bra 	$L__BB5_15;
	mov.b32 	%r115, 0;
$L__BB5_14:
	.pragma "nounroll";
	add.s32 	%r93, %r111, %r5;
	mul.wide.s32 	%rd92, %r93, 4;
	add.s64 	%rd93, %rd3, %rd92;
	ld.global.u32 	%r94, [%rd93];
	mul.wide.s32 	%rd94, %r94, 4;
	add.s64 	%rd95, %rd1, %rd94;
	ld.global.f32 	%f62, [%rd95];
	add.s32 	%r95, %r111, %r6;
	mul.wide.s32 	%rd96, %r95, 4;
	add.s64 	%rd97, %rd2, %rd96;
	st.global.f32 	[%rd97], %f62;
	add.s32 	%r111, %r111, 1;
	add.s32 	%r115, %r115, 1;
	setp.ne.s32 	%p11, %r115, %r13;
	@%p11 bra 	$L__BB5_14;
$L__BB5_15:
	setp.eq.s32 	%p12, %r42, 1;
	@%p12 bra 	$L__BB5_58;
	add.s32 	%r97, %r42, -1;
	add.s32 	%r20, %r42, -2;
	add.s32 	%r98, %r42, 7;
	and.b32  	%r99, %r98, 7;
	add.s32 	%r21, %r99, -1;
	add.s32 	%r100, %r42, 3;
	and.b32  	%r22, %r100, 3;
	and.b32  	%r23, %r97, 7;
	and.b32  	%r24, %r97, -8;
	and.b32  	%r25, %r98, 3;
	and.b32  	%r26, %r100, 1;
	neg.s32 	%r27, %r24;
	add.s64 	%rd4, %rd2, 16;
	mov.b32 	%r117, 0;
$L__BB5_17:
	setp.lt.u32 	%p13, %r20, 7;
	mov.b32 	%r121, 0;
	@%p13 bra 	$L__BB5_36;
	mov.u32 	%r118, %r6;
	mov.u32 	%r119, %r27;
$L__BB5_19:
	.pragma "nounroll";
	mul.wide.s32 	%rd98, %r118, 4;
	add.s64 	%rd5, %rd4, %rd98;
	ld.global.f32 	%f1, [%rd5+-16];
	ld.global.f32 	%f67, [%rd5+-12];
	setp.leu.f32 	%p14, %f1, %f67;
	@%p14 bra 	$L__BB5_21;
	st.global.f32 	[%rd5+-12], %f1;
	st.global.f32 	[%rd5+-16], %f67;
	mov.f32 	%f67, %f1;
$L__BB5_21:
	ld.global.f32 	%f68, [%rd5+-8];
	setp.leu.f32 	%p15, %f67, %f68;
	@%p15 bra 	$L__BB5_23;
	st.global.f32 	[%rd5+-8], %f67;
	st.global.f32 	[%rd5+-12], %f68;
	mov.f32 	%f68, %f67;
$L__BB5_23:
	ld.global.f32 	%f69, [%rd5+-4];
	setp.leu.f32 	%p16, %f68, %f69;
	@%p16 bra 	$L__BB5_25;
	st.global.f32 	[%rd5+-4], %f68;
	st.global.f32 	[%rd5+-8], %f69;
	mov.f32 	%f69, %f68;
$L__BB5_25:
	ld.global.f32 	%f70, [%rd5];
	setp.leu.f32 	%p17, %f69, %f70;
	@%p17 bra 	$L__BB5_27;
	st.global.f32 	[%rd5], %f69;
	st.global.f32 	[%rd5+-4], %f70;
	mov.f32 	%f70, %f69;
$L__BB5_27:
	ld.global.f32 	%f71, [%rd5+4];
	setp.leu.f32 	%p18, %f70, %f71;
	@%p18 bra 	$L__BB5_29;
	st.global.f32 	[%rd5+4], %f70;
	st.global.f32 	[%rd5], %f71;
	mov.f32 	%f71, %f70;
$L__BB5_29:
	ld.global.f32 	%f72, [%rd5+8];
	setp.leu.f32 	%p19, %f71, %f72;
	@%p19 bra 	$L__BB5_31;
	st.global.f32 	[%rd5+8], %f71;
	st.global.f32 	[%rd5+4], %f72;
	mov.f32 	%f72, %f71;
$L__BB5_31:
	ld.global.f32 	%f73, [%rd5+12];
	setp.leu.f32 	%p20, %f72, %f73;
	@%p20 bra 	$L__BB5_33;
	st.global.f32 	[%rd5+12], %f72;
	st.global.f32 	[%rd5+8], %f73;
	mov.f32 	%f73, %f72;
$L__BB5_33:
	ld.global.f32 	%f16, [%rd5+16];
	setp.leu.f32 	%p21, %f73, %f16;
	@%p21 bra 	$L__BB5_35;
	st.global.f32 	[%rd5+16], %f73;
	st.global.f32 	[%rd5+12], %f16;
$L__BB5_35:
	add.s32 	%r119, %r119, 8;
	add.s32 	%r118, %r118, 8;
	setp.ne.s32 	%p22, %r119, 0;
	mov.u32 	%r121, %r24;
	@%p22 bra 	$L__BB5_19;
$L__BB5_36:
	setp.eq.s32 	%p23, %r23, 0;
	@%p23 bra 	$L__BB5_57;
	setp.lt.u32 	%p24, %r21, 3;
	@%p24 bra 	$L__BB5_47;
	add.s32 	%r102, %r121, %r6;
	mul.wide.s32 	%rd99, %r102, 4;
	add.s64 	%rd6, %rd2, %rd99;
	ld.global.f32 	%f17, [%rd6];
	ld.global.f32 	%f74, [%rd6+4];
	setp.leu.f32 	%p25, %f17, %f74;
	@%p25 bra 	$L__BB5_40;
	st.global.f32 	[%rd6+4], %f17;
	st.global.f32 	[%rd6], %f74;
	mov.f32 	%f74, %f17;
$L__BB5_40:
	ld.global.f32 	%f75, [%rd6+8];
	setp.leu.f32 	%p26, %f74, %f75;
	@%p26 bra 	$L__BB5_42;
	st.global.f32 	[%rd6+8], %f74;
	st.global.f32 	[%rd6+4], %f75;
	mov.f32 	%f75, %f74;
$L__BB5_42:
	ld.global.f32 	%f76, [%rd6+12];
	setp.leu.f32 	%p27, %f75, %f76;
	@%p27 bra 	$L__BB5_44;
	st.global.f32 	[%rd6+12], %f75;
	st.global.f32 	[%rd6+8], %f76;
	mov.f32 	%f76, %f75;
$L__BB5_44:
	ld.global.f32 	%f24, [%rd6+16];
	setp.leu.f32 	%p28, %f76, %f24;
	@%p28 bra 	$L__BB5_46;
	st.global.f32 	[%rd6+16], %f76;
	st.global.f32 	[%rd6+12], %f24;
$L__BB5_46:
	add.s32 	%r121, %r121, 4;
$L__BB5_47:
	setp.eq.s32 	%p29, %r25, 0;
	@%p29 bra 	$L__BB5_57;
	setp.eq.s32 	%p30, %r22, 1;
	@%p30 bra 	$L__BB5_54;
	add.s32 	%r103, %r121, %r6;
	mul.wide.s32 	%rd100, %r103, 4;
	add.s64 	%rd7, %rd2, %rd100;
	ld.global.f32 	%f25, [%rd7];
	ld.global.f32 	%f77, [%rd7+4];
	setp.leu.f32 	%p31, %f25, %f77;
	@%p31 bra 	$L__BB5_51;
	st.global.f32 	[%rd7+4], %f25;
	st.global.f32 	[%rd7], %f77;
	mov.f32 	%f77, %f25;
$L__BB5_51:
	ld.global.f32 	%f28, [%rd7+8];
	setp.leu.f32 	%p32, %f77, %f28;
	@%p32 bra 	$L__BB5_53;
	st.global.f32 	[%rd7+8], %f77;
	st.global.f32 	[%rd7+4], %f28;
$L__BB5_53:
	add.s32 	%r121, %r121, 2;
$L__BB5_54:
	setp.eq.s32 	%p33, %r26, 0;
	@%p33 bra 	$L__BB5_57;
	add.s32 	%r104, %r121, %r6;
	mul.wide.s32 	%rd101, %r104, 4;
	add.s64 	%rd8, %rd2, %rd101;
	ld.global.f32 	%f29, [%rd8];
	ld.global.f32 	%f30, [%rd8+4];
	setp.leu.f32 	%p34, %f29, %f30;
	@%p34 bra 	$L__BB5_57;
	st.global.f32 	[%rd8+4], %f29;
	st.global.f32 	[%rd8], %f30;
$L__BB5_57:
	add.s32 	%r117, %r117, 1;
	setp.ne.s32 	%p35, %r117, %r42;
	@%p35 bra 	$L__BB5_17;
$L__BB5_58:
	and.b32  	%r105, %r42, 1;
	setp.eq.b32 	%p36, %r105, 1;
	@%p36 bra 	$L__BB5_60;
	shr.s32 	%r109, %r42, 1;
	add.s32 	%r110, %r6, %r109;
	mul.wide.s32 	%rd104, %r110, 4;
	add.s64 	%rd105, %rd2, %rd104;
	ld.global.f32 	%f63, [%rd105+-4];
	ld.global.f32 	%f64, [%rd105];
	add.f32 	%f65, %f63, %f64;
	mul.f32 	%f78, %f65, 0f3F000000;
	bra.uni 	$L__BB5_61;
$L__BB5_60:
	add.s32 	%r106, %r42, -1;
	shr.s32 	%r107, %r106, 1;
	add.s32 	%r108, %r107, %r6;
	mul.wide.s32 	%rd102, %r108, 4;
	add.s64 	%rd103, %rd2, %rd102;
	ld.global.f32 	%f78, [%rd103];
$L__BB5_61:
	cvta.to.global.u64 	%rd106, %rd10;
	mul.wide.s32 	%rd107, %r4, 4;
	add.s64 	%rd108, %rd106, %rd107;
	st.global.f32 	[%rd108], %f78;
	abs.f32 	%f66, %f78;
	cvta.to.global.u64 	%rd109, %rd9;
	add.s64 	%rd110, %rd109, %rd107;
	st.global.f32 	[%rd110], %f66;
$L__BB5_62:
	ret;

}
	// .globl	_Z22cuda_compute_scores_erPfS_S_PiS_S_ii
.visible .entry _Z22cuda_compute_scores_erPfS_S_PiS_S_ii(
	.param .u64 .ptr .align 1 _Z22cuda_compute_scores_erPfS_S_PiS_S_ii_param_0,
	.param .u64 .ptr .align 1 _Z22cuda_compute_scores_erPfS_S_PiS_S_ii_param_1,
	.param .u64 .ptr .align 1 _Z22cuda_compute_scores_erPfS_S_PiS_S_ii_param_2,
	.param .u64 .ptr .align 1 _Z22cuda_compute_scores_erPfS_S_PiS_S_ii_param_3,
	.param .u64 .ptr .align 1 _Z22cuda_compute_scores_erPfS_S_PiS_S_ii_param_4,
	.param .u64 .ptr .align 1 _Z22cuda_compute_scores_erPfS_S_PiS_S_ii_param_5,
	.param .u32 _Z22cuda_compute_scores_erPfS_S_PiS_S_ii_param_6,
	.param .u32 _Z22cuda_compute_scores_erPfS_S_PiS_S_ii_param_7
)
{
	.reg .pred 	%p<51>;
	.reg .b32 	%r<122>;
	.reg .b32 	%f<161>;
	.reg .b64 	%rd<105>;

	ld.param.u64 	%rd13, [_Z22cuda_compute_scores_erPfS_S_PiS_S_ii_param_0];
	ld.param.u64 	%rd14, [_Z22cuda_compute_scores_erPfS_S_PiS_S_ii_param_1];
	ld.param.u64 	%rd15, [_Z22cuda_compute_scores_erPfS_S_PiS_S_ii_param_2];
	ld.param.u64 	%rd16, [_Z22cuda_compute_scores_erPfS_S_PiS_S_ii_param_3];
	ld.param.u64 	%rd17, [_Z22cuda_compute_scores_erPfS_S_PiS_S_ii_param_5];
	ld.param.u32 	%r52, [_Z22cuda_compute_scores_erPfS_S_PiS_S_ii_param_6];
	ld.param.u32 	%r51, [_Z22cuda_compute_scores_erPfS_S_PiS_S_ii_param_7];
	cvta.to.global.u64 	%rd1, %rd15;
	cvta.to.global.u64 	%rd2, %rd16;
	cvta.to.global.u64 	%rd3, %rd17;
	mov.u32 	%r53, %tid.x;
	mov.u32 	%r54, %ntid.x;
	mov.u32 	%r55, %ctaid.x;
	mad.lo.s32 	%r1, %r54, %r55, %r53;
	setp.ge.s32 	%p1, %r1, %r52;
	@%p1 bra 	$L__BB6_81;
	mul.lo.s32 	%r2, %r51, %r1;
	setp.lt.s32 	%p2, %r51, 1;
	@%p2 bra 	$L__BB6_57;
	and.b32  	%r3, %r51, 15;
	setp.lt.u32 	%p3, %r51, 16;
	mov.b32 	%r105, 0;
	@%p3 bra 	$L__BB6_5;
	and.b32  	%r105, %r51, 2147483632;
	mov.b32 	%r110, 0;
$L__BB6_4:
	.pragma "nounroll";
	add.s32 	%r58, %r110, %r2;
	mul.wide.s32 	%rd18, %r58, 4;
	add.s64 	%rd19, %rd2, %rd18;
	ld.global.u32 	%r59, [%rd19];
	mul.wide.s32 	%rd20, %r59, 4;
	add.s64 	%rd21, %rd1, %rd20;
	ld.global.f32 	%f70, [%rd21];
	add.s64 	%rd22, %rd3, %rd18;
	st.global.f32 	[%rd22], %f70;
	ld.global.u32 	%r60, [%rd19+4];
	mul.wide.s32 	%rd23, %r60, 4;
	add.s64 	%rd24, %rd1, %rd23;
	ld.global.f32 	%f71, [%rd24];
	st.global.f32 	[%rd22+4], %f71;
	ld.global.u32 	%r61, [%rd19+8];
	mul.wide.s32 	%rd25, %r61, 4;
	add.s64 	%rd26, %rd1, %rd25;
	ld.global.f32 	%f72, [%rd26];
	st.global.f32 	[%rd22+8], %f72;
	ld.global.u32 	%r62, [%rd19+12];
	mul.wide.s32 	%rd27, %r62, 4;
	add.s64 	%rd28, %rd1, %rd27;
	ld.global.f32 	%f73, [%rd28];
	st.global.f32 	[%rd22+12], %f73;
	ld.global.u32 	%r63, [%rd19+16];
	mul.wide.s32 	%rd29, %r63, 4;
	add.s64 	%rd30, %rd1, %rd29;
	ld.global.f32 	%f74, [%rd30];
	st.global.f32 	[%rd22+16], %f74;
	ld.global.u32 	%r64, [%rd19+20];
	mul.wide.s32 	%rd31, %r64, 4;
	add.s64 	%rd32, %rd1, %rd31;
	ld.global.f32 	%f75, [%rd32];
	st.global.f32 	[%rd22+20], %f75;
	ld.global.u32 	%r65, [%rd19+24];
	mul.wide.s32 	%rd33, %r65, 4;
	add.s64 	%rd34, %rd1, %rd33;
	ld.global.f32 	%f76, [%rd34];
	st.global.f32 	[%rd22+24], %f76;
	ld.global.u32 	%r66, [%rd19+28];
	mul.wide.s32 	%rd35, %r66, 4;
	add.s64 	%rd36, %rd1, %rd35;
	ld.global.f32 	%f77, [%rd36];
	st.global.f32 	[%rd22+28], %f77;
	ld.global.u32 	%r67, [%rd19+32];
	mul.wide.s32 	%rd37, %r67, 4;
	add.s64 	%rd38, %rd1, %rd37;
	ld.global.f32 	%f78, [%rd38];
	st.global.f32 	[%rd22+32], %f78;
	ld.global.u32 	%r68, [%rd19+36];
	mul.wide.s32 	%rd39, %r68, 4;
	add.s64 	%rd40, %rd1, %rd39;
	ld.global.f32 	%f79, [%rd40];
	st.global.f32 	[%rd22+36], %f79;
	ld.global.u32 	%r69, [%rd19+40];
	mul.wide.s32 	%rd41, %r69, 4;
	add.s64 	%rd42, %rd1, %rd41;
	ld.global.f32 	%f80, [%rd42];
	st.global.f32 	[%rd22+40], %f80;
	ld.global.u32 	%r70, [%rd19+44];
	mul.wide.s32 	%rd43, %r70, 4;
	add.s64 	%rd44, %rd1, %rd43;
	ld.global.f32 	%f81, [%rd44];
	st.global.f32 	[%rd22+44], %f81;
	ld.global.u32 	%r71, [%rd19+48];
	mul.wide.s32 	%rd45, %r71, 4;
	add.s64 	%rd46, %rd1, %rd45;
	ld.global.f32 	%f82, [%rd46];
	st.global.f32 	[%rd22+48], %f82;
	ld.global.u32 	%r72, [%rd19+52];
	mul.wide.s32 	%rd47, %r72, 4;
	add.s64 	%rd48, %rd1, %rd47;
	ld.global.f32 	%f83, [%rd48];
	st.global.f32 	[%rd22+52], %f83;
	ld.global.u32 	%r73, [%rd19+56];
	mul.wide.s32 	%rd49, %r73, 4;
	add.s64 	%rd50, %rd1, %rd49;
	ld.global.f32 	%f84, [%rd50];
	st.global.f32 	[%rd22+56], %f84;
	ld.global.u32 	%r74, [%rd19+60];
	mul.wide.s32 	%rd51, %r74, 4;
	add.s64 	%rd52, %rd1, %rd51;
	ld.global.f32 	%f85, [%rd52];
	st.global.f32 	[%rd22+60], %f85;
	add.s32 	%r110, %r110, 16;
	setp.eq.s32 	%p4, %r110, %r105;
	@%p4 bra 	$L__BB6_5;
	bra.uni 	$L__BB6_4;
$L__BB6_5:
	setp.eq.s32 	%p5, %r3, 0;
	@%p5 bra 	$L__BB6_14;
	and.b32  	%r6, %r51, 7;
	setp.lt.u32 	%p6, %r3, 8;
	@%p6 bra 	$L__BB6_8;
	add.s32 	%r75, %r105, %r2;
	mul.wide.s32 	%rd53, %r75, 4;
	add.s64 	%rd54, %rd2, %rd53;
	ld.global.u32 	%r76, [%rd54];
	mul.wide.s32 	%rd55, %r76, 4;
	add.s64 	%rd56, %rd1, %rd55;
	ld.global.f32 	%f86, [%rd56];
	add.s64 	%rd57, %rd3, %rd53;
	st.global.f32 	[%rd57], %f86;
	ld.global.u32 	%r77, [%rd54+4];
	mul.wide.s32 	%rd58, %r77, 4;
	add.s64 	%rd59, %rd1, %rd58;
	ld.global.f32 	%f87, [%rd59];
	st.global.f32 	[%rd57+4], %f87;
	ld.global.u32 	%r78, [%rd54+8];
	mul.wide.s32 	%rd60, %r78, 4;
	add.s64 	%rd61, %rd1, %rd60;
	ld.global.f32 	%f88, [%rd61];
	st.global.f32 	[%rd57+8], %f88;
	ld.global.u32 	%r79, [%rd54+12];
	mul.wide.s32 	%rd62, %r79, 4;
	add.s64 	%rd63, %rd1, %rd62;
	ld.global.f32 	%f89, [%rd63];
	st.global.f32 	[%rd57+12], %f89;
	ld.global.u32 	%r80, [%rd54+16];
	mul.wide.s32 	%rd64, %r80, 4;
	add.s64 	%rd65, %rd1, %rd64;
	ld.global.f32 	%f90, [%rd65];
	st.global.f32 	[%rd57+16], %f90;
	ld.global.u32 	%r81, [%rd54+20];
	mul.wide.s32 	%rd66, %r81, 4;
	add.s64 	%rd67, %rd1, %rd66;
	ld.global.f32 	%f91, [%rd67];
	st.global.f32 	[%rd57+20], %f91;
	ld.global.u32 	%r82, [%rd54+24];
	mul.wide.s32 	%rd68, %r82, 4;
	add.s64 	%rd69, %rd1, %rd68;
	ld.global.f32 	%f92, [%rd69];
	st.global.f32 	[%rd57+24], %f92;
	ld.global.u32 	%r83, [%rd54+28];
	mul.wide.s32 	%rd70, %r83, 4;
	add.s64 	%rd71, %rd1, %rd70;
	ld.global.f32 	%f93, [%rd71];
	st.global.f32 	[%rd57+28], %f93;
	add.s32 	%r105, %r105, 8;
$L__BB6_8:
	setp.eq.s32 	%p7, %r6, 0;
	@%p7 bra 	$L__BB6_14;
	and.b32  	%r9, %r51, 3;
	setp.lt.u32 	%p8, %r6, 4;
	@%p8 bra 	$L__BB6_11;
	add.s32 	%r84, %r105, %r2;
	mul.wide.s32 	%rd72, %r84, 4;
	add.s64 	%rd73, %rd2, %rd72;
	ld.global.u32 	%r85, [%rd73];
	mul.wide.s32 	%rd74, %r85, 4;
	add.s64 	%rd75, %rd1, %rd74;
	ld.global.f32 	%f94, [%rd75];
	add.s64 	%rd76, %rd3, %rd72;
	st.global.f32 	[%rd76], %f94;
	ld.global.u32 	%r86, [%rd73+4];
	mul.wide.s32 	%rd77, %r86, 4;
	add.s64 	%rd78, %rd1, %rd77;
	ld.global.f32 	%f95, [%rd78];
	st.global.f32 	[%rd76+4], %f95;
	ld.global.u32 	%r87, [%rd73+8];
	mul.wide.s32 	%rd79, %r87, 4;
	add.s64 	%rd80, %rd1, %rd79;
	ld.global.f32 	%f96, [%rd80];
	st.global.f32 	[%rd76+8], %f96;
	ld.global.u32 	%r88, [%rd73+12];
	mul.wide.s32 	%rd81, %r88, 4;
	add.s64 	%rd82, %rd1, %rd81;
	ld.global.f32 	%f97, [%rd82];
	st.global.f32 	[%rd76+12], %f97;
	add.s32 	%r105, %r105, 4;
$L__BB6_11:
	setp.eq.s32 	%p9, %r9, 0;
	@%p9 bra 	$L__BB6_14;
	mov.b32 	%r109, 0;
$L__BB6_13:
	.pragma "nounroll";
	add.s32 	%r90, %r105, %r2;
	mul.wide.s32 	%rd83, %r90, 4;
	add.s64 	%rd84, %rd2, %rd83;
	ld.global.u32 	%r91, [%rd84];
	mul.wide.s32 	%rd85, %r91, 4;
	add.s64 	%rd86, %rd1, %rd85;
	ld.global.f32 	%f98, [%rd86];
	add.s64 	%rd87, %rd3, %rd83;
	st.global.f32 	[%rd87], %f98;
	add.s32 	%r105, %r105, 1;
	add.s32 	%r109, %r109, 1;
	setp.ne.s32 	%p10, %r109, %r9;
	@%p10 bra 	$L__BB6_13;
$L__BB6_14:
	setp.eq.s32 	%p11, %r51, 1;
	@%p11 bra 	$L__BB6_57;
	add.s32 	%r93, %r51, -1;
	add.s32 	%r16, %r51, -2;
	add.s32 	%r94, %r51, 7;
	and.b32  	%r95, %r94, 7;
	add.s32 	%r17, %r95, -1;
	add.s32 	%r96, %r51, 3;
	and.b32  	%r18, %r96, 3;
	and.b32  	%r19, %r93, 7;
	and.b32  	%r20, %r93, -8;
	and.b32  	%r21, %r94, 3;
	and.b32  	%r22, %r96, 1;
	neg.s32 	%r23, %r20;
	add.s64 	%rd4, %rd3, 16;
	mov.b32 	%r111, 0;
$L__BB6_16:
	setp.lt.u32 	%p12, %r16, 7;
	mov.b32 	%r115, 0;
	@%p12 bra 	$L__BB6_35;
	mov.u32 	%r112, %r2;
	mov.u32 	%r113, %r23;
$L__BB6_18:
	.pragma "nounroll";
	mul.wide.s32 	%rd88, %r112, 4;
	add.s64 	%rd5, %rd4, %rd88;
	ld.global.f32 	%f1, [%rd5+-16];
	ld.global.f32 	%f122, [%rd5+-12];
	setp.leu.f32 	%p13, %f1, %f122;
	@%p13 bra 	$L__BB6_20;
	st.global.f32 	[%rd5+-12], %f1;
	st.global.f32 	[%rd5+-16], %f122;
	mov.f32 	%f122, %f1;
$L__BB6_20:
	ld.global.f32 	%f123, [%rd5+-8];
	setp.leu.f32 	%p14, %f122, %f123;
	@%p14 bra 	$L__BB6_22;
	st.global.f32 	[%rd5+-8], %f122;
	st.global.f32 	[%rd5+-12], %f123;
	mov.f32 	%f123, %f122;
$L__BB6_22:
	ld.global.f32 	%f124, [%rd5+-4];
	setp.leu.f32 	%p15, %f123, %f124;
	@%p15 bra 	$L__BB6_24;
	st.global.f32 	[%rd5+-4], %f123;
	st.global.f32 	[%rd5+-8], %f124;
	mov.f32 	%f124, %f123;
$L__BB6_24:
	ld.global.f32 	%f125, [%rd5];
	setp.leu.f32 	%p16, %f124, %f125;
	@%p16 bra 	$L__BB6_26;
	st.global.f32 	[%rd5], %f124;
	st.global.f32 	[%rd5+-4], %f125;
	mov.f32 	%f125, %f124;
$L__BB6_26:
	ld.global.f32 	%f126, [%rd5+4];
	setp.leu.f32 	%p17, %f125, %f126;
	@%p17 bra 	$L__BB6_28;
	st.global.f32 	[%rd5+4], %f125;
	st.global.f32 	[%rd5], %f126;
	mov.f32 	%f126, %f125;
$L__BB6_28:
	ld.global.f32 	%f127, [%rd5+8];
	setp.leu.f32 	%p18, %f126, %f127;
	@%p18 bra 	$L__BB6_30;
	st.global.f32 	[%rd5+8], %f126;
	st.global.f32 	[%rd5+4], %f127;
	mov.f32 	%f127, %f126;
$L__BB6_30:
	ld.global.f32 	%f128, [%rd5+12];
	setp.leu.f32 	%p19, %f127, %f128;
	@%p19 bra 	$L__BB6_32;
	st.global.f32 	[%rd5+12], %f127;
	st.global.f32 	[%rd5+8], %f128;
	mov.f32 	%f128, %f127;
$L__BB6_32:
	ld.global.f32 	%f16, [%rd5+16];
	setp.leu.f32 	%p20, %f128, %f16;
	@%p20 bra 	$L__BB6_34;
	st.global.f32 	[%rd5+16], %f128;
	st.global.f32 	[%rd5+12], %f16;
$L__BB6_34:
	add.s32 	%r113, %r113, 8;
	add.s32 	%r112, %r112, 8;
	setp.ne.s32 	%p21, %r113, 0;
	mov.u32 	%r115, %r20;
	@%p21 bra 	$L__BB6_18;
$L__BB6_35:
	setp.eq.s32 	%p22, %r19, 0;
	@%p22 bra 	$L__BB6_56;
	setp.lt.u32 	%p23, %r17, 3;
	@%p23 bra 	$L__BB6_46;
	add.s32 	%r98, %r115, %r2;
	mul.wide.s32 	%rd89, %r98, 4;
	add.s64 	%rd6, %rd3, %rd89;
	ld.global.f32 	%f17, [%rd6];
	ld.global.f32 	%f129, [%rd6+4];
	setp.leu.f32 	%p24, %f17, %f129;
	@%p24 bra 	$L__BB6_39;
	st.global.f32 	[%rd6+4], %f17;
	st.global.f32 	[%rd6], %f129;
	mov.f32 	%f129, %f17;
$L__BB6_39:
	ld.global.f32 	%f130, [%rd6+8];
	setp.leu.f32 	%p25, %f129, %f130;
	@%p25 bra 	$L__BB6_41;
	st.global.f32 	[%rd6+8], %f129;
	st.global.f32 	[%rd6+4], %f130;
	mov.f32 	%f130, %f129;
$L__BB6_41:
	ld.global.f32 	%f131, [%rd6+12];
	setp.leu.f32 	%p26, %f130, %f131;
	@%p26 bra 	$L__BB6_43;
	st.global.f32 	[%rd6+12], %f130;
	st.global.f32 	[%rd6+8], %f131;
	mov.f32 	%f131, %f130;
$L__BB6_43:
	ld.global.f32 	%f24, [%rd6+16];
	setp.leu.f32 	%p27, %f131, %f24;
	@%p27 bra 	$L__BB6_45;
	st.global.f32 	[%rd6+16], %f131;
	st.global.f32 	[%rd6+12], %f24;
$L__BB6_45:
	add.s32 	%r115, %r115, 4;
$L__BB6_46:
	setp.eq.s32 	%p28, %r21, 0;
	@%p28 bra 	$L__BB6_56;
	setp.eq.s32 	%p29, %r18, 1;
	@%p29 bra 	$L__BB6_53;
	add.s32 	%r99, %r115, %r2;
	mul.wide.s32 	%rd90, %r99, 4;
	add.s64 	%rd7, %rd3, %rd90;
	ld.global.f32 	%f25, [%rd7];
	ld.global.f32 	%f132, [%rd7+4];
	setp.leu.f32 	%p30, %f25, %f132;
	@%p30 bra 	$L__BB6_50;
	st.global.f32 	[%rd7+4], %f25;
	st.global.f32 	[%rd7], %f132;
	mov.f32 	%f132, %f25;
$L__BB6_50:
	ld.global.f32 	%f28, [%rd7+8];
	setp.leu.f32 	%p31, %f132, %f28;
	@%p31 bra 	$L__BB6_52;
	st.global.f32 	[%rd7+8], %f132;
	st.global.f32 	[%rd7+4], %f28;
$L__BB6_52:
	add.s32 	%r115, %r115, 2;
$L__BB6_53:
	setp.eq.s32 	%p32, %r22, 0;
	@%p32 bra 	$L__BB6_56;
	add.s32 	%r100, %r115, %r2;
	mul.wide.s32 	%rd91, %r100, 4;
	add.s64 	%rd8, %rd3, %rd91;
	ld.global.f32 	%f29, [%rd8];
	ld.global.f32 	%f30, [%rd8+4];
	setp.leu.f32 	%p33, %f29, %f30;
	@%p33 bra 	$L__BB6_56;
	st.global.f32 	[%rd8+4], %f29;
	st.global.f32 	[%rd8], %f30;
$L__BB6_56:
	add.s32 	%r111, %r111, 1;
	setp.ne.s32 	%p34, %r111, %r51;
	@%p34 bra 	$L__BB6_16;
$L__BB6_57:
	mul.wide.s32 	%rd92, %r2, 4;
	add.s64 	%rd93, %rd3, %rd92;
	ld.global.f32 	%f139, [%rd93];
	setp.lt.s32 	%p35, %r51, 2;
	mov.f32 	%f141, 0f3F800000;
	@%p35 bra 	$L__BB6_80;
	add.s32 	%r37, %r51, -1;
	add.s32 	%r102, %r51, -2;
	and.b32  	%r38, %r37, 3;
	setp.lt.u32 	%p36, %r102, 3;
	mov.f32 	%f141, 0f3F800000;
	mov.b32 	%r121, 1;
	mov.f32 	%f134, %f141;
	@%p36 bra 	$L__BB6_74;
	and.b32  	%r104, %r37, -4;
	neg.s32 	%r118, %r104;
	add.s64 	%rd95, %rd92, %rd3;
	add.s64 	%rd104, %rd95, 8;
	mov.f32 	%f141, 0f3F800000;
	mov.b32 	%r117, 0;
$L__BB6_60:
	ld.global.f32 	%f35, [%rd104+-4];
	ld.global.f32 	%f36, [%rd104+-8];
	sub.f32 	%f104, %f35, %f36;
	abs.f32 	%f105, %f104;
	setp.gtu.f32 	%p37, %f105, 0f33D6BF95;
	mov.f32 	%f137, 0f3F800000;
	@%p37 bra 	$L__BB6_63;
	add.f32 	%f137, %f134, 0f3F800000;
	setp.leu.f32 	%p38, %f137, %f141;
	@%p38 bra 	$L__BB6_63;
	mov.f32 	%f139, %f36;
	mov.f32 	%f141, %f137;
$L__BB6_63:
	ld.global.f32 	%f41, [%rd104];
	sub.f32 	%f107, %f41, %f35;
	abs.f32 	%f108, %f107;
	setp.gtu.f32 	%p39, %f108, 0f33D6BF95;
	mov.f32 	%f140, 0f3F800000;
	@%p39 bra 	$L__BB6_66;
	add.f32 	%f140, %f137, 0f3F800000;
	setp.leu.f32 	%p40, %f140, %f141;
	@%p40 bra 	$L__BB6_66;
	mov.f32 	%f139, %f35;
	mov.f32 	%f141, %f140;
$L__BB6_66:
	ld.global.f32 	%f46, [%rd104+4];
	sub.f32 	%f110, %f46, %f41;
	abs.f32 	%f111, %f110;
	setp.gtu.f32 	%p41, %f111, 0f33D6BF95;
	mov.f32 	%f143, 0f3F800000;
	@%p41 bra 	$L__BB6_69;
	add.f32 	%f143, %f140, 0f3F800000;
	setp.leu.f32 	%p42, %f143, %f141;
	@%p42 bra 	$L__BB6_69;
	mov.f32 	%f139, %f41;
	mov.f32 	%f141, %f143;
$L__BB6_69:
	ld.global.f32 	%f113, [%rd104+8];
	sub.f32 	%f114, %f113, %f46;
	abs.f32 	%f115, %f114;
	setp.gtu.f32 	%p43, %f115, 0f33D6BF95;
	mov.f32 	%f134, 0f3F800000;
	@%p43 bra 	$L__BB6_72;
	add.f32 	%f134, %f143, 0f3F800000;
	setp.leu.f32 	%p44, %f134, %f141;
	@%p44 bra 	$L__BB6_72;
	mov.f32 	%f139, %f46;
	mov.f32 	%f141, %f134;
$L__BB6_72:
	add.s32 	%r118, %r118, 4;
	add.s32 	%r117, %r117, 4;
	add.s64 	%rd104, %rd104, 16;
	setp.ne.s32 	%p45, %r118, 0;
	@%p45 bra 	$L__BB6_60;
	add.s32 	%r121, %r117, 1;
$L__BB6_74:
	setp.eq.s32 	%p46, %r38, 0;
	@%p46 bra 	$L__BB6_80;
	neg.s32 	%r120, %r38;
$L__BB6_76:
	.pragma "nounroll";
	mov.f32 	%f61, %f134;
	mul.wide.s32 	%rd97, %r121, 4;
	add.s64 	%rd98, %rd93, %rd97;
	ld.global.f32 	%f117, [%rd98];
	ld.global.f32 	%f63, [%rd98+-4];
	sub.f32 	%f118, %f117, %f63;
	abs.f32 	%f119, %f118;
	setp.gtu.f32 	%p47, %f119, 0f33D6BF95;
	mov.f32 	%f134, 0f3F800000;
	@%p47 bra 	$L__BB6_79;
	add.f32 	%f134, %f61, 0f3F800000;
	setp.leu.f32 	%p48, %f134, %f141;
	@%p48 bra 	$L__BB6_79;
	mov.f32 	%f139, %f63;
	mov.f32 	%f141, %f134;
$L__BB6_79:
	add.s32 	%r121, %r121, 1;
	add.s32 	%r120, %r120, 1;
	setp.ne.s32 	%p49, %r120, 0;
	@%p49 bra 	$L__BB6_76;
$L__BB6_80:
	cvta.to.global.u64 	%rd99, %rd14;
	mul.wide.s32 	%rd100, %r1, 4;
	add.s64 	%rd101, %rd99, %rd100;
	st.global.f32 	[%rd101], %f139;
	abs.f32 	%f120, %f139;
	setp.gt.f32 	%p50, %f120, 0f33D6BF95;
	selp.f32 	%f121, %f141, 0f00000000, %p50;
	cvta.to.global.u64 	%rd102, %rd13;
	add.s64 	%rd103, %rd102, %rd100;
	st.global.f32 	[%rd103], %f121;
$L__BB6_81:
	ret;

}
	// .globl	_Z21cuda_update_scores_erPfS_S_PiS_S0_S0_iii
.visible .entry _Z21cuda_update_scores_erPfS_S_PiS_S0_S0_iii(
	.param .u64 .ptr .align 1 _Z21cuda_update_scores_erPfS_S_PiS_S0_S0_iii_param_0,
	.param .u64 .ptr .align 1 _Z21cuda_update_scores_erPfS_S_PiS_S0_S0_iii_param_1,
	.param .u64 .ptr .align 1 _Z21cuda_update_scores_erPfS_S_PiS_S0_S0_iii_param_2,
	.param .u64 .ptr .align 1 _Z21cuda_update_scores_erPfS_S_PiS_S0_S0_iii_param_3,
	.param .u64 .ptr .align 1 _Z21cuda_update_scores_erPfS_S_PiS_S0_S0_iii_param_4,
	.param .u64 .ptr .align 1 _Z21cuda_update_scores_erPfS_S_PiS_S0_S0_iii_param_5,
	.param .u64 .ptr .align 1 _Z21cuda_update_scores_erPfS_S_PiS_S0_S0_iii_param_6,
	.param .u32 _Z21cuda_update_scores_erPfS_S_PiS_S0_S0_iii_param_7,
	.param .u32 _Z21cuda_update_scores_erPfS_S_PiS_S0_S0_iii_param_8,
	.param .u32 _Z21cuda_update_scores_erPfS_S_PiS_S0_S0_iii_param_9
)
{
	.reg .pred 	%p<52>;
	.reg .b32 	%r<140>;
	.reg .b32 	%f<161>;
	.reg .b64 	%rd<119>;

	ld.param.u64 	%rd13, [_Z21cuda_update_scores_erPfS_S_PiS_S0_S0_iii_param_0];
	ld.param.u64 	%rd14, [_Z21cuda_update_scores_erPfS_S_PiS_S0_S0_iii_param_1];
	ld.param.u64 	%rd17, [_Z21cuda_update_scores_erPfS_S_PiS_S0_S0_iii_param_2];
	ld.param.u64 	%rd18, [_Z21cuda_update_scores_erPfS_S_PiS_S0_S0_iii_param_3];
	ld.param.u64 	%rd19, [_Z21cuda_update_scores_erPfS_S_PiS_S0_S0_iii_param_4];
	ld.param.u64 	%rd15, [_Z21cuda_update_scores_erPfS_S_PiS_S0_S0_iii_param_5];
	ld.param.u64 	%rd16, [_Z21cuda_update_scores_erPfS_S_PiS_S0_S0_iii_param_6];
	ld.param.u32 	%r55, [_Z21cuda_update_scores_erPfS_S_PiS_S0_S0_iii_param_7];
	ld.param.u32 	%r56, [_Z21cuda_update_scores_erPfS_S_PiS_S0_S0_iii_param_8];
	ld.param.u32 	%r57, [_Z21cuda_update_scores_erPfS_S_PiS_S0_S0_iii_param_9];
	cvta.to.global.u64 	%rd1, %rd17;
	cvta.to.global.u64 	%rd2, %rd19;
	cvta.to.global.u64 	%rd3, %rd18;
	mov.u32 	%r58, %tid.x;
	mov.u32 	%r59, %ntid.x;
	mov.u32 	%r60, %ctaid.x;
	mad.lo.s32 	%r1, %r59, %r60, %r58;
	mul.lo.s32 	%r61, %r56, %r55;
	setp.ge.s32 	%p1, %r1, %r61;
	@%p1 bra 	$L__BB7_82;
	cvta.to.global.u64 	%rd20, %rd16;
	div.s32 	%r62, %r1, %r55;
	mad.lo.s32 	%r63, %r57, %r56, %r62;
	mul.wide.s32 	%rd21, %r63, 4;
	add.s64 	%rd22, %rd3, %rd21;
	ld.global.u32 	%r64, [%rd22];
	shl.b32 	%r65, %r64, 1;
	mul.wide.s32 	%rd23, %r65, 4;
	add.s64 	%rd24, %rd20, %rd23;
	ld.global.u32 	%r66, [%rd24+4];
	ld.global.u32 	%r2, [%rd24];
	sub.s32 	%r67, %r66, %r2;
	mul.lo.s32 	%r68, %r62, %r55;
	sub.s32 	%r3, %r1, %r68;
	setp.gt.s32 	%p2, %r3, %r67;
	@%p2 bra 	$L__BB7_82;
	add.s32 	%r69, %r2, %r3;
	cvta.to.global.u64 	%rd25, %rd15;
	mul.wide.s32 	%rd26, %r69, 4;
	add.s64 	%rd27, %rd25, %rd26;
	ld.global.u32 	%r4, [%rd27];
	mul.lo.s32 	%r5, %r4, %r56;
	mul.lo.s32 	%r6, %r56, %r1;
	setp.lt.s32 	%p3, %r56, 1;
	@%p3 bra 	$L__BB7_58;
	and.b32  	%r7, %r56, 15;
	setp.lt.u32 	%p4, %r56, 16;
	mov.b32 	%r123, 0;
	@%p4 bra 	$L__BB7_6;
	and.b32  	%r123, %r56, 2147483632;
	mov.b32 	%r128, 0;
$L__BB7_5:
	.pragma "nounroll";
	add.s32 	%r72, %r128, %r5;
	mul.wide.s32 	%rd28, %r72, 4;
	add.s64 	%rd29, %rd3, %rd28;
	ld.global.u32 	%r73, [%rd29];
	mul.wide.s32 	%rd30, %r73, 4;
	add.s64 	%rd31, %rd1, %rd30;
	ld.global.f32 	%f70, [%rd31];
	add.s32 	%r74, %r128, %r6;
	mul.wide.s32 	%rd32, %r74, 4;
	add.s64 	%rd33, %rd2, %rd32;
	st.global.f32 	[%rd33], %f70;
	ld.global.u32 	%r75, [%rd29+4];
	mul.wide.s32 	%rd34, %r75, 4;
	add.s64 	%rd35, %rd1, %rd34;
	ld.global.f32 	%f71, [%rd35];
	st.global.f32 	[%rd33+4], %f71;
	ld.global.u32 	%r76, [%rd29+8];
	mul.wide.s32 	%rd36, %r76, 4;
	add.s64 	%rd37, %rd1, %rd36;
	ld.global.f32 	%f72, [%rd37];
	st.global.f32 	[%rd33+8], %f72;
	ld.global.u32 	%r77, [%rd29+12];
	mul.wide.s32 	%rd38, %r77, 4;
	add.s64 	%rd39, %rd1, %rd38;
	ld.global.f32 	%f73, [%rd39];
	st.global.f32 	[%rd33+12], %f73;
	ld.global.u32 	%r78, [%rd29+16];
	mul.wide.s32 	%rd40, %r78, 4;
	add.s64 	%rd41, %rd1, %rd40;
	ld.global.f32 	%f74, [%rd41];
	st.global.f32 	[%rd33+16], %f74;
	ld.global.u32 	%r79, [%rd29+20];
	mul.wide.s32 	%rd42, %r79, 4;
	add.s64 	%rd43, %rd1, %rd42;
	ld.global.f32 	%f75, [%rd43];
	st.global.f32 	[%rd33+20], %f75;
	ld.global.u32 	%r80, [%rd29+24];
	mul.wide.s32 	%rd44, %r80, 4;
	add.s64 	%rd45, %rd1, %rd44;
	ld.global.f32 	%f76, [%rd45];
	st.global.f32 	[%rd33+24], %f76;
	ld.global.u32 	%r81, [%rd29+28];
	mul.wide.s32 	%rd46, %r81, 4;
	add.s64 	%rd47, %rd1, %rd46;
	ld.global.f32 	%f77, [%rd47];
	st.global.f32 	[%rd33+28], %f77;
	ld.global.u32 	%r82, [%rd29+32];
	mul.wide.s32 	%rd48, %r82, 4;
	add.s64 	%rd49, %rd1, %rd48;
	ld.global.f32 	%f78, [%rd49];
	st.global.f32 	[%rd33+32], %f78;
	ld.global.u32 	%r83, [%rd29+36];
	mul.wide.s32 	%rd50, %r83, 4;
	add.s64 	%rd51, %rd1, %rd50;
	ld.global.f32 	%f79, [%rd51];
	st.global.f32 	[%rd33+36], %f79;
	ld.global.u32 	%r84, [%rd29+40];
	mul.wide.s32 	%rd52, %r84, 4;
	add.s64 	%rd53, %rd1, %rd52;
	ld.global.f32 	%f80, [%rd53];
	st.global.f32 	[%rd33+40], %f80;
	ld.global.u32 	%r85, [%rd29+44];
	mul.wide.s32 	%rd54, %r85, 4;
	add.s64 	%rd55, %rd1, %rd54;
	ld.global.f32 	%f81, [%rd55];
	st.global.f32 	[%rd33+44], %f81;
	ld.global.u32 	%r86, [%rd29+48];
	mul.wide.s32 	%rd56, %r86, 4;
	add.s64 	%rd57, %rd1, %rd56;
	ld.global.f32 	%f82, [%rd57];
	st.global.f32 	[%rd33+48], %f82;
	ld.global.u32 	%r87, [%rd29+52];
	mul.wide.s32 	%rd58, %r87, 4;
	add.s64 	%rd59, %rd1, %rd58;
	ld.global.f32 	%f83, [%rd59];
	st.global.f32 	[%rd33+52], %f83;
	ld.global.u32 	%r88, [%rd29+56];
	mul.wide.s32 	%rd60, %r88, 4;
	add.s64 	%rd61, %rd1, %rd60;
	ld.global.f32 	%f84, [%rd61];
	st.global.f32 	[%rd33+56], %f84;
	ld.global.u32 	%r89, [%rd29+60];
	mul.wide.s32 	%rd62, %r89, 4;
	add.s64 	%rd63, %rd1, %rd62;
	ld.global.f32 	%f85, [%rd63];
	st.global.f32 	[%rd33+60], %f85;
	add.s32 	%r128, %r128, 16;
	setp.eq.s32 	%p5, %r128, %r123;
	@%p5 bra 	$L__BB7_6;
	bra.uni 	$L__BB7_5;
$L__BB7_6:
	setp.eq.s32 	%p6, %r7, 0;
	@%p6 bra 	$L__BB7_15;
	and.b32  	%r10, %r56, 7;
	setp.lt.u32 	%p7, %r7, 8;
	@%p7 bra 	$L__BB7_9;
	add.s32 	%r90, %r123, %r5;
	mul.wide.s32 	%rd64, %r90, 4;
	add.s64 	%rd65, %rd3, %rd64;
	ld.global.u32 	%r91, [%rd65];
	mul.wide.s32 	%rd66, %r91, 4;
	add.s64 	%rd67, %rd1, %rd66;
	ld.global.f32 	%f86, [%rd67];
	add.s32 	%r92, %r123, %r6;
	mul.wide.s32 	%rd68, %r92, 4;
	add.s64 	%rd69, %rd2, %rd68;
	st.global.f32 	[%rd69], %f86;
	ld.global.u32 	%r93, [%rd65+4];
	mul.wide.s32 	%rd70, %r93, 4;
	add.s64 	%rd71, %rd1, %rd70;
	ld.global.f32 	%f87, [%rd71];
	st.global.f32 	[%rd69+4], %f87;
	ld.global.u32 	%r94, [%rd65+8];
	mul.wide.s32 	%rd72, %r94, 4;
	add.s64 	%rd73, %rd1, %rd72;
	ld.global.f32 	%f88, [%rd73];
	st.global.f32 	[%rd69+8], %f88;
	ld.global.u32 	%r95, [%rd65+12];
	mul.wide.s32 	%rd74, %r95, 4;
	add.s64 	%rd75, %rd1, %rd74;
	ld.global.f32 	%f89, [%rd75];
	st.global.f32 	[%rd69+12], %f89;
	ld.global.u32 	%r96, [%rd65+16];
	mul.wide.s32 	%rd76, %r96, 4;
	add.s64 	%rd77, %rd1, %rd76;
	ld.global.f32 	%f90, [%rd77];
	st.global.f32 	[%rd69+16], %f90;
	ld.global.u32 	%r97, [%rd65+20];
	mul.wide.s32 	%rd78, %r97, 4;
	add.s64 	%rd79, %rd1, %rd78;
	ld.global.f32 	%f91, [%rd79];
	st.global.f32 	[%rd69+20], %f91;
	ld.global.u32 	%r98, [%rd65+24];
	mul.wide.s32 	%rd80, %r98, 4;
	add.s64 	%rd81, %rd1, %rd80;
	ld.global.f32 	%f92, [%rd81];
	st.global.f32 	[%rd69+24], %f92;
	ld.global.u32 	%r99, [%rd65+28];
	mul.wide.s32 	%rd82, %r99, 4;
	add.s64 	%rd83, %rd1, %rd82;
	ld.global.f32 	%f93, [%rd83];
	st.global.f32 	[%rd69+28], %f93;
	add.s32 	%r123, %r123, 8;
$L__BB7_9:
	setp.eq.s32 	%p8, %r10, 0;
	@%p8 bra 	$L__BB7_15;
	and.b32  	%r13, %r56, 3;
	setp.lt.u32 	%p9, %r10, 4;
	@%p9 bra 	$L__BB7_12;
	add.s32 	%r100, %r123, %r5;
	mul.wide.s32 	%rd84, %r100, 4;
	add.s64 	%rd85, %rd3, %rd84;
	ld.global.u32 	%r101, [%rd85];
	mul.wide.s32 	%rd86, %r101, 4;
	add.s64 	%rd87, %rd1, %rd86;
	ld.global.f32 	%f94, [%rd87];
	add.s32 	%r102, %r123, %r6;
	mul.wide.s32 	%rd88, %r102, 4;
	add.s64 	%rd89, %rd2, %rd88;
	st.global.f32 	[%rd89], %f94;
	ld.global.u32 	%r103, [%rd85+4];
	mul.wide.s32 	%rd90, %r103, 4;
	add.s64 	%rd91, %rd1, %rd90;
	ld.global.f32 	%f95, [%rd91];
	st.global.f32 	[%rd89+4], %f95;
	ld.global.u32 	%r104, [%rd85+8];
	mul.wide.s32 	%rd92, %r104, 4;
	add.s64 	%rd93, %rd1, %rd92;
	ld.global.f32 	%f96, [%rd93];
	st.global.f32 	[%rd89+8], %f96;
	ld.global.u32 	%r105, [%rd85+12];
	mul.wide.s32 	%rd94, %r105, 4;
	add.s64 	%rd95, %rd1, %rd94;
	ld.global.f32 	%f97, [%rd95];
	st.global.f32 	[%rd89+12], %f97;
	add.s32 	%r123, %r123, 4;
$L__BB7_12:
	setp.eq.s32 	%p10, %r13, 0;
	@%p10 bra 	$L__BB7_15;
	mov.b32 	%r127, 0;
$L__BB7_14:
	.pragma "nounroll";
	add.s32 	%r107, %r123, %r5;
	mul.wide.s32 	%rd96, %r107, 4;
	add.s64 	%rd97, %rd3, %rd96;
	ld.global.u32 	%r108, [%rd97];
	mul.wide.s32 	%rd98, %r108, 4;
	add.s64 	%rd99, %rd1, %rd98;
	ld.global.f32 	%f98, [%rd99];
	add.s32 	%r109, %r123, %r6;
	mul.wide.s32 	%rd100, %r109, 4;
	add.s64 	%rd101, %rd2, %rd100;
	st.global.f32 	[%rd101], %f98;
	add.s32 	%r123, %r123, 1;
	add.s32 	%r127, %r127, 1;
	setp.ne.s32 	%p11, %r127, %r13;
	@%p11 bra 	$L__BB7_14;
$L__BB7_15:
	setp.eq.s32 	%p12, %r56, 1;
	@%p12 bra 	$L__BB7_58;
	add.s32 	%r111, %r56, -1;
	add.s32 	%r20, %r56, -2;
	add.s32 	%r112, %r56, 7;
	and.b32  	%r113, %r112, 7;
	add.s32 	%r21, %r113, -1;
	add.s32 	%r114, %r56, 3;
	and.b32  	%r22, %r114, 3;
	and.b32  	%r23, %r111, 7;
	and.b32  	%r24, %r111, -8;
	and.b32  	%r25, %r112, 3;
	and.b32  	%r26, %r114, 1;
	neg.s32 	%r27, %r24;
	add.s64 	%rd4, %rd2, 16;
	mov.b32 	%r129, 0;
$L__BB7_17:
	setp.lt.u32 	%p13, %r20, 7;
	mov.b32 	%r133, 0;
	@%p13 bra 	$L__BB7_36;
	mov.u32 	%r130, %r6;
	mov.u32 	%r131, %r27;
$L__BB7_19:
	.pragma "nounroll";
	mul.wide.s32 	%rd102, %r130, 4;
	add.s64 	%rd5, %rd4, %rd102;
	ld.global.f32 	%f1, [%rd5+-16];
	ld.global.f32 	%f122, [%rd5+-12];
	setp.leu.f32 	%p14, %f1, %f122;
	@%p14 bra 	$L__BB7_21;
	st.global.f32 	[%rd5+-12], %f1;
	st.global.f32 	[%rd5+-16], %f122;
	mov.f32 	%f122, %f1;
$L__BB7_21:
	ld.global.f32 	%f123, [%rd5+-8];
	setp.leu.f32 	%p15, %f122, %f123;
	@%p15 bra 	$L__BB7_23;
	st.global.f32 	[%rd5+-8], %f122;
	st.global.f32 	[%rd5+-12], %f123;
	mov.f32 	%f123, %f122;
$L__BB7_23:
	ld.global.f32 	%f124, [%rd5+-4];
	setp.leu.f32 	%p16, %f123, %f124;
	@%p16 bra 	$L__BB7_25;
	st.global.f32 	[%rd5+-4], %f123;
	st.global.f32 	[%rd5+-8], %f124;
	mov.f32 	%f124, %f123;
$L__BB7_25:
	ld.global.f32 	%f125, [%rd5];
	setp.leu.f32 	%p17, %f124, %f125;
	@%p17 bra 	$L__BB7_27;
	st.global.f32 	[%rd5], %f124;
	st.global.f32 	[%rd5+-4], %f125;
	mov.f32 	%f125, %f124;
$L__BB7_27:
	ld.global.f32 	%f126, [%rd5+4];
	setp.leu.f32 	%p18, %f125, %f126;
	@%p18 bra 	$L__BB7_29;
	st.global.f32 	[%rd5+4], %f125;
	st.global.f32 	[%rd5], %f126;
	mov.f32 	%f126, %f125;
$L__BB7_29:
	ld.global.f32 	%f127, [%rd5+8];
	setp.leu.f32 	%p19, %f126, %f127;
	@%p19 bra 	$L__BB7_31;
	st.global.f32 	[%rd5+8], %f126;
	st.global.f32 	[%rd5+4], %f127;
	mov.f32 	%f127, %f126;
$L__BB7_31:
	ld.global.f32 	%f128, [%rd5+12];
	setp.leu.f32 	%p20, %f127, %f128;
	@%p20 bra 	$L__BB7_33;
	st.global.f32 	[%rd5+12], %f127;
	st.global.f32 	[%rd5+8], %f128;
	mov.f32 	%f128, %f127;
$L__BB7_33:
	ld.global.f32 	%f16, [%rd5+16];
	setp.leu.f32 	%p21, %f128, %f16;
	@%p21 bra 	$L__BB7_35;
	st.global.f32 	[%rd5+16], %f128;
	st.global.f32 	[%rd5+12], %f16;
$L__BB7_35:
	add.s32 	%r131, %r131, 8;
	add.s32 	%r130, %r130, 8;
	setp.ne.s32 	%p22, %r131, 0;
	mov.u32 	%r133, %r24;
	@%p22 bra 	$L__BB7_19;
$L__BB7_36:
	setp.eq.s32 	%p23, %r23, 0;
	@%p23 bra 	$L__BB7_57;
	setp.lt.u32 	%p24, %r21, 3;
	@%p24 bra 	$L__BB7_47;
	add.s32 	%r116, %r133, %r6;
	mul.wide.s32 	%rd103, %r116, 4;
	add.s64 	%rd6, %rd2, %rd103;
	ld.global.f32 	%f17, [%rd6];
	ld.global.f32 	%f129, [%rd6+4];
	setp.leu.f32 	%p25, %f17, %f129;
	@%p25 bra 	$L__BB7_40;
	st.global.f32 	[%rd6+4], %f17;
	st.global.f32 	[%rd6], %f129;
	mov.f32 	%f129, %f17;
$L__BB7_40:
	ld.global.f32 	%f130, [%rd6+8];
	setp.leu.f32 	%p26, %f129, %f130;
	@%p26 bra 	$L__BB7_42;
	st.global.f32 	[%rd6+8], %f129;
	st.global.f32 	[%rd6+4], %f130;
	mov.f32 	%f130, %f129;
$L__BB7_42:
	ld.global.f32 	%f131, [%rd6+12];
	setp.leu.f32 	%p27, %f130, %f131;
	@%p27 bra 	$L__BB7_44;
	st.global.f32 	[%rd6+12], %f130;
	st.global.f32 	[%rd6+8], %f131;
	mov.f32 	%f131, %f130;
$L__BB7_44:
	ld.global.f32 	%f24, [%rd6+16];
	setp.leu.f32 	%p28, %f131, %f24;
	@%p28 bra 	$L__BB7_46;
	st.global.f32 	[%rd6+16], %f131;
	st.global.f32 	[%rd6+12], %f24;
$L__BB7_46:
	add.s32 	%r133, %r133, 4;
$L__BB7_47:
	setp.eq.s32 	%p29, %r25, 0;
	@%p29 bra 	$L__BB7_57;
	setp.eq.s32 	%p30, %r22, 1;
	@%p30 bra 	$L__BB7_54;
	add.s32 	%r117, %r133, %r6;
	mul.wide.s32 	%rd104, %r117, 4;
	add.s64 	%rd7, %rd2, %rd104;
	ld.global.f32 	%f25, [%rd7];
	ld.global.f32 	%f132, [%rd7+4];
	setp.leu.f32 	%p31, %f25, %f132;
	@%p31 bra 	$L__BB7_51;
	st.global.f32 	[%rd7+4], %f25;
	st.global.f32 	[%rd7], %f132;
	mov.f32 	%f132, %f25;
$L__BB7_51:
	ld.global.f32 	%f28, [%rd7+8];
	setp.leu.f32 	%p32, %f132, %f28;
	@%p32 bra 	$L__BB7_53;
	st.global.f32 	[%rd7+8], %f132;
	st.global.f32 	[%rd7+4], %f28;
$L__BB7_53:
	add.s32 	%r133, %r133, 2;
$L__BB7_54:
	setp.eq.s32 	%p33, %r26, 0;
	@%p33 bra 	$L__BB7_57;
	add.s32 	%r118, %r133, %r6;
	mul.wide.s32 	%rd105, %r118, 4;
	add.s64 	%rd8, %rd2, %rd105;
	ld.global.f32 	%f29, [%rd8];
	ld.global.f32 	%f30, [%rd8+4];
	setp.leu.f32 	%p34, %f29, %f30;
	@%p34 bra 	$L__BB7_57;
	st.global.f32 	[%rd8+4], %f29;
	st.global.f32 	[%rd8], %f30;
$L__BB7_57:
	add.s32 	%r129, %r129, 1;
	setp.ne.s32 	%p35, %r129, %r56;
	@%p35 bra 	$L__BB7_17;
$L__BB7_58:
	mul.wide.s32 	%rd106, %r6, 4;
	add.s64 	%rd107, %rd2, %rd106;
	ld.global.f32 	%f139, [%rd107];
	setp.lt.s32 	%p36, %r56, 2;
	mov.f32 	%f141, 0f3F800000;
	@%p36 bra 	$L__BB7_81;
	add.s32 	%r41, %r56, -1;
	add.s32 	%r120, %r56, -2;
	and.b32  	%r42, %r41, 3;
	setp.lt.u32 	%p37, %r120, 3;
	mov.f32 	%f141, 0f3F800000;
	mov.b32 	%r139, 1;
	mov.f32 	%f134, %f141;
	@%p37 bra 	$L__BB7_75;
	and.b32  	%r122, %r41, -4;
	neg.s32 	%r136, %r122;
	add.s64 	%rd109, %rd106, %rd2;
	add.s64 	%rd118, %rd109, 8;
	mov.f32 	%f141, 0f3F800000;
	mov.b32 	%r135, 0;
$L__BB7_61:
	ld.global.f32 	%f35, [%rd118+-4];
	ld.global.f32 	%f36, [%rd118+-8];
	sub.f32 	%f104, %f35, %f36;
	abs.f32 	%f105, %f104;
	setp.gtu.f32 	%p38, %f105, 0f33D6BF95;
	mov.f32 	%f137, 0f3F800000;
	@%p38 bra 	$L__BB7_64;
	add.f32 	%f137, %f134, 0f3F800000;
	setp.leu.f32 	%p39, %f137, %f141;
	@%p39 bra 	$L__BB7_64;
	mov.f32 	%f139, %f36;
	mov.f32 	%f141, %f137;
$L__BB7_64:
	ld.global.f32 	%f41, [%rd118];
	sub.f32 	%f107, %f41, %f35;
	abs.f32 	%f108, %f107;
	setp.gtu.f32 	%p40, %f108, 0f33D6BF95;
	mov.f32 	%f140, 0f3F800000;
	@%p40 bra 	$L__BB7_67;
	add.f32 	%f140, %f137, 0f3F800000;
	setp.leu.f32 	%p41, %f140, %f141;
	@%p41 bra 	$L__BB7_67;
	mov.f32 	%f139, %f35;
	mov.f32 	%f141, %f140;
$L__BB7_67:
	ld.global.f32 	%f46, [%rd118+4];
	sub.f32 	%f110, %f46, %f41;
	abs.f32 	%f111, %f110;
	setp.gtu.f32 	%p42, %f111, 0f33D6BF95;
	mov.f32 	%f143, 0f3F800000;
	@%p42 bra 	$L__BB7_70;
	add.f32 	%f143, %f140, 0f3F800000;
	setp.leu.f32 	%p43, %f143, %f141;
	@%p43 bra 	$L__BB7_70;
	mov.f32 	%f139, %f41;
	mov.f32 	%f141, %f143;
$L__BB7_70:
	ld.global.f32 	%f113, [%rd118+8];
	sub.f32 	%f114, %f113, %f46;
	abs.f32 	%f115, %f114;
	setp.gtu.f32 	%p44, %f115, 0f33D6BF95;
	mov.f32 	%f134, 0f3F800000;
	@%p44 bra 	$L__BB7_73;
	add.f32 	%f134, %f143, 0f3F800000;
	setp.leu.f32 	%p45, %f134, %f141;
	@%p45 bra 	$L__BB7_73;
	mov.f32 	%f139, %f46;
	mov.f32 	%f141, %f134;
$L__BB7_73:
	add.s32 	%r136, %r136, 4;
	add.s32 	%r135, %r135, 4;
	add.s64 	%rd118, %rd118, 16;
	setp.ne.s32 	%p46, %r136, 0;
	@%p46 bra 	$L__BB7_61;
	add.s32 	%r139, %r135, 1;
$L__BB7_75:
	setp.eq.s32 	%p47, %r42, 0;
	@%p47 bra 	$L__BB7_81;
	neg.s32 	%r138, %r42;
$L__BB7_77:
	.pragma "nounroll";
	mov.f32 	%f61, %f134;
	mul.wide.s32 	%rd111, %r139, 4;
	add.s64 	%rd112, %rd107, %rd111;
	ld.global.f32 	%f117, [%rd112];
	ld.global.f32 	%f63, [%rd112+-4];
	sub.f32 	%f118, %f117, %f63;
	abs.f32 	%f119, %f118;
	setp.gtu.f32 	%p48, %f119, 0f33D6BF95;
	mov.f32 	%f134, 0f3F800000;
	@%p48 bra 	$L__BB7_80;
	add.f32 	%f134, %f61, 0f3F800000;
	setp.leu.f32 	%p49, %f134, %f141;
	@%p49 bra 	$L__BB7_80;
	mov.f32 	%f139, %f63;
	mov.f32 	%f141, %f134;
$L__BB7_80:
	add.s32 	%r139, %r139, 1;
	add.s32 	%r138, %r138, 1;
	setp.ne.s32 	%p50, %r138, 0;
	@%p50 bra 	$L__BB7_77;
$L__BB7_81:
	cvta.to.global.u64 	%rd113, %rd14;
	mul.wide.s32 	%rd114, %r4, 4;
	add.s64 	%rd115, %rd113, %rd114;
	st.global.f32 	[%rd115], %f139;
	abs.f32 	%f120, %f139;
	setp.gt.f32 	%p51, %f120, 0f33D6BF95;
	selp.f32 	%f121, %f141, 0f00000000, %p51;
	cvta.to.global.u64 	%rd116, %rd13;
	add.s64 	%rd117, %rd116, %rd114;
	st.global.f32 	[%rd117], %f121;
$L__BB7_82:
	ret;

}
	// .globl	_Z25cuda_compute_scores_lddsrPfS_S_S_PiS0_iii
.visible .entry _Z25cuda_compute_scores_lddsrPfS_S_S_PiS0_iii(
	.param .u64 .ptr .align 1 _Z25cuda_compute_scores_lddsrPfS_S_S_PiS0_iii_param_0,
	.param .u64 .ptr .align 1 _Z25cuda_compute_scores_lddsrPfS_S_S_PiS0_iii_param_1,
	.param .u64 .ptr .align 1 _Z25cuda_compute_scores_lddsrPfS_S_S_PiS0_iii_param_2,
	.param .u64 .ptr .align 1 _Z25cuda_compute_scores_lddsrPfS_S_S_PiS0_iii_param_3,
	.param .u64 .ptr .align 1 _Z25cuda_compute_scores_lddsrPfS_S_S_PiS0_iii_param_4,
	.param .u64 .ptr .align 1 _Z25cuda_compute_scores_lddsrPfS_S_S_PiS0_iii_param_5,
	.param .u32 _Z25cuda_compute_scores_lddsrPfS_S_S_PiS0_iii_param_6,
	.param .u32 _Z25cuda_compute_scores_lddsrPfS_S_S_PiS0_iii_param_7,
	.param .u32 _Z25cuda_compute_scores_lddsrPfS_S_S_PiS0_iii_param_8
)
{
	.reg .pred 	%p<28>;
	.reg .b32 	%r<51>;
	.reg .b32 	%f<83>;
	.reg .b64 	%rd<61>;

	ld.param.u64 	%rd9, [_Z25cuda_compute_scores_lddsrPfS_S_S_PiS0_iii_param_0];
	ld.param.u64 	%rd13, [_Z25cuda_compute_scores_lddsrPfS_S_S_PiS0_iii_param_1];
	ld.param.u64 	%rd10, [_Z25cuda_compute_scores_lddsrPfS_S_S_PiS0_iii_param_2];
	ld.param.u64 	%rd11, [_Z25cuda_compute_scores_lddsrPfS_S_S_PiS0_iii_param_3];
	ld.param.u64 	%rd14, [_Z25cuda_compute_scores_lddsrPfS_S_S_PiS0_iii_param_4];
	ld.param.u64 	%rd12, [_Z25cuda_compute_scores_lddsrPfS_S_S_PiS0_iii_param_5];
	ld.param.u32 	%r18, [_Z25cuda_compute_scores_lddsrPfS_S_S_PiS0_iii_param_6];
	ld.param.u32 	%r16, [_Z25cuda_compute_scores_lddsrPfS_S_S_PiS0_iii_param_7];
	ld.param.u32 	%r17, [_Z25cuda_compute_scores_lddsrPfS_S_S_PiS0_iii_param_8];
	cvta.to.global.u64 	%rd1, %rd13;
	cvta.to.global.u64 	%rd2, %rd14;
	mov.u32 	%r19, %tid.x;
	mov.u32 	%r20, %ntid.x;
	mov.u32 	%r21, %ctaid.x;
	mad.lo.s32 	%r1, %r20, %r21, %r19;
	setp.ge.s32 	%p1, %r1, %r18;
	@%p1 bra 	$L__BB8_45;
	cvta.to.global.u64 	%rd15, %rd9;
	cvta.to.global.u64 	%rd16, %rd11;
	mul.lo.s32 	%r2, %r16, %r1;
	mul.wide.s32 	%rd17, %r1, 4;
	add.s64 	%rd3, %rd15, %rd17;
	mov.b32 	%r22, 0;
	st.global.u32 	[%rd3], %r22;
	add.s32 	%r23, %r2, %r17;
	mul.wide.s32 	%rd18, %r23, 4;
	add.s64 	%rd19, %rd2, %rd18;
	ld.global.u32 	%r24, [%rd19];
	mul.wide.s32 	%rd20, %r24, 4;
	add.s64 	%rd21, %rd1, %rd20;
	ld.global.f32 	%f1, [%rd21];
	add.s64 	%rd4, %rd16, %rd17;
	st.global.u32 	[%rd4], %r22;
	abs.f32 	%f2, %f1;
	setp.leu.f32 	%p2, %f2, 0f358637BD;
	@%p2 bra 	$L__BB8_45;
	setp.lt.s32 	%p3, %r16, 1;
	@%p3 bra 	$L__BB8_43;
	and.b32  	%r3, %r16, 7;
	setp.lt.u32 	%p4, %r16, 8;
	mov.b32 	%r49, 0;
	@%p4 bra 	$L__BB8_22;
	and.b32  	%r49, %r16, 2147483640;
	neg.s32 	%r47, %r49;
	add.s64 	%rd5, %rd2, 16;
	mov.u32 	%r46, %r2;
$L__BB8_5:
	.pragma "nounroll";
	mul.wide.s32 	%rd22, %r46, 4;
	add.s64 	%rd6, %rd5, %rd22;
	ld.global.u32 	%r26, [%rd6+-16];
	mul.wide.s32 	%rd23, %r26, 4;
	add.s64 	%rd24, %rd1, %rd23;
	ld.global.f32 	%f3, [%rd24];
	sub.f32 	%f4, %f3, %f1;
	abs.f32 	%f5, %f4;
	setp.gtu.f32 	%p5, %f5, 0f358637BD;
	@%p5 bra 	$L__BB8_7;
	ld.global.f32 	%f6, [%rd3];
	add.f32 	%f7, %f6, 0f3F800000;
	st.global.f32 	[%rd3], %f7;
$L__BB8_7:
	ld.global.u32 	%r27, [%rd6+-12];
	mul.wide.s32 	%rd25, %r27, 4;
	add.s64 	%rd26, %rd1, %rd25;
	ld.global.f32 	%f8, [%rd26];
	sub.f32 	%f9, %f8, %f1;
	abs.f32 	%f10, %f9;
	setp.gtu.f32 	%p6, %f10, 0f358637BD;
	@%p6 bra 	$L__BB8_9;
	ld.global.f32 	%f11, [%rd3];
	add.f32 	%f12, %f11, 0f3F800000;
	st.global.f32 	[%rd3], %f12;
$L__BB8_9:
	ld.global.u32 	%r28, [%rd6+-8];
	mul.wide.s32 	%rd27, %r28, 4;
	add.s64 	%rd28, %rd1, %rd27;
	ld.global.f32 	%f13, [%rd28];
	sub.f32 	%f14, %f13, %f1;
	abs.f32 	%f15, %f14;
	setp.gtu.f32 	%p7, %f15, 0f358637BD;
	@%p7 bra 	$L__BB8_11;
	ld.global.f32 	%f16, [%rd3];
	add.f32 	%f17, %f16, 0f3F800000;
	st.global.f32 	[%rd3], %f17;
$L__BB8_11:
	ld.global.u32 	%r29, [%rd6+-4];
	mul.wide.s32 	%rd29, %r29, 4;
	add.s64 	%rd30, %rd1, %rd29;
	ld.global.f32 	%f18, [%rd30];
	sub.f32 	%f19, %f18, %f1;
	abs.f32 	%f20, %f19;
	setp.gtu.f32 	%p8, %f20, 0f358637BD;
	@%p8 bra 	$L__BB8_13;
	ld.global.f32 	%f21, [%rd3];
	add.f32 	%f22, %f21, 0f3F800000;
	st.global.f32 	[%rd3], %f22;
$L__BB8_13:
	ld.global.u32 	%r30, [%rd6];
	mul.wide.s32 	%rd31, %r30, 4;
	add.s64 	%rd32, %rd1, %rd31;
	ld.global.f32 	%f23, [%rd32];
	sub.f32 	%f24, %f23, %f1;
	abs.f32 	%f25, %f24;
	setp.gtu.f32 	%p9, %f25, 0f358637BD;
	@%p9 bra 	$L__BB8_15;
	ld.global.f32 	%f26, [%rd3];
	add.f32 	%f27, %f26, 0f3F800000;
	st.global.f32 	[%rd3], %f27;
$L__BB8_15:
	ld.global.u32 	%r31, [%rd6+4];
	mul.wide.s32 	%rd33, %r31, 4;
	add.s64 	%rd34, %rd1, %rd33;
	ld.global.f32 	%f28, [%rd34];
	sub.f32 	%f29, %f28, %f1;
	abs.f32 	%f30, %f29;
	setp.gtu.f32 	%p10, %f30, 0f358637BD;
	@%p10 bra 	$L__BB8_17;
	ld.global.f32 	%f31, [%rd3];
	add.f32 	%f32, %f31, 0f3F800000;
	st.global.f32 	[%rd3], %f32;
$L__BB8_17:
	ld.global.u32 	%r32, [%rd6+8];
	mul.wide.s32 	%rd35, %r32, 4;
	add.s64 	%rd36, %rd1, %rd35;
	ld.global.f32 	%f33, [%rd36];
	sub.f32 	%f34, %f33, %f1;
	abs.f32 	%f35, %f34;
	setp.gtu.f32 	%p11, %f35, 0f358637BD;
	@%p11 bra 	$L__BB8_19;
	ld.global.f32 	%f36, [%rd3];
	add.f32 	%f37, %f36, 0f3F800000;
	st.global.f32 	[%rd3], %f37;
$L__BB8_19:
	ld.global.u32 	%r33, [%rd6+12];
	mul.wide.s32 	%rd37, %r33, 4;
	add.s64 	%rd38, %rd1, %rd37;
	ld.global.f32 	%f38, [%rd38];
	sub.f32 	%f39, %f38, %f1;
	abs.f32 	%f40, %f39;
	setp.gtu.f32 	%p12, %f40, 0f358637BD;
	@%p12 bra 	$L__BB8_21;
	ld.global.f32 	%f41, [%rd3];
	add.f32 	%f42, %f41, 0f3F800000;
	st.global.f32 	[%rd3], %f42;
$L__BB8_21:
	add.s32 	%r47, %r47, 8;
	add.s32 	%r46, %r46, 8;
	setp.ne.s32 	%p13, %r47, 0;
	@%p13 bra 	$L__BB8_5;
$L__BB8_22:
	setp.eq.s32 	%p14, %r3, 0;
	@%p14 bra 	$L__BB8_43;
	and.b32  	%r11, %r16, 3;
	setp.lt.u32 	%p15, %r3, 4;
	@%p15 bra 	$L__BB8_33;
	add.s32 	%r34, %r49, %r2;
	mul.wide.s32 	%rd39, %r34, 4;
	add.s64 	%rd7, %rd2, %rd39;
	ld.global.u32 	%r35, [%rd7];
	mul.wide.s32 	%rd40, %r35, 4;
	add.s64 	%rd41, %rd1, %rd40;
	ld.global.f32 	%f43, [%rd41];
	sub.f32 	%f44, %f43, %f1;
	abs.f32 	%f45, %f44;
	setp.gtu.f32 	%p16, %f45, 0f358637BD;
	@%p16 bra 	$L__BB8_26;
	ld.global.f32 	%f46, [%rd3];
	add.f32 	%f47, %f46, 0f3F800000;
	st.global.f32 	[%rd3], %f47;
$L__BB8_26:
	ld.global.u32 	%r36, [%rd7+4];
	mul.wide.s32 	%rd42, %r36, 4;
	add.s64 	%rd43, %rd1, %rd42;
	ld.global.f32 	%f48, [%rd43];
	sub.f32 	%f49, %f48, %f1;
	abs.f32 	%f50, %f49;
	setp.gtu.f32 	%p17, %f50, 0f358637BD;
	@%p17 bra 	$L__BB8_28;
	ld.global.f32 	%f51, [%rd3];
	add.f32 	%f52, %f51, 0f3F800000;
	st.global.f32 	[%rd3], %f52;
$L__BB8_28:
	ld.global.u32 	%r37, [%rd7+8];
	mul.wide.s32 	%rd44, %r37, 4;
	add.s64 	%rd45, %rd1, %rd44;
	ld.global.f32 	%f53, [%rd45];
	sub.f32 	%f54, %f53, %f1;
	abs.f32 	%f55, %f54;
	setp.gtu.f32 	%p18, %f55, 0f358637BD;
	@%p18 bra 	$L__BB8_30;
	ld.global.f32 	%f56, [%rd3];
	add.f32 	%f57, %f56, 0f3F800000;
	st.global.f32 	[%rd3], %f57;
$L__BB8_30:
	ld.global.u32 	%r38, [%rd7+12];
	mul.wide.s32 	%rd46, %r38, 4;
	add.s64 	%rd47, %rd1, %rd46;
	ld.global.f32 	%f58, [%rd47];
	sub.f32 	%f59, %f58, %f1;
	abs.f32 	%f60, %f59;
	setp.gtu.f32 	%p19, %f60, 0f358637BD;
	@%p19 bra 	$L__BB8_32;
	ld.global.f32 	%f61, [%rd3];
	add.f32 	%f62, %f61, 0f3F800000;
	st.global.f32 	[%rd3], %f62;
$L__BB8_32:
	add.s32 	%r49, %r49, 4;
$L__BB8_33:
	setp.eq.s32 	%p20, %r11, 0;
	@%p20 bra 	$L__BB8_43;
	setp.eq.s32 	%p21, %r11, 1;
	@%p21 bra 	$L__BB8_40;
	add.s32 	%r39, %r49, %r2;
	mul.wide.s32 	%rd48, %r39, 4;
	add.s64 	%rd8, %rd2, %rd48;
	ld.global.u32 	%r40, [%rd8];
	mul.wide.s32 	%rd49, %r40, 4;
	add.s64 	%rd50, %rd1, %rd49;
	ld.global.f32 	%f63, [%rd50];
	sub.f32 	%f64, %f63, %f1;
	abs.f32 	%f65, %f64;
	setp.gtu.f32 	%p22, %f65, 0f358637BD;
	@%p22 bra 	$L__BB8_37;
	ld.global.f32 	%f66, [%rd3];
	add.f32 	%f67, %f66, 0f3F800000;
	st.global.f32 	[%rd3], %f67;
$L__BB8_37:
	ld.global.u32 	%r41, [%rd8+4];
	mul.wide.s32 	%rd51, %r41, 4;
	add.s64 	%rd52, %rd1, %rd51;
	ld.global.f32 	%f68, [%rd52];
	sub.f32 	%f69, %f68, %f1;
	abs.f32 	%f70, %f69;
	setp.gtu.f32 	%p23, %f70, 0f358637BD;
	@%p23 bra 	$L__BB8_39;
	ld.global.f32 	%f71, [%rd3];
	add.f32 	%f72, %f71, 0f3F800000;
	st.global.f32 	[%rd3], %f72;
$L__BB8_39:
	add.s32 	%r49, %r49, 2;
$L__BB8_40:
	and.b32  	%r42, %r16, 1;
	setp.eq.b32 	%p24, %r42, 1;
	not.pred 	%p25, %p24;
	@%p25 bra 	$L__BB8_43;
	add.s32 	%r43, %r49, %r2;
	mul.wide.s32 	%rd53, %r43, 4;
	add.s64 	%rd54, %rd2, %rd53;
	ld.global.u32 	%r44, [%rd54];
	mul.wide.s32 	%rd55, %r44, 4;
	add.s64 	%rd56, %rd1, %rd55;
	ld.global.f32 	%f73, [%rd56];
	sub.f32 	%f74, %f73, %f1;
	abs.f32 	%f75, %f74;
	setp.gtu.f32 	%p26, %f75, 0f358637BD;
	@%p26 bra 	$L__BB8_43;
	ld.global.f32 	%f76, [%rd3];
	add.f32 	%f77, %f76, 0f3F800000;
	st.global.f32 	[%rd3], %f77;
$L__BB8_43:
	ld.global.f32 	%f78, [%rd3];
	cvt.rn.f32.s32 	%f79, %r16;
	mul.f32 	%f80, %f79, 0f3F000000;
	setp.leu.f32 	%p27, %f78, %f80;
	@%p27 bra 	$L__BB8_45;
	cvta.to.global.u64 	%rd57, %rd12;
	mov.b32 	%r45, 1;
	st.global.u32 	[%rd57], %r45;
	cvta.to.global.u64 	%rd58, %rd10;
	add.s64 	%rd60, %rd58, %rd17;
	ld.global.f32 	%f81, [%rd60];
	add.f32 	%f82, %f1, %f81;
	st.global.f32 	[%rd60], %f82;
	st.global.f32 	[%rd4], %f1;
$L__BB8_45:
	ret;

}
	// .globl	_Z22cuda_compute_scores_l0PfS_S_S_PiS0_iiii
.visible .entry _Z22cuda_compute_scores_l0PfS_S_S_PiS0_iiii(
	.param .u64 .ptr .align 1 _Z22cuda_compute_scores_l0PfS_S_S_PiS0_iiii_param_0,
	.param .u64 .ptr .align 1 _Z22cuda_compute_scores_l0PfS_S_S_PiS0_iiii_param_1,
	.param .u64 .ptr .align 1 _Z22cuda_compute_scores_l0PfS_S_S_PiS0_iiii_param_2,
	.param .u64 .ptr .align 1 _Z22cuda_compute_scores_l0PfS_S_S_PiS0_iiii_param_3,
	.param .u64 .ptr .align 1 _Z22cuda_compute_scores_l0PfS_S_S_PiS0_iiii_param_4,
	.param .u64 .ptr .align 1 _Z22cuda_compute_scores_l0PfS_S_S_PiS0_iiii_param_5,
	.param .u32 _Z22cuda_compute_scores_l0PfS_S_S_PiS0_iiii_param_6,
	.param .u32 _Z22cuda_compute_scores_l0PfS_S_S_PiS0_iiii_param_7,
	.param .u32 _Z22cuda_compute_scores_l0PfS_S_S_PiS0_iiii_param_8,
	.param .u32 _Z22cuda_compute_scores_l0PfS_S_S_PiS0_iiii_param_9
)
{
	.reg .pred 	%p<43>;
	.reg .b32 	%r<67>;
	.reg .b32 	%f<172>;
	.reg .b64 	%rd<91>;

	ld.param.u64 	%rd10, [_Z22cuda_compute_scores_l0PfS_S_S_PiS0_iiii_param_0];
	ld.param.u64 	%rd14, [_Z22cuda_compute_scores_l0PfS_S_S_PiS0_iiii_param_1];
	ld.param.u64 	%rd11, [_Z22cuda_compute_scores_l0PfS_S_S_PiS0_iiii_param_2];
	ld.param.u64 	%rd12, [_Z22cuda_compute_scores_l0PfS_S_S_PiS0_iiii_param_3];
	ld.param.u64 	%rd15, [_Z22cuda_compute_scores_l0PfS_S_S_PiS0_iiii_param_4];
	ld.param.u64 	%rd13, [_Z22cuda_compute_scores_l0PfS_S_S_PiS0_iiii_param_5];
	ld.param.u32 	%r19, [_Z22cuda_compute_scores_l0PfS_S_S_PiS0_iiii_param_6];
	ld.param.u32 	%r16, [_Z22cuda_compute_scores_l0PfS_S_S_PiS0_iiii_param_7];
	ld.param.u32 	%r17, [_Z22cuda_compute_scores_l0PfS_S_S_PiS0_iiii_param_8];
	ld.param.u32 	%r18, [_Z22cuda_compute_scores_l0PfS_S_S_PiS0_iiii_param_9];
	cvta.to.global.u64 	%rd1, %rd14;
	cvta.to.global.u64 	%rd2, %rd15;
	mov.u32 	%r20, %tid.x;
	mov.u32 	%r21, %ntid.x;
	mov.u32 	%r22, %ctaid.x;
	mad.lo.s32 	%r1, %r21, %r22, %r20;
	setp.ge.s32 	%p1, %r1, %r19;
	@%p1 bra 	$L__BB9_75;
	cvta.to.global.u64 	%rd16, %rd10;
	cvta.to.global.u64 	%rd17, %rd12;
	mul.lo.s32 	%r2, %r16, %r1;
	mul.wide.s32 	%rd18, %r1, 4;
	add.s64 	%rd3, %rd16, %rd18;
	mov.b32 	%r23, 0;
	st.global.u32 	[%rd3], %r23;
	add.s32 	%r24, %r18, %r2;
	mul.wide.s32 	%rd19, %r24, 4;
	add.s64 	%rd20, %rd2, %rd19;
	ld.global.u32 	%r25, [%rd20];
	mul.wide.s32 	%rd21, %r25, 4;
	add.s64 	%rd22, %rd1, %rd21;
	ld.global.f32 	%f1, [%rd22];
	add.s64 	%rd4, %rd17, %rd18;
	st.global.u32 	[%rd4], %r23;
	abs.f32 	%f47, %f1;
	setp.leu.f32 	%p2, %f47, 0f358637BD;
	@%p2 bra 	$L__BB9_75;
	setp.lt.s32 	%p3, %r16, 1;
	@%p3 bra 	$L__BB9_73;
	and.b32  	%r3, %r16, 7;
	setp.lt.u32 	%p4, %r16, 8;
	mov.b32 	%r65, 0;
	@%p4 bra 	$L__BB9_38;
	and.b32  	%r65, %r16, 2147483640;
	neg.s32 	%r63, %r65;
	add.s64 	%rd5, %rd2, 16;
	mov.u32 	%r62, %r2;
$L__BB9_5:
	.pragma "nounroll";
	mul.wide.s32 	%rd23, %r62, 4;
	add.s64 	%rd6, %rd5, %rd23;
	ld.global.u32 	%r27, [%rd6+-16];
	mul.wide.s32 	%rd24, %r27, 4;
	add.s64 	%rd25, %rd1, %rd24;
	ld.global.f32 	%f157, [%rd25];
	sub.f32 	%f48, %f157, %f1;
	abs.f32 	%f49, %f48;
	setp.gtu.f32 	%p5, %f49, 0f358637BD;
	@%p5 bra 	$L__BB9_7;
	ld.global.f32 	%f50, [%rd3];
	add.f32 	%f51, %f50, 0f3F800000;
	st.global.f32 	[%rd3], %f51;
	ld.global.u32 	%r28, [%rd6+-16];
	mul.wide.s32 	%rd26, %r28, 4;
	add.s64 	%rd27, %rd1, %rd26;
	ld.global.f32 	%f157, [%rd27];
$L__BB9_7:
	abs.f32 	%f52, %f157;
	setp.gtu.f32 	%p6, %f52, 0f358637BD;
	@%p6 bra 	$L__BB9_9;
	ld.global.f32 	%f53, [%rd3];
	add.f32 	%f54, %f53, 0fBF800000;
	st.global.f32 	[%rd3], %f54;
$L__BB9_9:
	ld.global.u32 	%r29, [%rd6+-12];
	mul.wide.s32 	%rd28, %r29, 4;
	add.s64 	%rd29, %rd1, %rd28;
	ld.global.f32 	%f158, [%rd29];
	sub.f32 	%f55, %f158, %f1;
	abs.f32 	%f56, %f55;
	setp.gtu.f32 	%p7, %f56, 0f358637BD;
	@%p7 bra 	$L__BB9_11;
	ld.global.f32 	%f57, [%rd3];
	add.f32 	%f58, %f57, 0f3F800000;
	st.global.f32 	[%rd3], %f58;
	ld.global.u32 	%r30, [%rd6+-12];
	mul.wide.s32 	%rd30, %r30, 4;
	add.s64 	%rd31, %rd1, %rd30;
	ld.global.f32 	%f158, [%rd31];
$L__BB9_11:
	abs.f32 	%f59, %f158;
	setp.gtu.f32 	%p8, %f59, 0f358637BD;
	@%p8 bra 	$L__BB9_13;
	ld.global.f32 	%f60, [%rd3];
	add.f32 	%f61, %f60, 0fBF800000;
	st.global.f32 	[%rd3], %f61;
$L__BB9_13:
	ld.global.u32 	%r31, [%rd6+-8];
	mul.wide.s32 	%rd32, %r31, 4;
	add.s64 	%rd33, %rd1, %rd32;
	ld.global.f32 	%f159, [%rd33];
	sub.f32 	%f62, %f159, %f1;
	abs.f32 	%f63, %f62;
	setp.gtu.f32 	%p9, %f63, 0f358637BD;
	@%p9 bra 	$L__BB9_15;
	ld.global.f32 	%f64, [%rd3];
	add.f32 	%f65, %f64, 0f3F800000;
	st.global.f32 	[%rd3], %f65;
	ld.global.u32 	%r32, [%rd6+-8];
	mul.wide.s32 	%rd34, %r32, 4;
	add.s64 	%rd35, %rd1, %rd34;
	ld.global.f32 	%f159, [%rd35];
$L__BB9_15:
	abs.f32 	%f66, %f159;
	setp.gtu.f32 	%p10, %f66, 0f358637BD;
	@%p10 bra 	$L__BB9_17;
	ld.global.f32 	%f67, [%rd3];
	add.f32 	%f68, %f67, 0fBF800000;
	st.global.f32 	[%rd3], %f68;
$L__BB9_17:
	ld.global.u32 	%r33, [%rd6+-4];
	mul.wide.s32 	%rd36, %r33, 4;
	add.s64 	%rd37, %rd1, %rd36;
	ld.global.f32 	%f160, [%rd37];
	sub.f32 	%f69, %f160, %f1;
	abs.f32 	%f70, %f69;
	setp.gtu.f32 	%p11, %f70, 0f358637BD;
	@%p11 bra 	$L__BB9_19;
	ld.global.f32 	%f71, [%rd3];
	add.f32 	%f72, %f71, 0f3F800000;
	st.global.f32 	[%rd3], %f72;
	ld.global.u32 	%r34, [%rd6+-4];
	mul.wide.s32 	%rd38, %r34, 4;
	add.s64 	%rd39, %rd1, %rd38;
	ld.global.f32 	%f160, [%rd39];
$L__BB9_19:
	abs.f32 	%f73, %f160;
	setp.gtu.f32 	%p12, %f73, 0f358637BD;
	@%p12 bra 	$L__BB9_21;
	ld.global.f32 	%f74, [%rd3];
	add.f32 	%f75, %f74, 0fBF800000;
	st.global.f32 	[%rd3], %f75;
$L__BB9_21:
	ld.global.u32 	%r35, [%rd6];
	mul.wide.s32 	%rd40, %r35, 4;
	add.s64 	%rd41, %rd1, %rd40;
	ld.global.f32 	%f161, [%rd41];
	sub.f32 	%f76, %f161, %f1;
	abs.f32 	%f77, %f76;
	setp.gtu.f32 	%p13, %f77, 0f358637BD;
	@%p13 bra 	$L__BB9_23;
	ld.global.f32 	%f78, [%rd3];
	add.f32 	%f79, %f78, 0f3F800000;
	st.global.f32 	[%rd3], %f79;
	ld.global.u32 	%r36, [%rd6];
	mul.wide.s32 	%rd42, %r36, 4;
	add.s64 	%rd43, %rd1, %rd42;
	ld.global.f32 	%f161, [%rd43];
$L__BB9_23:
	abs.f32 	%f80, %f161;
	setp.gtu.f32 	%p14, %f80, 0f358637BD;
	@%p14 bra 	$L__BB9_25;
	ld.global.f32 	%f81, [%rd3];
	add.f32 	%f82, %f81, 0fBF800000;
	st.global.f32 	[%rd3], %f82;
$L__BB9_25:
	ld.global.u32 	%r37, [%rd6+4];
	mul.wide.s32 	%rd44, %r37, 4;
	add.s64 	%rd45, %rd1, %rd44;
	ld.global.f32 	%f162, [%rd45];
	sub.f32 	%f83, %f162, %f1;
	abs.f32 	%f84, %f83;
	setp.gtu.f32 	%p15, %f84, 0f358637BD;
	@%p15 bra 	$L__BB9_27;
	ld.global.f32 	%f85, [%rd3];
	add.f32 	%f86, %f85, 0f3F800000;
	st.global.f32 	[%rd3], %f86;
	ld.global.u32 	%r38, [%rd6+4];
	mul.wide.s32 	%rd46, %r38, 4;
	add.s64 	%rd47, %rd1, %rd46;
	ld.global.f32 	%f162, [%rd47];
$L__BB9_27:
	abs.f32 	%f87, %f162;
	setp.gtu.f32 	%p16, %f87, 0f358637BD;
	@%p16 bra 	$L__BB9_29;
	ld.global.f32 	%f88, [%rd3];
	add.f32 	%f89, %f88, 0fBF800000;
	st.global.f32 	[%rd3], %f89;
$L__BB9_29:
	ld.global.u32 	%r39, [%rd6+8];
	mul.wide.s32 	%rd48, %r39, 4;
	add.s64 	%rd49, %rd1, %rd48;
	ld.global.f32 	%f163, [%rd49];
	sub.f32 	%f90, %f163, %f1;
	abs.f32 	%f91, %f90;
	setp.gtu.f32 	%p17, %f91, 0f358637BD;
	@%p17 bra 	$L__BB9_31;
	ld.global.f32 	%f92, [%rd3];
	add.f32 	%f93, %f92, 0f3F800000;
	st.global.f32 	[%rd3], %f93;
	ld.global.u32 	%r40, [%rd6+8];
	mul.wide.s32 	%rd50, %r40, 4;
	add.s64 	%rd51, %rd1, %rd50;
	ld.global.f32 	%f163, [%rd51];
$L__BB9_31:
	abs.f32 	%f94, %f163;
	setp.gtu.f32 	%p18, %f94, 0f358637BD;
	@%p18 bra 	$L__BB9_33;
	ld.global.f32 	%f95, [%rd3];
	add.f32 	%f96, %f95, 0fBF800000;
	st.global.f32 	[%rd3], %f96;
$L__BB9_33:
	ld.global.u32 	%r41, [%rd6+12];
	mul.wide.s32 	%rd52, %r41, 4;
	add.s64 	%rd53, %rd1, %rd52;
	ld.global.f32 	%f164, [%rd53];
	sub.f32 	%f97, %f164, %f1;
	abs.f32 	%f98, %f97;
	setp.gtu.f32 	%p19, %f98, 0f358637BD;
	@%p19 bra 	$L__BB9_35;
	ld.global.f32 	%f99, [%rd3];
	add.f32 	%f100, %f99, 0f3F800000;
	st.global.f32 	[%rd3], %f100;
	ld.global.u32 	%r42, [%rd6+12];
	mul.wide.s32 	%rd54, %r42, 4;
	add.s64 	%rd55, %rd1, %rd54;
	ld.global.f32 	%f164, [%rd55];
$L__BB9_35:
	abs.f32 	%f101, %f164;
	setp.gtu.f32 	%p20, %f101, 0f358637BD;
	@%p20 bra 	$L__BB9_37;
	ld.global.f32 	%f102, [%rd3];
	add.f32 	%f103, %f102, 0fBF800000;
	st.global.f32 	[%rd3], %f103;
$L__BB9_37:
	add.s32 	%r63, %r63, 8;
	add.s32 	%r62, %r62, 8;
	setp.ne.s32 	%p21, %r63, 0;
	@%p21 bra 	$L__BB9_5;
$L__BB9_38:
	setp.eq.s32 	%p22, %r3, 0;
	@%p22 bra 	$L__BB9_73;
	and.b32  	%r11, %r16, 3;
	setp.lt.u32 	%p23, %r3, 4;
	@%p23 bra 	$L__BB9_57;
	add.s32 	%r43, %r65, %r2;
	mul.wide.s32 	%rd56, %r43, 4;
	add.s64 	%rd7, %rd2, %rd56;
	ld.global.u32 	%r44, [%rd7];
	mul.wide.s32 	%rd57, %r44, 4;
	add.s64 	%rd58, %rd1, %rd57;
	ld.global.f32 	%f165, [%rd58];
	sub.f32 	%f104, %f165, %f1;
	abs.f32 	%f105, %f104;
	setp.gtu.f32 	%p24, %f105, 0f358637BD;
	@%p24 bra 	$L__BB9_42;
	ld.global.f32 	%f106, [%rd3];
	add.f32 	%f107, %f106, 0f3F800000;
	st.global.f32 	[%rd3], %f107;
	ld.global.u32 	%r45, [%rd7];
	mul.wide.s32 	%rd59, %r45, 4;
	add.s64 	%rd60, %rd1, %rd59;
	ld.global.f32 	%f165, [%rd60];
$L__BB9_42:
	abs.f32 	%f108, %f165;
	setp.gtu.f32 	%p25, %f108, 0f358637BD;
	@%p25 bra 	$L__BB9_44;
	ld.global.f32 	%f109, [%rd3];
	add.f32 	%f110, %f109, 0fBF800000;
	st.global.f32 	[%rd3], %f110;
$L__BB9_44:
	ld.global.u32 	%r46, [%rd7+4];
	mul.wide.s32 	%rd61, %r46, 4;
	add.s64 	%rd62, %rd1, %rd61;
	ld.global.f32 	%f166, [%rd62];
	sub.f32 	%f111, %f166, %f1;
	abs.f32 	%f112, %f111;
	setp.gtu.f32 	%p26, %f112, 0f358637BD;
	@%p26 bra 	$L__BB9_46;
	ld.global.f32 	%f113, [%rd3];
	add.f32 	%f114, %f113, 0f3F800000;
	st.global.f32 	[%rd3], %f114;
	ld.global.u32 	%r47, [%rd7+4];
	mul.wide.s32 	%rd63, %r47, 4;
	add.s64 	%rd64, %rd1, %rd63;
	ld.global.f32 	%f166, [%rd64];
$L__BB9_46:
	abs.f32 	%f115, %f166;
	setp.gtu.f32 	%p27, %f115, 0f358637BD;
	@%p27 bra 	$L__BB9_48;
	ld.global.f32 	%f116, [%rd3];
	add.f32 	%f117, %f116, 0fBF800000;
	st.global.f32 	[%rd3], %f117;
$L__BB9_48:
	ld.global.u32 	%r48, [%rd7+8];
	mul.wide.s32 	%rd65, %r48, 4;
	add.s64 	%rd66, %rd1, %rd65;
	ld.global.f32 	%f167, [%rd66];
	sub.f32 	%f118, %f167, %f1;
	abs.f32 	%f119, %f118;
	setp.gtu.f32 	%p28, %f119, 0f358637BD;
	@%p28 bra 	$L__BB9_50;
	ld.global.f32 	%f120, [%rd3];
	add.f32 	%f121, %f120, 0f3F800000;
	st.global.f32 	[%rd3], %f121;
	ld.global.u32 	%r49, [%rd7+8];
	mul.wide.s32 	%rd67, %r49, 4;
	add.s64 	%rd68, %rd1, %rd67;
	ld.global.f32 	%f167, [%rd68];
$L__BB9_50:
	abs.f32 	%f122, %f167;
	setp.gtu.f32 	%p29, %f122, 0f358637BD;
	@%p29 bra 	$L__BB9_52;
	ld.global.f32 	%f123, [%rd3];
	add.f32 	%f124, %f123, 0fBF800000;
	st.global.f32 	[%rd3], %f124;
$L__BB9_52:
	ld.global.u32 	%r50, [%rd7+12];
	mul.wide.s32 	%rd69, %r50, 4;
	add.s64 	%rd70, %rd1, %rd69;
	ld.global.f32 	%f168, [%rd70];
	sub.f32 	%f125, %f168, %f1;
	abs.f32 	%f126, %f125;
	setp.gtu.f32 	%p30, %f126, 0f358637BD;
	@%p30 bra 	$L__BB9_54;
	ld.global.f32 	%f127, [%rd3];
	add.f32 	%f128, %f127, 0f3F800000;
	st.global.f32 	[%rd3], %f128;
	ld.global.u32 	%r51, [%rd7+12];
	mul.wide.s32 	%rd71, %r51, 4;
	add.s64 	%rd72, %rd1, %rd71;
	ld.global.f32 	%f168, [%rd72];
$L__BB9_54:
	abs.f32 	%f129, %f168;
	setp.gtu.f32 	%p31, %f129, 0f358637BD;
	@%p31 bra 	$L__BB9_56;
	ld.global.f32 	%f130, [%rd3];
	add.f32 	%f131, %f130, 0fBF800000;
	st.global.f32 	[%rd3], %f131;
$L__BB9_56:
	add.s32 	%r65, %r65, 4;
$L__BB9_57:
	setp.eq.s32 	%p32, %r11, 0;
	@%p32 bra 	$L__BB9_73;
	setp.eq.s32 	%p33, %r11, 1;
	@%p33 bra 	$L__BB9_68;
	add.s32 	%r52, %r65, %r2;
	mul.wide.s32 	%rd73, %r52, 4;
	add.s64 	%rd8, %rd2, %rd73;
	ld.global.u32 	%r53, [%rd8];
	mul.wide.s32 	%rd74, %r53, 4;
	add.s64 	%rd75, %rd1, %rd74;
	ld.global.f32 	%f169, [%rd75];
	sub.f32 	%f132, %f169, %f1;
	abs.f32 	%f133, %f132;
	setp.gtu.f32 	%p34, %f133, 0f358637BD;
	@%p34 bra 	$L__BB9_61;
	ld.global.f32 	%f134, [%rd3];
	add.f32 	%f135, %f134, 0f3F800000;
	st.global.f32 	[%rd3], %f135;
	ld.global.u32 	%r54, [%rd8];
	mul.wide.s32 	%rd76, %r54, 4;
	add.s64 	%rd77, %rd1, %rd76;
	ld.global.f32 	%f169, [%rd77];
$L__BB9_61:
	abs.f32 	%f136, %f169;
	setp.gtu.f32 	%p35, %f136, 0f358637BD;
	@%p35 bra 	$L__BB9_63;
	ld.global.f32 	%f137, [%rd3];
	add.f32 	%f138, %f137, 0fBF800000;
	st.global.f32 	[%rd3], %f138;
$L__BB9_63:
	ld.global.u32 	%r55, [%rd8+4];
	mul.wide.s32 	%rd78, %r55, 4;
	add.s64 	%rd79, %rd1, %rd78;
	ld.global.f32 	%f170, [%rd79];
	sub.f32 	%f139, %f170, %f1;
	abs.f32 	%f140, %f139;
	setp.gtu.f32 	%p36, %f140, 0f358637BD;
	@%p36 bra 	$L__BB9_65;
	ld.global.f32 	%f141, [%rd3];
	add.f32 	%f142, %f141, 0f3F800000;
	st.global.f32 	[%rd3], %f142;
	ld.global.u32 	%r56, [%rd8+4];
	mul.wide.s32 	%rd80, %r56, 4;
	add.s64 	%rd81, %rd1, %rd80;
	ld.global.f32 	%f170, [%rd81];
$L__BB9_65:
	abs.f32 	%f143, %f170;
	setp.gtu.f32 	%p37, %f143, 0f358637BD;
	@%p37 bra 	$L__BB9_67;
	ld.global.f32 	%f144, [%rd3];
	add.f32 	%f145, %f144, 0fBF800000;
	st.global.f32 	[%rd3], %f145;
$L__BB9_67:
	add.s32 	%r65, %r65, 2;
$L__BB9_68:
	and.b32  	%r57, %r16, 1;
	setp.eq.b32 	%p38, %r57, 1;
	not.pred 	%p39, %p38;
	@%p39 bra 	$L__BB9_73;
	add.s32 	%r58, %r65, %r2;
	mul.wide.s32 	%rd82, %r58, 4;
	add.s64 	%rd9, %rd2, %rd82;
	ld.global.u32 	%r59, [%rd9];
	mul.wide.s32 	%rd83, %r59, 4;
	add.s64 	%rd84, %rd1, %rd83;
	ld.global.f32 	%f171, [%rd84];
	sub.f32 	%f146, %f171, %f1;
	abs.f32 	%f147, %f146;
	setp.gtu.f32 	%p40, %f147, 0f358637BD;
	@%p40 bra 	$L__BB9_71;
	ld.global.f32 	%f148, [%rd3];
	add.f32 	%f149, %f148, 0f3F800000;
	st.global.f32 	[%rd3], %f149;
	ld.global.u32 	%r60, [%rd9];
	mul.wide.s32 	%rd85, %r60, 4;
	add.s64 	%rd86, %rd1, %rd85;
	ld.global.f32 	%f171, [%rd86];
$L__BB9_71:
	abs.f32 	%f150, %f171;
	setp.gtu.f32 	%p41, %f150, 0f358637BD;
	@%p41 bra 	$L__BB9_73;
	ld.global.f32 	%f151, [%rd3];
	add.f32 	%f152, %f151, 0fBF800000;
	st.global.f32 	[%rd3], %f152;
$L__BB9_73:
	ld.global.f32 	%f153, [%rd3];
	cvt.rn.f32.s32 	%f154, %r17;
	setp.leu.f32 	%p42, %f153, %f154;
	@%p42 bra 	$L__BB9_75;
	cvta.to.global.u64 	%rd87, %rd13;
	mov.b32 	%r61, 1;
	st.global.u32 	[%rd87], %r61;
	cvta.to.global.u64 	%rd88, %rd11;
	add.s64 	%rd90, %rd88, %rd18;
	ld.global.f32 	%f155, [%rd90];
	add.f32 	%f156, %f1, %f155;
	st.global.f32 	[%rd90], %f156;
	st.global.f32 	[%rd4], %f1;
$L__BB9_75:
	ret;

}
	// .globl	_Z23cuda_sample_prob_zero_uPiPfiiS0_S_i
.visible .entry _Z23cuda_sample_prob_zero_uPiPfiiS0_S_i(
	.param .u64 .ptr .align 1 _Z23cuda_sample_prob_zero_uPiPfiiS0_S_i_param_0,
	.param .u64 .ptr .align 1 _Z23cuda_sample_prob_zero_uPiPfiiS0_S_i_param_1,
	.param .u32 _Z23cuda_sample_prob_zero_uPiPfiiS0_S_i_param_2,
	.param .u32 _Z23cuda_sample_prob_zero_uPiPfiiS0_S_i_param_3,
	.param .u64 .ptr .align 1 _Z23cuda_sample_prob_zero_uPiPfiiS0_S_i_param_4,
	.param .u64 .ptr .align 1 _Z23cuda_sample_prob_zero_uPiPfiiS0_S_i_param_5,
	.param .u32 _Z23cuda_sample_prob_zero_uPiPfiiS0_S_i_param_6
)
{
	.reg .pred 	%p<3>;
	.reg .b32 	%r<16>;
	.reg .b32 	%f<31>;
	.reg .b64 	%rd<17>;

	ld.param.u64 	%rd1, [_Z23cuda_sample_prob_zero_uPiPfiiS0_S_i_param_0];
	ld.param.u64 	%rd2, [_Z23cuda_sample_prob_zero_uPiPfiiS0_S_i_param_1];
	ld.param.u32 	%r2, [_Z23cuda_sample_prob_zero_uPiPfiiS0_S_i_param_2];
	ld.param.u32 	%r4, [_Z23cuda_sample_prob_zero_uPiPfiiS0_S_i_param_3];
	ld.param.u64 	%rd3, [_Z23cuda_sample_prob_zero_uPiPfiiS0_S_i_param_4];
	ld.param.u64 	%rd4, [_Z23cuda_sample_prob_zero_uPiPfiiS0_S_i_param_5];
	ld.param.u32 	%r3, [_Z23cuda_sample_prob_zero_uPiPfiiS0_S_i_param_6];
	mov.u32 	%r5, %tid.x;
	mov.u32 	%r6, %ntid.x;
	mov.u32 	%r7, %ctaid.x;
	mad.lo.s32 	%r1, %r6, %r7, %r5;
	setp.ge.s32 	%p1, %r1, %r4;
	@%p1 bra 	$L__BB10_2;
	cvta.to.global.u64 	%rd5, %rd2;
	cvta.to.global.u64 	%rd6, %rd4;
	cvta.to.global.u64 	%rd7, %rd3;
	cvta.to.global.u64 	%rd8, %rd1;
	mul.lo.s32 	%r8, %r2, %r1;
	shl.b32 	%r9, %r8, 1;
	add.s32 	%r10, %r9, %r1;
	mul.wide.s32 	%rd9, %r10, 4;
	add.s64 	%rd10, %rd5, %rd9;
	ld.global.f32 	%f1, [%rd10];
	add.s32 	%r11, %r3, %r8;
	mul.wide.s32 	%rd11, %r11, 4;
	add.s64 	%rd12, %rd6, %rd11;
	ld.global.u32 	%r12, [%rd12];
	mul.wide.s32 	%rd13, %r12, 4;
	add.s64 	%rd14, %rd7, %rd13;
	ld.global.f32 	%f2, [%rd14];
	ld.const.f32 	%f3, [prob_zero_factor];
	ld.const.f32 	%f4, [sigma_signal_zero];
	ld.const.f32 	%f5, [sigma_noise];
	div.rn.f32 	%f6, %f5, %f4;
	mul.f32 	%f7, %f2, %f2;
	add.f32 	%f8, %f5, %f5;
	mul.f32 	%f9, %f5, %f8;
	div.rn.f32 	%f10, %f7, %f9;
	add.f32 	%f11, %f4, %f4;
	mul.f32 	%f12, %f4, %f11;
	div.rn.f32 	%f13, %f7, %f12;
	sub.f32 	%f14, %f10, %f13;
	fma.rn.f32 	%f15, %f14, 0f3BBB989D, 0f3F000000;
	cvt.sat.f32.f32 	%f16, %f15;
	mov.f32 	%f17, 0f4B400001;
	mov.f32 	%f18, 0f437C0000;
	fma.rm.f32 	%f19, %f16, %f18, %f17;
	add.f32 	%f20, %f19, 0fCB40007F;
	neg.f32 	%f21, %f20;
	fma.rn.f32 	%f22, %f14, 0f3FB8AA3B, %f21;
	fma.rn.f32 	%f23, %f14, 0f32A57060, %f22;
	mov.b32 	%r13, %f19;
	shl.b32 	%r14, %r13, 23;
	mov.b32 	%f24, %r14;
	ex2.approx.ftz.f32 	%f25, %f23;
	mul.f32 	%f26, %f25, %f24;
	mul.f32 	%f27, %f6, %f26;
	fma.rn.f32 	%f28, %f3, %f27, 0f3F800000;
	rcp.rn.f32 	%f29, %f28;
	setp.le.f32 	%p2, %f1, %f29;
	selp.f32 	%f30, 0f3F800000, 0f00000000, %p2;
	cvt.rzi.s32.f32 	%r15, %f30;
	mul.wide.s32 	%rd15, %r1, 4;
	add.s64 	%rd16, %rd8, %rd15;
	st.global.u32 	[%rd16], %r15;
$L__BB10_2:
	ret;

}
	// .globl	_Z19cuda_compute_scoresPiS_PfS0_iiS0_S_i
.visible .entry _Z19cuda_compute_scoresPiS_PfS0_iiS0_S_i(
	.param .u64 .ptr .align 1 _Z19cuda_compute_scoresPiS_PfS0_iiS0_S_i_param_0,
	.param .u64 .ptr .align 1 _Z19cuda_compute_scoresPiS_PfS0_iiS0_S_i_param_1,
	.param .u64 .ptr .align 1 _Z19cuda_compute_scoresPiS_PfS0_iiS0_S_i_param_2,
	.param .u64 .ptr .align 1 _Z19cuda_compute_scoresPiS_PfS0_iiS0_S_i_param_3,
	.param .u32 _Z19cuda_compute_scoresPiS_PfS0_iiS0_S_i_param_4,
	.param .u32 _Z19cuda_compute_scoresPiS_PfS0_iiS0_S_i_param_5,
	.param .u64 .ptr .align 1 _Z19cuda_compute_scoresPiS_PfS0_iiS0_S_i_param_6,
	.param .u64 .ptr .align 1 _Z19cuda_compute_scoresPiS_PfS0_iiS0_S_i_param_7,
	.param .u32 _Z19cuda_compute_scoresPiS_PfS0_iiS0_S_i_param_8
)
{
	.reg .pred 	%p<21>;
	.reg .b32 	%r<78>;
	.reg .b32 	%f<175>;
	.reg .b64 	%rd<42>;

	ld.param.u64 	%rd6, [_Z19cuda_compute_scoresPiS_PfS0_iiS0_S_i_param_0];
	ld.param.u64 	%rd7, [_Z19cuda_compute_scoresPiS_PfS0_iiS0_S_i_param_1];
	ld.param.u64 	%rd8, [_Z19cuda_compute_scoresPiS_PfS0_iiS0_S_i_param_2];
	ld.param.u64 	%rd9, [_Z19cuda_compute_scoresPiS_PfS0_iiS0_S_i_param_3];
	ld.param.u32 	%r20, [_Z19cuda_compute_scoresPiS_PfS0_iiS0_S_i_param_4];
	ld.param.u32 	%r22, [_Z19cuda_compute_scoresPiS_PfS0_iiS0_S_i_param_5];
	ld.param.u64 	%rd10, [_Z19cuda_compute_scoresPiS_PfS0_iiS0_S_i_param_6];
	ld.param.u64 	%rd11, [_Z19cuda_compute_scoresPiS_PfS0_iiS0_S_i_param_7];
	ld.param.u32 	%r21, [_Z19cuda_compute_scoresPiS_PfS0_iiS0_S_i_param_8];
	cvta.to.global.u64 	%rd1, %rd9;
	cvta.to.global.u64 	%rd2, %rd10;
	cvta.to.global.u64 	%rd3, %rd11;
	cvta.to.global.u64 	%rd4, %rd8;
	mov.u32 	%r23, %tid.x;
	mov.u32 	%r24, %ntid.x;
	mov.u32 	%r25, %ctaid.x;
	mad.lo.s32 	%r1, %r24, %r25, %r23;
	setp.ge.s32 	%p1, %r1, %r22;
	@%p1 bra 	$L__BB11_12;
	cvta.to.global.u64 	%rd12, %rd7;
	mul.wide.s32 	%rd13, %r1, 4;
	add.s64 	%rd14, %rd12, %rd13;
	ld.global.u32 	%r26, [%rd14];
	setp.ne.s32 	%p2, %r26, 0;
	@%p2 bra 	$L__BB11_11;
	mul.lo.s32 	%r3, %r20, %r1;
	shl.b32 	%r29, %r3, 1;
	add.s32 	%r76, %r29, %r1;
	add.s32 	%r30, %r21, %r3;
	mul.wide.s32 	%rd17, %r30, 4;
	add.s64 	%rd18, %rd3, %rd17;
	ld.global.u32 	%r31, [%rd18];
	mul.wide.s32 	%rd19, %r31, 4;
	add.s64 	%rd20, %rd2, %rd19;
	ld.global.f32 	%f1, [%rd20];
	setp.lt.s32 	%p3, %r20, 1;
	mov.b32 	%r73, 0;
	mov.f32 	%f169, 0f00000000;
	mov.f32 	%f170, %f169;
	@%p3 bra 	$L__BB11_8;
	ld.const.f32 	%f2, [prob_equal_factor];
	ld.const.f32 	%f25, [sigma_signal_equal];
	ld.const.f32 	%f26, [sigma_noise];
	mul.f32 	%f27, %f26, 0f3FB504F3;
	div.rn.f32 	%f3, %f27, %f25;
	add.f32 	%f28, %f27, %f27;
	mul.f32 	%f4, %f27, %f28;
	add.f32 	%f29, %f25, %f25;
	mul.f32 	%f5, %f25, %f29;
	ld.const.f32 	%f6, [prob_zero_factor];
	ld.const.f32 	%f30, [sigma_signal_zero];
	div.rn.f32 	%f7, %f26, %f30;
	add.f32 	%f31, %f26, %f26;
	mul.f32 	%f8, %f26, %f31;
	add.f32 	%f32, %f30, %f30;
	mul.f32 	%f9, %f30, %f32;
	setp.eq.s32 	%p4, %r20, 1;
	mov.f32 	%f170, 0f00000000;
	mov.b32 	%r74, 0;
	mov.u32 	%r73, %r74;
	mov.f32 	%f169, %f170;
	@%p4 bra 	$L__BB11_6;
	and.b32  	%r74, %r20, 2147483646;
	neg.s32 	%r70, %r74;
	add.s64 	%rd5, %rd1, 8;
	mov.f32 	%f170, 0f00000000;
	mov.b32 	%r73, 0;
	mov.u32 	%r69, %r3;
$L__BB11_5:
	mul.wide.s32 	%rd21, %r69, 4;
	add.s64 	%rd22, %rd3, %rd21;
	mul.wide.s32 	%rd23, %r76, 4;
	add.s64 	%rd24, %rd5, %rd23;
	ld.global.u32 	%r35, [%rd22];
	mul.wide.s32 	%rd25, %r35, 4;
	add.s64 	%rd26, %rd2, %rd25;
	ld.global.f32 	%f34, [%rd26];
	sub.f32 	%f35, %f34, %f1;
	mul.f32 	%f36, %f35, %f35;
	div.rn.f32 	%f37, %f36, %f4;
	div.rn.f32 	%f38, %f36, %f5;
	sub.f32 	%f39, %f37, %f38;
	fma.rn.f32 	%f40, %f39, 0f3BBB989D, 0f3F000000;
	cvt.sat.f32.f32 	%f41, %f40;
	mov.f32 	%f42, 0f4B400001;
	mov.f32 	%f43, 0f437C0000;
	fma.rm.f32 	%f44, %f41, %f43, %f42;
	add.f32 	%f45, %f44, 0fCB40007F;
	neg.f32 	%f46, %f45;
	fma.rn.f32 	%f47, %f39, 0f3FB8AA3B, %f46;
	fma.rn.f32 	%f48, %f39, 0f32A57060, %f47;
	mov.b32 	%r36, %f44;
	shl.b32 	%r37, %r36, 23;
	mov.b32 	%f49, %r37;
	ex2.approx.ftz.f32 	%f50, %f48;
	mul.f32 	%f51, %f50, %f49;
	mul.f32 	%f52, %f3, %f51;
	fma.rn.f32 	%f53, %f2, %f52, 0f3F800000;
	rcp.rn.f32 	%f54, %f53;
	ld.global.f32 	%f55, [%rd24+-4];
	setp.le.f32 	%p5, %f55, %f54;
	selp.f32 	%f56, 0f3F800000, 0f00000000, %p5;
	cvt.rzi.s32.f32 	%r38, %f56;
	mul.f32 	%f57, %f34, %f34;
	div.rn.f32 	%f58, %f57, %f8;
	div.rn.f32 	%f59, %f57, %f9;
	sub.f32 	%f60, %f58, %f59;
	fma.rn.f32 	%f61, %f60, 0f3BBB989D, 0f3F000000;
	cvt.sat.f32.f32 	%f62, %f61;
	fma.rm.f32 	%f63, %f62, %f43, %f42;
	add.f32 	%f64, %f63, 0fCB40007F;
	neg.f32 	%f65, %f64;
	fma.rn.f32 	%f66, %f60, 0f3FB8AA3B, %f65;
	fma.rn.f32 	%f67, %f60, 0f32A57060, %f66;
	mov.b32 	%r39, %f63;
	shl.b32 	%r40, %r39, 23;
	mov.b32 	%f68, %r40;
	ex2.approx.ftz.f32 	%f69, %f67;
	mul.f32 	%f70, %f69, %f68;
	mul.f32 	%f71, %f7, %f70;
	fma.rn.f32 	%f72, %f6, %f71, 0f3F800000;
	rcp.rn.f32 	%f73, %f72;
	ld.global.f32 	%f74, [%rd24];
	setp.le.f32 	%p6, %f74, %f73;
	selp.f32 	%f75, 0f3F800000, 0f00000000, %p6;
	cvt.rzi.s32.f32 	%r41, %f75;
	setp.eq.s32 	%p7, %r38, 1;
	add.f32 	%f76, %f170, %f34;
	add.f32 	%f77, %f169, 0f3F800000;
	selp.f32 	%f78, %f77, %f169, %p7;
	selp.f32 	%f79, %f76, %f170, %p7;
	selp.u32 	%r42, 1, 0, %p7;
	add.s32 	%r43, %r73, %r42;
	setp.eq.s32 	%p8, %r41, 1;
	selp.s32 	%r44, -1, 0, %p8;
	add.s32 	%r45, %r43, %r44;
	ld.global.u32 	%r46, [%rd22+4];
	mul.wide.s32 	%rd27, %r46, 4;
	add.s64 	%rd28, %rd2, %rd27;
	ld.global.f32 	%f80, [%rd28];
	sub.f32 	%f81, %f80, %f1;
	mul.f32 	%f82, %f81, %f81;
	div.rn.f32 	%f83, %f82, %f4;
	div.rn.f32 	%f84, %f82, %f5;
	sub.f32 	%f85, %f83, %f84;
	fma.rn.f32 	%f86, %f85, 0f3BBB989D, 0f3F000000;
	cvt.sat.f32.f32 	%f87, %f86;
	fma.rm.f32 	%f88, %f87, %f43, %f42;
	add.f32 	%f89, %f88, 0fCB40007F;
	neg.f32 	%f90, %f89;
	fma.rn.f32 	%f91, %f85, 0f3FB8AA3B, %f90;
	fma.rn.f32 	%f92, %f85, 0f32A57060, %f91;
	mov.b32 	%r47, %f88;
	shl.b32 	%r48, %r47, 23;
	mov.b32 	%f93, %r48;
	ex2.approx.ftz.f32 	%f94, %f92;
	mul.f32 	%f95, %f94, %f93;
	mul.f32 	%f96, %f3, %f95;
	fma.rn.f32 	%f97, %f2, %f96, 0f3F800000;
	rcp.rn.f32 	%f98, %f97;
	add.s32 	%r76, %r76, 4;
	ld.global.f32 	%f99, [%rd24+4];
	setp.le.f32 	%p9, %f99, %f98;
	selp.f32 	%f100, 0f3F800000, 0f00000000, %p9;
	cvt.rzi.s32.f32 	%r49, %f100;
	mul.f32 	%f101, %f80, %f80;
	div.rn.f32 	%f102, %f101, %f8;
	div.rn.f32 	%f103, %f101, %f9;
	sub.f32 	%f104, %f102, %f103;
	fma.rn.f32 	%f105, %f104, 0f3BBB989D, 0f3F000000;
	cvt.sat.f32.f32 	%f106, %f105;
	fma.rm.f32 	%f107, %f106, %f43, %f42;
	add.f32 	%f108, %f107, 0fCB40007F;
	neg.f32 	%f109, %f108;
	fma.rn.f32 	%f110, %f104, 0f3FB8AA3B, %f109;
	fma.rn.f32 	%f111, %f104, 0f32A57060, %f110;
	mov.b32 	%r50, %f107;
	shl.b32 	%r51, %r50, 23;
	mov.b32 	%f112, %r51;
	ex2.approx.ftz.f32 	%f113, %f111;
	mul.f32 	%f114, %f113, %f112;
	mul.f32 	%f115, %f7, %f114;
	fma.rn.f32 	%f116, %f6, %f115, 0f3F800000;
	rcp.rn.f32 	%f117, %f116;
	ld.global.f32 	%f118, [%rd24+8];
	setp.le.f32 	%p10, %f118, %f117;
	selp.f32 	%f119, 0f3F800000, 0f00000000, %p10;
	cvt.rzi.s32.f32 	%r52, %f119;
	setp.eq.s32 	%p11, %r49, 1;
	add.f32 	%f120, %f79, %f80;
	add.f32 	%f121, %f78, 0f3F800000;
	selp.f32 	%f169, %f121, %f78, %p11;
	selp.f32 	%f170, %f120, %f79, %p11;
	selp.u32 	%r53, 1, 0, %p11;
	add.s32 	%r54, %r45, %r53;
	setp.eq.s32 	%p12, %r52, 1;
	selp.s32 	%r55, -1, 0, %p12;
	add.s32 	%r73, %r54, %r55;
	add.s32 	%r70, %r70, 2;
	add.s32 	%r69, %r69, 2;
	setp.ne.s32 	%p13, %r70, 0;
	@%p13 bra 	$L__BB11_5;
$L__BB11_6:
	and.b32  	%r56, %r20, 1;
	setp.eq.b32 	%p14, %r56, 1;
	not.pred 	%p15, %p14;
	@%p15 bra 	$L__BB11_8;
	add.s32 	%r57, %r74, %r3;
	mul.wide.s32 	%rd29, %r57, 4;
	add.s64 	%rd30, %rd3, %rd29;
	ld.global.u32 	%r58, [%rd30];
	mul.wide.s32 	%rd31, %r58, 4;
	add.s64 	%rd32, %rd2, %rd31;
	ld.global.f32 	%f122, [%rd32];
	sub.f32 	%f123, %f122, %f1;
	mul.f32 	%f124, %f123, %f123;
	div.rn.f32 	%f125, %f124, %f4;
	div.rn.f32 	%f126, %f124, %f5;
	sub.f32 	%f127, %f125, %f126;
	fma.rn.f32 	%f128, %f127, 0f3BBB989D, 0f3F000000;
	cvt.sat.f32.f32 	%f129, %f128;
	mov.f32 	%f130, 0f4B400001;
	mov.f32 	%f131, 0f437C0000;
	fma.rm.f32 	%f132, %f129, %f131, %f130;
	add.f32 	%f133, %f132, 0fCB40007F;
	neg.f32 	%f134, %f133;
	fma.rn.f32 	%f135, %f127, 0f3FB8AA3B, %f134;
	fma.rn.f32 	%f136, %f127, 0f32A57060, %f135;
	mov.b32 	%r59, %f132;
	shl.b32 	%r60, %r59, 23;
	mov.b32 	%f137, %r60;
	ex2.approx.ftz.f32 	%f138, %f136;
	mul.f32 	%f139, %f138, %f137;
	mul.f32 	%f140, %f3, %f139;
	fma.rn.f32 	%f141, %f2, %f140, 0f3F800000;
	rcp.rn.f32 	%f142, %f141;
	mul.wide.s32 	%rd33, %r76, 4;
	add.s64 	%rd34, %rd1, %rd33;
	ld.global.f32 	%f143, [%rd34+4];
	setp.le.f32 	%p16, %f143, %f142;
	selp.f32 	%f144, 0f3F800000, 0f00000000, %p16;
	cvt.rzi.s32.f32 	%r61, %f144;
	mul.f32 	%f145, %f122, %f122;
	div.rn.f32 	%f146, %f145, %f8;
	div.rn.f32 	%f147, %f145, %f9;
	sub.f32 	%f148, %f146, %f147;
	fma.rn.f32 	%f149, %f148, 0f3BBB989D, 0f3F000000;
	cvt.sat.f32.f32 	%f150, %f149;
	fma.rm.f32 	%f151, %f150, %f131, %f130;
	add.f32 	%f152, %f151, 0fCB40007F;
	neg.f32 	%f153, %f152;
	fma.rn.f32 	%f154, %f148, 0f3FB8AA3B, %f153;
	fma.rn.f32 	%f155, %f148, 0f32A57060, %f154;
	mov.b32 	%r62, %f151;
	shl.b32 	%r63, %r62, 23;
	mov.b32 	%f156, %r63;
	ex2.approx.ftz.f32 	%f157, %f155;
	mul.f32 	%f158, %f157, %f156;
	mul.f32 	%f159, %f7, %f158;
	fma.rn.f32 	%f160, %f6, %f159, 0f3F800000;
	rcp.rn.f32 	%f161, %f160;
	ld.global.f32 	%f162, [%rd34+8];
	setp.le.f32 	%p17, %f162, %f161;
	selp.f32 	%f163, 0f3F800000, 0f00000000, %p17;
	cvt.rzi.s32.f32 	%r64, %f163;
	setp.eq.s32 	%p18, %r61, 1;
	add.f32 	%f164, %f170, %f122;
	add.f32 	%f165, %f169, 0f3F800000;
	selp.f32 	%f169, %f165, %f169, %p18;
	selp.f32 	%f170, %f164, %f170, %p18;
	selp.u32 	%r65, 1, 0, %p18;
	add.s32 	%r66, %r73, %r65;
	setp.eq.s32 	%p19, %r64, 1;
	selp.s32 	%r67, -1, 0, %p19;
	add.s32 	%r73, %r66, %r67;
$L__BB11_8:
	cvta.to.global.u64 	%rd35, %rd6;
	mul.wide.s32 	%rd36, %r1, 4;
	add.s64 	%rd37, %rd35, %rd36;
	st.global.u32 	[%rd37], %r73;
	setp.leu.f32 	%p20, %f169, 0f00000000;
	@%p20 bra 	$L__BB11_10;
	div.rn.f32 	%f166, %f170, %f169;
	add.s64 	%rd41, %rd4, %rd36;
	st.global.f32 	[%rd41], %f166;
	bra.uni 	$L__BB11_12;
$L__BB11_10:
	add.s64 	%rd39, %rd4, %rd36;
	mov.b32 	%r68, 0;
	st.global.u32 	[%rd39], %r68;
	bra.uni 	$L__BB11_12;
$L__BB11_11:
	add.s64 	%rd16, %rd4, %rd13;
	mov.b32 	%r27, 0;
	st.global.u32 	[%rd16], %r27;
$L__BB11_12:
	ret;

}
	// .globl	_Z28cuda_update_signal_robust_l0PfPiS_S_S_S0_iifS0_i
.visible .entry _Z28cuda_update_signal_robust_l0PfPiS_S_S_S0_iifS0_i(
	.param .u64 .ptr .align 1 _Z28cuda_update_signal_robust_l0PfPiS_S_S_S0_iifS0_i_param_0,
	.param .u64 .ptr .align 1 _Z28cuda_update_signal_robust_l0PfPiS_S_S_S0_iifS0_i_param_1,
	.param .u64 .ptr .align 1 _Z28cuda_update_signal_robust_l0PfPiS_S_S_S0_iifS0_i_param_2,
	.param .u64 .ptr .align 1 _Z28cuda_update_signal_robust_l0PfPiS_S_S_S0_iifS0_i_param_3,
	.param .u64 .ptr .align 1 _Z28cuda_update_signal_robust_l0PfPiS_S_S_S0_iifS0_i_param_4,
	.param .u64 .ptr .align 1 _Z28cuda_update_signal_robust_l0PfPiS_S_S_S0_iifS0_i_param_5,
	.param .u32 _Z28cuda_update_signal_robust_l0PfPiS_S_S_S0_iifS0_i_param_6,
	.param .u32 _Z28cuda_update_signal_robust_l0PfPiS_S_S_S0_iifS0_i_param_7,
	.param .f32 _Z28cuda_update_signal_robust_l0PfPiS_S_S_S0_iifS0_i_param_8,
	.param .u64 .ptr .align 1 _Z28cuda_update_signal_robust_l0PfPiS_S_S_S0_iifS0_i_param_9,
	.param .u32 _Z28cuda_update_signal_robust_l0PfPiS_S_S_S0_iifS0_i_param_10
)
{
	.reg .pred 	%p<15>;
	.reg .b32 	%r<49>;
	.reg .b32 	%f<134>;
	.reg .b64 	%rd<63>;

	ld.param.u64 	%rd9, [_Z28cuda_update_signal_robust_l0PfPiS_S_S_S0_iifS0_i_param_0];
	ld.param.u64 	%rd4, [_Z28cuda_update_signal_robust_l0PfPiS_S_S_S0_iifS0_i_param_1];
	ld.param.u64 	%rd5, [_Z28cuda_update_signal_robust_l0PfPiS_S_S_S0_iifS0_i_param_2];
	ld.param.u64 	%rd6, [_Z28cuda_update_signal_robust_l0PfPiS_S_S_S0_iifS0_i_param_3];
	ld.param.u64 	%rd7, [_Z28cuda_update_signal_robust_l0PfPiS_S_S_S0_iifS0_i_param_4];
	ld.param.u64 	%rd10, [_Z28cuda_update_signal_robust_l0PfPiS_S_S_S0_iifS0_i_param_5];
	ld.param.u32 	%r18, [_Z28cuda_update_signal_robust_l0PfPiS_S_S_S0_iifS0_i_param_6];
	ld.param.u32 	%r16, [_Z28cuda_update_signal_robust_l0PfPiS_S_S_S0_iifS0_i_param_7];
	ld.param.f32 	%f26, [_Z28cuda_update_signal_robust_l0PfPiS_S_S_S0_iifS0_i_param_8];
	ld.param.u64 	%rd8, [_Z28cuda_update_signal_robust_l0PfPiS_S_S_S0_iifS0_i_param_9];
	ld.param.u32 	%r17, [_Z28cuda_update_signal_robust_l0PfPiS_S_S_S0_iifS0_i_param_10];
	cvta.to.global.u64 	%rd1, %rd9;
	cvta.to.global.u64 	%rd2, %rd10;
	mov.u32 	%r19, %tid.x;
	mov.u32 	%r20, %ntid.x;
	mov.u32 	%r21, %ctaid.x;
	mad.lo.s32 	%r1, %r20, %r21, %r19;
	setp.ge.s32 	%p1, %r1, %r18;
	@%p1 bra 	$L__BB12_18;
	cvta.to.global.u64 	%rd11, %rd4;
	mul.wide.s32 	%rd12, %r1, 4;
	add.s64 	%rd13, %rd11, %rd12;
	ld.global.u32 	%r22, [%rd13];
	setp.ne.s32 	%p2, %r22, 0;
	@%p2 bra 	$L__BB12_18;
	cvta.to.global.u64 	%rd14, %rd8;
	add.s64 	%rd16, %rd14, %rd12;
	ld.global.u32 	%r23, [%rd16];
	cvt.rn.f32.s32 	%f27, %r23;
	setp.gtu.f32 	%p3, %f26, %f27;
	@%p3 bra 	$L__BB12_18;
	mul.lo.s32 	%r2, %r16, %r1;
	cvta.to.global.u64 	%rd17, %rd7;
	add.s64 	%rd19, %rd17, %rd12;
	ld.global.f32 	%f1, [%rd19];
	setp.ne.s32 	%p4, %r17, 1;
	@%p4 bra 	$L__BB12_17;
	setp.lt.s32 	%p5, %r16, 1;
	mov.f32 	%f132, 0f00000000;
	mov.f32 	%f133, %f132;
	@%p5 bra 	$L__BB12_16;
	and.b32  	%r3, %r16, 7;
	setp.lt.u32 	%p6, %r16, 8;
	mov.f32 	%f133, 0f00000000;
	mov.b32 	%r47, 0;
	mov.f32 	%f132, %f133;
	@%p6 bra 	$L__BB12_8;
	and.b32  	%r47, %r16, 2147483640;
	neg.s32 	%r45, %r47;
	add.s64 	%rd3, %rd2, 16;
	mov.f32 	%f133, 0f00000000;
	mov.u32 	%r44, %r2;
$L__BB12_7:
	.pragma "nounroll";
	mul.wide.s32 	%rd20, %r44, 4;
	add.s64 	%rd21, %rd3, %rd20;
	ld.global.u32 	%r25, [%rd21+-16];
	mul.wide.s32 	%rd22, %r25, 4;
	add.s64 	%rd23, %rd1, %rd22;
	ld.global.f32 	%f32, [%rd23];
	abs.f32 	%f33, %f32;
	add.f32 	%f34, %f133, %f33;
	sub.f32 	%f35, %f32, %f1;
	abs.f32 	%f36, %f35;
	add.f32 	%f37, %f132, %f36;
	ld.global.u32 	%r26, [%rd21+-12];
	mul.wide.s32 	%rd24, %r26, 4;
	add.s64 	%rd25, %rd1, %rd24;
	ld.global.f32 	%f38, [%rd25];
	abs.f32 	%f39, %f38;
	add.f32 	%f40, %f34, %f39;
	sub.f32 	%f41, %f38, %f1;
	abs.f32 	%f42, %f41;
	add.f32 	%f43, %f37, %f42;
	ld.global.u32 	%r27, [%rd21+-8];
	mul.wide.s32 	%rd26, %r27, 4;
	add.s64 	%rd27, %rd1, %rd26;
	ld.global.f32 	%f44, [%rd27];
	abs.f32 	%f45, %f44;
	add.f32 	%f46, %f40, %f45;
	sub.f32 	%f47, %f44, %f1;
	abs.f32 	%f48, %f47;
	add.f32 	%f49, %f43, %f48;
	ld.global.u32 	%r28, [%rd21+-4];
	mul.wide.s32 	%rd28, %r28, 4;
	add.s64 	%rd29, %rd1, %rd28;
	ld.global.f32 	%f50, [%rd29];
	abs.f32 	%f51, %f50;
	add.f32 	%f52, %f46, %f51;
	sub.f32 	%f53, %f50, %f1;
	abs.f32 	%f54, %f53;
	add.f32 	%f55, %f49, %f54;
	ld.global.u32 	%r29, [%rd21];
	mul.wide.s32 	%rd30, %r29, 4;
	add.s64 	%rd31, %rd1, %rd30;
	ld.global.f32 	%f56, [%rd31];
	abs.f32 	%f57, %f56;
	add.f32 	%f58, %f52, %f57;
	sub.f32 	%f59, %f56, %f1;
	abs.f32 	%f60, %f59;
	add.f32 	%f61, %f55, %f60;
	ld.global.u32 	%r30, [%rd21+4];
	mul.wide.s32 	%rd32, %r30, 4;
	add.s64 	%rd33, %rd1, %rd32;
	ld.global.f32 	%f62, [%rd33];
	abs.f32 	%f63, %f62;
	add.f32 	%f64, %f58, %f63;
	sub.f32 	%f65, %f62, %f1;
	abs.f32 	%f66, %f65;
	add.f32 	%f67, %f61, %f66;
	ld.global.u32 	%r31, [%rd21+8];
	mul.wide.s32 	%rd34, %r31, 4;
	add.s64 	%rd35, %rd1, %rd34;
	ld.global.f32 	%f68, [%rd35];
	abs.f32 	%f69, %f68;
	add.f32 	%f70, %f64, %f69;
	sub.f32 	%f71, %f68, %f1;
	abs.f32 	%f72, %f71;
	add.f32 	%f73, %f67, %f72;
	ld.global.u32 	%r32, [%rd21+12];
	mul.wide.s32 	%rd36, %r32, 4;
	add.s64 	%rd37, %rd1, %rd36;
	ld.global.f32 	%f74, [%rd37];
	abs.f32 	%f75, %f74;
	add.f32 	%f133, %f70, %f75;
	sub.f32 	%f76, %f74, %f1;
	abs.f32 	%f77, %f76;
	add.f32 	%f132, %f73, %f77;
	add.s32 	%r45, %r45, 8;
	add.s32 	%r44, %r44, 8;
	setp.ne.s32 	%p7, %r45, 0;
	@%p7 bra 	$L__BB12_7;
$L__BB12_8:
	setp.eq.s32 	%p8, %r3, 0;
	@%p8 bra 	$L__BB12_16;
	and.b32  	%r11, %r16, 3;
	setp.lt.u32 	%p9, %r3, 4;
	@%p9 bra 	$L__BB12_11;
	add.s32 	%r33, %r47, %r2;
	mul.wide.s32 	%rd38, %r33, 4;
	add.s64 	%rd39, %rd2, %rd38;
	ld.global.u32 	%r34, [%rd39];
	mul.wide.s32 	%rd40, %r34, 4;
	add.s64 	%rd41, %rd1, %rd40;
	ld.global.f32 	%f79, [%rd41];
	abs.f32 	%f80, %f79;
	add.f32 	%f81, %f133, %f80;
	sub.f32 	%f82, %f79, %f1;
	abs.f32 	%f83, %f82;
	add.f32 	%f84, %f132, %f83;
	ld.global.u32 	%r35, [%rd39+4];
	mul.wide.s32 	%rd42, %r35, 4;
	add.s64 	%rd43, %rd1, %rd42;
	ld.global.f32 	%f85, [%rd43];
	abs.f32 	%f86, %f85;
	add.f32 	%f87, %f81, %f86;
	sub.f32 	%f88, %f85, %f1;
	abs.f32 	%f89, %f88;
	add.f32 	%f90, %f84, %f89;
	ld.global.u32 	%r36, [%rd39+8];
	mul.wide.s32 	%rd44, %r36, 4;
	add.s64 	%rd45, %rd1, %rd44;
	ld.global.f32 	%f91, [%rd45];
	abs.f32 	%f92, %f91;
	add.f32 	%f93, %f87, %f92;
	sub.f32 	%f94, %f91, %f1;
	abs.f32 	%f95, %f94;
	add.f32 	%f96, %f90, %f95;
	ld.global.u32 	%r37, [%rd39+12];
	mul.wide.s32 	%rd46, %r37, 4;
	add.s64 	%rd47, %rd1, %rd46;
	ld.global.f32 	%f97, [%rd47];
	abs.f32 	%f98, %f97;
	add.f32 	%f133, %f93, %f98;
	sub.f32 	%f99, %f97, %f1;
	abs.f32 	%f100, %f99;
	add.f32 	%f132, %f96, %f100;
	add.s32 	%r47, %r47, 4;
$L__BB12_11:
	setp.eq.s32 	%p10, %r11, 0;
	@%p10 bra 	$L__BB12_16;
	setp.eq.s32 	%p11, %r11, 1;
	@%p11 bra 	$L__BB12_14;
	add.s32 	%r38, %r47, %r2;
	mul.wide.s32 	%rd48, %r38, 4;
	add.s64 	%rd49, %rd2, %rd48;
	ld.global.u32 	%r39, [%rd49];
	mul.wide.s32 	%rd50, %r39, 4;
	add.s64 	%rd51, %rd1, %rd50;
	ld.global.f32 	%f102, [%rd51];
	abs.f32 	%f103, %f102;
	add.f32 	%f104, %f133, %f103;
	sub.f32 	%f105, %f102, %f1;
	abs.f32 	%f106, %f105;
	add.f32 	%f107, %f132, %f106;
	ld.global.u32 	%r40, [%rd49+4];
	mul.wide.s32 	%rd52, %r40, 4;
	add.s64 	%rd53, %rd1, %rd52;
	ld.global.f32 	%f108, [%rd53];
	abs.f32 	%f109, %f108;
	add.f32 	%f133, %f104, %f109;
	sub.f32 	%f110, %f108, %f1;
	abs.f32 	%f111, %f110;
	add.f32 	%f132, %f107, %f111;
	add.s32 	%r47, %r47, 2;
$L__BB12_14:
	and.b32  	%r41, %r16, 1;
	setp.eq.b32 	%p12, %r41, 1;
	not.pred 	%p13, %p12;
	@%p13 bra 	$L__BB12_16;
	add.s32 	%r42, %r47, %r2;
	mul.wide.s32 	%rd54, %r42, 4;
	add.s64 	%rd55, %rd2, %rd54;
	ld.global.u32 	%r43, [%rd55];
	mul.wide.s32 	%rd56, %r43, 4;
	add.s64 	%rd57, %rd1, %rd56;
	ld.global.f32 	%f112, [%rd57];
	abs.f32 	%f113, %f112;
	add.f32 	%f133, %f133, %f113;
	sub.f32 	%f114, %f112, %f1;
	abs.f32 	%f115, %f114;
	add.f32 	%f132, %f132, %f115;
$L__BB12_16:
	setp.gt.f32 	%p14, %f132, %f133;
	@%p14 bra 	$L__BB12_18;
$L__BB12_17:
	cvta.to.global.u64 	%rd58, %rd5;
	add.s64 	%rd60, %rd58, %rd12;
	ld.global.f32 	%f116, [%rd60];
	add.f32 	%f117, %f1, %f116;
	st.global.f32 	[%rd60], %f117;
	cvta.to.global.u64 	%rd61, %rd6;
	add.s64 	%rd62, %rd61, %rd12;
	st.global.f32 	[%rd62], %f1;
$L__BB12_18:
	ret;

}
	// .globl	_Z30cuda_deterministic_prob_zero_uPfiiS_Pii
.visible .entry _Z30cuda_deterministic_prob_zero_uPfiiS_Pii(
	.param .u64 .ptr .align 1 _Z30cuda_deterministic_prob_zero_uPfiiS_Pii_param_0,
	.param .u32 _Z30cuda_deterministic_prob_zero_uPfiiS_Pii_param_1,
	.param .u32 _Z30cuda_deterministic_prob_zero_uPfiiS_Pii_param_2,
	.param .u64 .ptr .align 1 _Z30cuda_deterministic_prob_zero_uPfiiS_Pii_param_3,
	.param .u64 .ptr .align 1 _Z30cuda_deterministic_prob_zero_uPfiiS_Pii_param_4,
	.param .u32 _Z30cuda_deterministic_prob_zero_uPfiiS_Pii_param_5
)
{
	.reg .pred 	%p<2>;
	.reg .b32 	%r<12>;
	.reg .b32 	%f<29>;
	.reg .b64 	%rd<13>;

	ld.param.u64 	%rd1, [_Z30cuda_deterministic_prob_zero_uPfiiS_Pii_param_0];
	ld.param.u32 	%r2, [_Z30cuda_deterministic_prob_zero_uPfiiS_Pii_param_1];
	ld.param.u32 	%r4, [_Z30cuda_deterministic_prob_zero_uPfiiS_Pii_param_2];
	ld.param.u64 	%rd2, [_Z30cuda_deterministic_prob_zero_uPfiiS_Pii_param_3];
	ld.param.u64 	%rd3, [_Z30cuda_deterministic_prob_zero_uPfiiS_Pii_param_4];
	ld.param.u32 	%r3, [_Z30cuda_deterministic_prob_zero_uPfiiS_Pii_param_5];
	mov.u32 	%r5, %tid.x;
	mov.u32 	%r6, %ntid.x;
	mov.u32 	%r7, %ctaid.x;
	mad.lo.s32 	%r1, %r6, %r7, %r5;
	setp.ge.s32 	%p1, %r1, %r4;
	@%p1 bra 	$L__BB13_2;
	cvta.to.global.u64 	%rd4, %rd3;
	cvta.to.global.u64 	%rd5, %rd2;
	cvta.to.global.u64 	%rd6, %rd1;
	mad.lo.s32 	%r8, %r2, %r1, %r3;
	mul.wide.s32 	%rd7, %r8, 4;
	add.s64 	%rd8, %rd4, %rd7;
	ld.global.u32 	%r9, [%rd8];
	mul.wide.s32 	%rd9, %r9, 4;
	add.s64 	%rd10, %rd5, %rd9;
	ld.global.f32 	%f1, [%rd10];
	ld.const.f32 	%f2, [prob_zero_factor];
	ld.const.f32 	%f3, [sigma_signal_zero];
	ld.const.f32 	%f4, [sigma_noise];
	div.rn.f32 	%f5, %f4, %f3;
	mul.f32 	%f6, %f1, %f1;
	add.f32 	%f7, %f4, %f4;
	mul.f32 	%f8, %f4, %f7;
	div.rn.f32 	%f9, %f6, %f8;
	add.f32 	%f10, %f3, %f3;
	mul.f32 	%f11, %f3, %f10;
	div.rn.f32 	%f12, %f6, %f11;
	sub.f32 	%f13, %f9, %f12;
	fma.rn.f32 	%f14, %f13, 0f3BBB989D, 0f3F000000;
	cvt.sat.f32.f32 	%f15, %f14;
	mov.f32 	%f16, 0f4B400001;
	mov.f32 	%f17, 0f437C0000;
	fma.rm.f32 	%f18, %f15, %f17, %f16;
	add.f32 	%f19, %f18, 0fCB40007F;
	neg.f32 	%f20, %f19;
	fma.rn.f32 	%f21, %f13, 0f3FB8AA3B, %f20;
	fma.rn.f32 	%f22, %f13, 0f32A57060, %f21;
	mov.b32 	%r10, %f18;
	shl.b32 	%r11, %r10, 23;
	mov.b32 	%f23, %r11;
	ex2.approx.ftz.f32 	%f24, %f22;
	mul.f32 	%f25, %f24, %f23;
	mul.f32 	%f26, %f5, %f25;
	fma.rn.f32 	%f27, %f2, %f26, 0f3F800000;
	rcp.rn.f32 	%f28, %f27;
	mul.wide.s32 	%rd11, %r1, 4;
	add.s64 	%rd12, %rd6, %rd11;
	st.global.f32 	[%rd12], %f28;
$L__BB13_2:
	ret;

}
	// .globl	_Z33cuda_compute_scores_det_robust_l0PiPfS0_iiS0_S_if
.visible .entry _Z33cuda_compute_scores_det_robust_l0PiPfS0_iiS0_S_if(
	.param .u64 .ptr .align 1 _Z33cuda_compute_scores_det_robust_l0PiPfS0_iiS0_S_if_param_0,
	.param .u64 .ptr .align 1 _Z33cuda_compute_scores_det_robust_l0PiPfS0_iiS0_S_if_param_1,
	.param .u64 .ptr .align 1 _Z33cuda_compute_scores_det_robust_l0PiPfS0_iiS0_S_if_param_2,
	.param .u32 _Z33cuda_compute_scores_det_robust_l0PiPfS0_iiS0_S_if_param_3,
	.param .u32 _Z33cuda_compute_scores_det_robust_l0PiPfS0_iiS0_S_if_param_4,
	.param .u64 .ptr .align 1 _Z33cuda_compute_scores_det_robust_l0PiPfS0_iiS0_S_if_param_5,
	.param .u64 .ptr .align 1 _Z33cuda_compute_scores_det_robust_l0PiPfS0_iiS0_S_if_param_6,
	.param .u32 _Z33cuda_compute_scores_det_robust_l0PiPfS0_iiS0_S_if_param_7,
	.param .f32 _Z33cuda_compute_scores_det_robust_l0PiPfS0_iiS0_S_if_param_8
)
{
	.reg .pred 	%p<15>;
	.reg .b32 	%r<64>;
	.reg .b32 	%f<167>;
	.reg .b64 	%rd<36>;

	ld.param.u64 	%rd5, [_Z33cuda_compute_scores_det_robust_l0PiPfS0_iiS0_S_if_param_1];
	ld.param.u64 	%rd6, [_Z33cuda_compute_scores_det_robust_l0PiPfS0_iiS0_S_if_param_2];
	ld.param.u32 	%r16, [_Z33cuda_compute_scores_det_robust_l0PiPfS0_iiS0_S_if_param_3];
	ld.param.u32 	%r18, [_Z33cuda_compute_scores_det_robust_l0PiPfS0_iiS0_S_if_param_4];
	ld.param.u64 	%rd7, [_Z33cuda_compute_scores_det_robust_l0PiPfS0_iiS0_S_if_param_5];
	ld.param.u64 	%rd8, [_Z33cuda_compute_scores_det_robust_l0PiPfS0_iiS0_S_if_param_6];
	ld.param.u32 	%r17, [_Z33cuda_compute_scores_det_robust_l0PiPfS0_iiS0_S_if_param_7];
	ld.param.f32 	%f23, [_Z33cuda_compute_scores_det_robust_l0PiPfS0_iiS0_S_if_param_8];
	cvta.to.global.u64 	%rd1, %rd6;
	cvta.to.global.u64 	%rd2, %rd7;
	cvta.to.global.u64 	%rd3, %rd8;
	mov.u32 	%r19, %tid.x;
	mov.u32 	%r20, %ntid.x;
	mov.u32 	%r21, %ctaid.x;
	mad.lo.s32 	%r1, %r20, %r21, %r19;
	setp.ge.s32 	%p1, %r1, %r18;
	@%p1 bra 	$L__BB14_12;
	cvta.to.global.u64 	%rd9, %rd5;
	mul.wide.s32 	%rd10, %r1, 4;
	add.s64 	%rd11, %rd9, %rd10;
	ld.global.f32 	%f24, [%rd11];
	mov.f32 	%f25, 0f3F800000;
	sub.f32 	%f1, %f25, %f23;
	setp.gtu.f32 	%p2, %f24, %f1;
	@%p2 bra 	$L__BB14_11;
	mul.lo.s32 	%r2, %r16, %r1;
	add.s32 	%r23, %r17, %r2;
	mul.wide.s32 	%rd12, %r23, 4;
	add.s64 	%rd13, %rd3, %rd12;
	ld.global.u32 	%r24, [%rd13];
	mul.wide.s32 	%rd14, %r24, 4;
	add.s64 	%rd15, %rd2, %rd14;
	ld.global.f32 	%f2, [%rd15];
	setp.lt.s32 	%p3, %r16, 1;
	mov.b32 	%r60, 0;
	mov.f32 	%f161, 0f00000000;
	mov.f32 	%f162, %f161;
	@%p3 bra 	$L__BB14_8;
	ld.const.f32 	%f3, [prob_equal_factor];
	ld.const.f32 	%f29, [sigma_signal_equal];
	ld.const.f32 	%f30, [sigma_noise];
	mul.f32 	%f31, %f30, 0f3FB504F3;
	div.rn.f32 	%f4, %f31, %f29;
	add.f32 	%f32, %f31, %f31;
	mul.f32 	%f5, %f31, %f32;
	add.f32 	%f33, %f29, %f29;
	mul.f32 	%f6, %f29, %f33;
	ld.const.f32 	%f7, [prob_zero_factor];
	ld.const.f32 	%f34, [sigma_signal_zero];
	div.rn.f32 	%f8, %f30, %f34;
	add.f32 	%f35, %f30, %f30;
	mul.f32 	%f9, %f30, %f35;
	add.f32 	%f36, %f34, %f34;
	mul.f32 	%f10, %f34, %f36;
	setp.eq.s32 	%p4, %r16, 1;
	mov.f32 	%f162, 0f00000000;
	mov.b32 	%r61, 0;
	mov.u32 	%r60, %r61;
	mov.f32 	%f161, %f162;
	@%p4 bra 	$L__BB14_6;
	and.b32  	%r61, %r16, 2147483646;
	neg.s32 	%r58, %r61;
	mov.f32 	%f162, 0f00000000;
	mov.b32 	%r60, 0;
	mov.u32 	%r57, %r2;
$L__BB14_5:
	mul.wide.s32 	%rd16, %r57, 4;
	add.s64 	%rd17, %rd3, %rd16;
	ld.global.u32 	%r28, [%rd17];
	mul.wide.s32 	%rd18, %r28, 4;
	add.s64 	%rd19, %rd2, %rd18;
	ld.global.f32 	%f38, [%rd19];
	sub.f32 	%f39, %f38, %f2;
	mul.f32 	%f40, %f39, %f39;
	div.rn.f32 	%f41, %f40, %f5;
	div.rn.f32 	%f42, %f40, %f6;
	sub.f32 	%f43, %f41, %f42;
	fma.rn.f32 	%f44, %f43, 0f3BBB989D, 0f3F000000;
	cvt.sat.f32.f32 	%f45, %f44;
	mov.f32 	%f46, 0f4B400001;
	mov.f32 	%f47, 0f437C0000;
	fma.rm.f32 	%f48, %f45, %f47, %f46;
	add.f32 	%f49, %f48, 0fCB40007F;
	neg.f32 	%f50, %f49;
	fma.rn.f32 	%f51, %f43, 0f3FB8AA3B, %f50;
	fma.rn.f32 	%f52, %f43, 0f32A57060, %f51;
	mov.b32 	%r29, %f48;
	shl.b32 	%r30, %r29, 23;
	mov.b32 	%f53, %r30;
	ex2.approx.ftz.f32 	%f54, %f52;
	mul.f32 	%f55, %f54, %f53;
	mul.f32 	%f56, %f4, %f55;
	fma.rn.f32 	%f57, %f3, %f56, 0f3F800000;
	rcp.rn.f32 	%f58, %f57;
	setp.ge.f32 	%p5, %f58, %f23;
	add.f32 	%f59, %f162, %f38;
	add.f32 	%f60, %f161, 0f3F800000;
	selp.f32 	%f61, %f60, %f161, %p5;
	selp.f32 	%f62, %f59, %f162, %p5;
	selp.u32 	%r31, 1, 0, %p5;
	add.s32 	%r32, %r60, %r31;
	mul.f32 	%f63, %f38, %f38;
	div.rn.f32 	%f64, %f63, %f9;
	div.rn.f32 	%f65, %f63, %f10;
	sub.f32 	%f66, %f64, %f65;
	fma.rn.f32 	%f67, %f66, 0f3BBB989D, 0f3F000000;
	cvt.sat.f32.f32 	%f68, %f67;
	fma.rm.f32 	%f69, %f68, %f47, %f46;
	add.f32 	%f70, %f69, 0fCB40007F;
	neg.f32 	%f71, %f70;
	fma.rn.f32 	%f72, %f66, 0f3FB8AA3B, %f71;
	fma.rn.f32 	%f73, %f66, 0f32A57060, %f72;
	mov.b32 	%r33, %f69;
	shl.b32 	%r34, %r33, 23;
	mov.b32 	%f74, %r34;
	ex2.approx.ftz.f32 	%f75, %f73;
	mul.f32 	%f76, %f75, %f74;
	mul.f32 	%f77, %f8, %f76;
	fma.rn.f32 	%f78, %f7, %f77, 0f3F800000;
	rcp.rn.f32 	%f79, %f78;
	setp.ge.f32 	%p6, %f79, %f1;
	selp.s32 	%r35, -1, 0, %p6;
	add.s32 	%r36, %r32, %r35;
	ld.global.u32 	%r37, [%rd17+4];
	mul.wide.s32 	%rd20, %r37, 4;
	add.s64 	%rd21, %rd2, %rd20;
	ld.global.f32 	%f80, [%rd21];
	sub.f32 	%f81, %f80, %f2;
	mul.f32 	%f82, %f81, %f81;
	div.rn.f32 	%f83, %f82, %f5;
	div.rn.f32 	%f84, %f82, %f6;
	sub.f32 	%f85, %f83, %f84;
	fma.rn.f32 	%f86, %f85, 0f3BBB989D, 0f3F000000;
	cvt.sat.f32.f32 	%f87, %f86;
	fma.rm.f32 	%f88, %f87, %f47, %f46;
	add.f32 	%f89, %f88, 0fCB40007F;
	neg.f32 	%f90, %f89;
	fma.rn.f32 	%f91, %f85, 0f3FB8AA3B, %f90;
	fma.rn.f32 	%f92, %f85, 0f32A57060, %f91;
	mov.b32 	%r38, %f88;
	shl.b32 	%r39, %r38, 23;
	mov.b32 	%f93, %r39;
	ex2.approx.ftz.f32 	%f94, %f92;
	mul.f32 	%f95, %f94, %f93;
	mul.f32 	%f96, %f4, %f95;
	fma.rn.f32 	%f97, %f3, %f96, 0f3F800000;
	rcp.rn.f32 	%f98, %f97;
	setp.ge.f32 	%p7, %f98, %f23;
	add.f32 	%f99, %f62, %f80;
	add.f32 	%f100, %f61, 0f3F800000;
	selp.f32 	%f161, %f100, %f61, %p7;
	selp.f32 	%f162, %f99, %f62, %p7;
	selp.u32 	%r40, 1, 0, %p7;
	add.s32 	%r41, %r36, %r40;
	mul.f32 	%f101, %f80, %f80;
	div.rn.f32 	%f102, %f101, %f9;
	div.rn.f32 	%f103, %f101, %f10;
	sub.f32 	%f104, %f102, %f103;
	fma.rn.f32 	%f105, %f104, 0f3BBB989D, 0f3F000000;
	cvt.sat.f32.f32 	%f106, %f105;
	fma.rm.f32 	%f107, %f106, %f47, %f46;
	add.f32 	%f108, %f107, 0fCB40007F;
	neg.f32 	%f109, %f108;
	fma.rn.f32 	%f110, %f104, 0f3FB8AA3B, %f109;
	fma.rn.f32 	%f111, %f104, 0f32A57060, %f110;
	mov.b32 	%r42, %f107;
	shl.b32 	%r43, %r42, 23;
	mov.b32 	%f112, %r43;
	ex2.approx.ftz.f32 	%f113, %f111;
	mul.f32 	%f114, %f113, %f112;
	mul.f32 	%f115, %f8, %f114;
	fma.rn.f32 	%f116, %f7, %f115, 0f3F800000;
	rcp.rn.f32 	%f117, %f116;
	setp.ge.f32 	%p8, %f117, %f1;
	selp.s32 	%r44, -1, 0, %p8;
	add.s32 	%r60, %r41, %r44;
	add.s32 	%r58, %r58, 2;
	add.s32 	%r57, %r57, 2;
	setp.ne.s32 	%p9, %r58, 0;
	@%p9 bra 	$L__BB14_5;
$L__BB14_6:
	and.b32  	%r45, %r16, 1;
	setp.eq.b32 	%p10, %r45, 1;
	not.pred 	%p11, %p10;
	@%p11 bra 	$L__BB14_8;
	add.s32 	%r46, %r61, %r2;
	mul.wide.s32 	%rd22, %r46, 4;
	add.s64 	%rd23, %rd3, %rd22;
	ld.global.u32 	%r47, [%rd23];
	mul.wide.s32 	%rd24, %r47, 4;
	add.s64 	%rd25, %rd2, %rd24;
	ld.global.f32 	%f118, [%rd25];
	sub.f32 	%f119, %f118, %f2;
	mul.f32 	%f120, %f119, %f119;
	div.rn.f32 	%f121, %f120, %f5;
	div.rn.f32 	%f122, %f120, %f6;
	sub.f32 	%f123, %f121, %f122;
	fma.rn.f32 	%f124, %f123, 0f3BBB989D, 0f3F000000;
	cvt.sat.f32.f32 	%f125, %f124;
	mov.f32 	%f126, 0f4B400001;
	mov.f32 	%f127, 0f437C0000;
	fma.rm.f32 	%f128, %f125, %f127, %f126;
	add.f32 	%f129, %f128, 0fCB40007F;
	neg.f32 	%f130, %f129;
	fma.rn.f32 	%f131, %f123, 0f3FB8AA3B, %f130;
	fma.rn.f32 	%f132, %f123, 0f32A57060, %f131;
	mov.b32 	%r48, %f128;
	shl.b32 	%r49, %r48, 23;
	mov.b32 	%f133, %r49;
	ex2.approx.ftz.f32 	%f134, %f132;
	mul.f32 	%f135, %f134, %f133;
	mul.f32 	%f136, %f4, %f135;
	fma.rn.f32 	%f137, %f3, %f136, 0f3F800000;
	rcp.rn.f32 	%f138, %f137;
	setp.ge.f32 	%p12, %f138, %f23;
	add.f32 	%f139, %f162, %f118;
	add.f32 	%f140, %f161, 0f3F800000;
	selp.f32 	%f161, %f140, %f161, %p12;
	selp.f32 	%f162, %f139, %f162, %p12;
	selp.u32 	%r50, 1, 0, %p12;
	add.s32 	%r51, %r60, %r50;
	mul.f32 	%f141, %f118, %f118;
	div.rn.f32 	%f142, %f141, %f9;
	div.rn.f32 	%f143, %f141, %f10;
	sub.f32 	%f144, %f142, %f143;
	fma.rn.f32 	%f145, %f144, 0f3BBB989D, 0f3F000000;
	cvt.sat.f32.f32 	%f146, %f145;
	fma.rm.f32 	%f147, %f146, %f127, %f126;
	add.f32 	%f148, %f147, 0fCB40007F;
	neg.f32 	%f149, %f148;
	fma.rn.f32 	%f150, %f144, 0f3FB8AA3B, %f149;
	fma.rn.f32 	%f151, %f144, 0f32A57060, %f150;
	mov.b32 	%r52, %f147;
	shl.b32 	%r53, %r52, 23;
	mov.b32 	%f152, %r53;
	ex2.approx.ftz.f32 	%f153, %f151;
	mul.f32 	%f154, %f153, %f152;
	mul.f32 	%f155, %f8, %f154;
	fma.rn.f32 	%f156, %f7, %f155, 0f3F800000;
	rcp.rn.f32 	%f157, %f156;
	setp.ge.f32 	%p13, %f157, %f1;
	selp.s32 	%r54, -1, 0, %p13;
	add.s32 	%r60, %r51, %r54;
$L__BB14_8:
	ld.param.u64 	%rd35, [_Z33cuda_compute_scores_det_robust_l0PiPfS0_iiS0_S_if_param_0];
	cvta.to.global.u64 	%rd26, %rd35;
	mul.wide.s32 	%rd27, %r1, 4;
	add.s64 	%rd28, %rd26, %rd27;
	st.global.u32 	[%rd28], %r60;
	setp.leu.f32 	%p14, %f161, 0f00000000;
	@%p14 bra 	$L__BB14_10;
	div.rn.f32 	%f158, %f162, %f161;
	add.s64 	%rd32, %rd1, %rd27;
	st.global.f32 	[%rd32], %f158;
	bra.uni 	$L__BB14_12;
$L__BB14_10:
	add.s64 	%rd30, %rd1, %rd27;
	mov.b32 	%r55, 0;
	st.global.u32 	[%rd30], %r55;
	bra.uni 	$L__BB14_12;
$L__BB14_11:
	add.s64 	%rd34, %rd1, %rd10;
	mov.b32 	%r56, 0;
	st.global.u32 	[%rd34], %r56;
$L__BB14_12:
	ret;

}
	// .globl	_Z32cuda_update_signal_det_robust_l0PfS_S_S_PiiifS0_i
.visible .entry _Z32cuda_update_signal_det_robust_l0PfS_S_S_PiiifS0_i(
	.param .u64 .ptr .align 1 _Z32cuda_update_signal_det_robust_l0PfS_S_S_PiiifS0_i_param_0,
	.param .u64 .ptr .align 1 _Z32cuda_update_signal_det_robust_l0PfS_S_S_PiiifS0_i_param_1,
	.param .u64 .ptr .align 1 _Z32cuda_update_signal_det_robust_l0PfS_S_S_PiiifS0_i_param_2,
	.param .u64 .ptr .align 1 _Z32cuda_update_signal_det_robust_l0PfS_S_S_PiiifS0_i_param_3,
	.param .u64 .ptr .align 1 _Z32cuda_update_signal_det_robust_l0PfS_S_S_PiiifS0_i_param_4,
	.param .u32 _Z32cuda_update_signal_det_robust_l0PfS_S_S_PiiifS0_i_param_5,
	.param .u32 _Z32cuda_update_signal_det_robust_l0PfS_S_S_PiiifS0_i_param_6,
	.param .f32 _Z32cuda_update_signal_det_robust_l0PfS_S_S_PiiifS0_i_param_7,
	.param .u64 .ptr .align 1 _Z32cuda_update_signal_det_robust_l0PfS_S_S_PiiifS0_i_param_8,
	.param .u32 _Z32cuda_update_signal_det_robust_l0PfS_S_S_PiiifS0_i_param_9
)
{
	.reg .pred 	%p<14>;
	.reg .b32 	%r<48>;
	.reg .b32 	%f<134>;
	.reg .b64 	%rd<59>;

	ld.param.u64 	%rd8, [_Z32cuda_update_signal_det_robust_l0PfS_S_S_PiiifS0_i_param_0];
	ld.param.u64 	%rd4, [_Z32cuda_update_signal_det_robust_l0PfS_S_S_PiiifS0_i_param_1];
	ld.param.u64 	%rd5, [_Z32cuda_update_signal_det_robust_l0PfS_S_S_PiiifS0_i_param_2];
	ld.param.u64 	%rd6, [_Z32cuda_update_signal_det_robust_l0PfS_S_S_PiiifS0_i_param_3];
	ld.param.u64 	%rd9, [_Z32cuda_update_signal_det_robust_l0PfS_S_S_PiiifS0_i_param_4];
	ld.param.u32 	%r18, [_Z32cuda_update_signal_det_robust_l0PfS_S_S_PiiifS0_i_param_5];
	ld.param.u32 	%r16, [_Z32cuda_update_signal_det_robust_l0PfS_S_S_PiiifS0_i_param_6];
	ld.param.f32 	%f26, [_Z32cuda_update_signal_det_robust_l0PfS_S_S_PiiifS0_i_param_7];
	ld.param.u64 	%rd7, [_Z32cuda_update_signal_det_robust_l0PfS_S_S_PiiifS0_i_param_8];
	ld.param.u32 	%r17, [_Z32cuda_update_signal_det_robust_l0PfS_S_S_PiiifS0_i_param_9];
	cvta.to.global.u64 	%rd1, %rd8;
	cvta.to.global.u64 	%rd2, %rd9;
	mov.u32 	%r19, %tid.x;
	mov.u32 	%r20, %ntid.x;
	mov.u32 	%r21, %ctaid.x;
	mad.lo.s32 	%r1, %r20, %r21, %r19;
	setp.ge.s32 	%p1, %r1, %r18;
	@%p1 bra 	$L__BB15_17;
	cvta.to.global.u64 	%rd10, %rd7;
	mul.wide.s32 	%rd11, %r1, 4;
	add.s64 	%rd12, %rd10, %rd11;
	ld.global.u32 	%r22, [%rd12];
	cvt.rn.f32.s32 	%f27, %r22;
	setp.gtu.f32 	%p2, %f26, %f27;
	@%p2 bra 	$L__BB15_17;
	mul.lo.s32 	%r2, %r16, %r1;
	cvta.to.global.u64 	%rd13, %rd6;
	add.s64 	%rd15, %rd13, %rd11;
	ld.global.f32 	%f1, [%rd15];
	setp.ne.s32 	%p3, %r17, 1;
	@%p3 bra 	$L__BB15_16;
	setp.lt.s32 	%p4, %r16, 1;
	mov.f32 	%f132, 0f00000000;
	mov.f32 	%f133, %f132;
	@%p4 bra 	$L__BB15_15;
	and.b32  	%r3, %r16, 7;
	setp.lt.u32 	%p5, %r16, 8;
	mov.f32 	%f133, 0f00000000;
	mov.b32 	%r46, 0;
	mov.f32 	%f132, %f133;
	@%p5 bra 	$L__BB15_7;
	and.b32  	%r46, %r16, 2147483640;
	neg.s32 	%r44, %r46;
	add.s64 	%rd3, %rd2, 16;
	mov.f32 	%f133, 0f00000000;
	mov.u32 	%r43, %r2;
$L__BB15_6:
	.pragma "nounroll";
	mul.wide.s32 	%rd16, %r43, 4;
	add.s64 	%rd17, %rd3, %rd16;
	ld.global.u32 	%r24, [%rd17+-16];
	mul.wide.s32 	%rd18, %r24, 4;
	add.s64 	%rd19, %rd1, %rd18;
	ld.global.f32 	%f32, [%rd19];
	abs.f32 	%f33, %f32;
	add.f32 	%f34, %f133, %f33;
	sub.f32 	%f35, %f32, %f1;
	abs.f32 	%f36, %f35;
	add.f32 	%f37, %f132, %f36;
	ld.global.u32 	%r25, [%rd17+-12];
	mul.wide.s32 	%rd20, %r25, 4;
	add.s64 	%rd21, %rd1, %rd20;
	ld.global.f32 	%f38, [%rd21];
	abs.f32 	%f39, %f38;
	add.f32 	%f40, %f34, %f39;
	sub.f32 	%f41, %f38, %f1;
	abs.f32 	%f42, %f41;
	add.f32 	%f43, %f37, %f42;
	ld.global.u32 	%r26, [%rd17+-8];
	mul.wide.s32 	%rd22, %r26, 4;
	add.s64 	%rd23, %rd1, %rd22;
	ld.global.f32 	%f44, [%rd23];
	abs.f32 	%f45, %f44;
	add.f32 	%f46, %f40, %f45;
	sub.f32 	%f47, %f44, %f1;
	abs.f32 	%f48, %f47;
	add.f32 	%f49, %f43, %f48;
	ld.global.u32 	%r27, [%rd17+-4];
	mul.wide.s32 	%rd24, %r27, 4;
	add.s64 	%rd25, %rd1, %rd24;
	ld.global.f32 	%f50, [%rd25];
	abs.f32 	%f51, %f50;
	add.f32 	%f52, %f46, %f51;
	sub.f32 	%f53, %f50, %f1;
	abs.f32 	%f54, %f53;
	add.f32 	%f55, %f49, %f54;
	ld.global.u32 	%r28, [%rd17];
	mul.wide.s32 	%rd26, %r28, 4;
	add.s64 	%rd27, %rd1, %rd26;
	ld.global.f32 	%f56, [%rd27];
	abs.f32 	%f57, %f56;
	add.f32 	%f58, %f52, %f57;
	sub.f32 	%f59, %f56, %f1;
	abs.f32 	%f60, %f59;
	add.f32 	%f61, %f55, %f60;
	ld.global.u32 	%r29, [%rd17+4];
	mul.wide.s32 	%rd28, %r29, 4;
	add.s64 	%rd29, %rd1, %rd28;
	ld.global.f32 	%f62, [%rd29];
	abs.f32 	%f63, %f62;
	add.f32 	%f64, %f58, %f63;
	sub.f32 	%f65, %f62, %f1;
	abs.f32 	%f66, %f65;
	add.f32 	%f67, %f61, %f66;
	ld.global.u32 	%r30, [%rd17+8];
	mul.wide.s32 	%rd30, %r30, 4;
	add.s64 	%rd31, %rd1, %rd30;
	ld.global.f32 	%f68, [%rd31];
	abs.f32 	%f69, %f68;
	add.f32 	%f70, %f64, %f69;
	sub.f32 	%f71, %f68, %f1;
	abs.f32 	%f72, %f71;
	add.f32 	%f73, %f67, %f72;
	ld.global.u32 	%r31, [%rd17+12];
	mul.wide.s32 	%rd32, %r31, 4;
	add.s64 	%rd33, %rd1, %rd32;
	ld.global.f32 	%f74, [%rd33];
	abs.f32 	%f75, %f74;
	add.f32 	%f133, %f70, %f75;
	sub.f32 	%f76, %f74, %f1;
	abs.f32 	%f77, %f76;
	add.f32 	%f132, %f73, %f77;
	add.s32 	%r44, %r44, 8;
	add.s32 	%r43, %r43, 8;
	setp.ne.s32 	%p6, %r44, 0;
	@%p6 bra 	$L__BB15_6;
$L__BB15_7:
	setp.eq.s32 	%p7, %r3, 0;
	@%p7 bra 	$L__BB15_15;
	and.b32  	%r11, %r16, 3;
	setp.lt.u32 	%p8, %r3, 4;
	@%p8 bra 	$L__BB15_10;
	add.s32 	%r32, %r46, %r2;
	mul.wide.s32 	%rd34, %r32, 4;
	add.s64 	%rd35, %rd2, %rd34;
	ld.global.u32 	%r33, [%rd35];
	mul.wide.s32 	%rd36, %r33, 4;
	add.s64 	%rd37, %rd1, %rd36;
	ld.global.f32 	%f79, [%rd37];
	abs.f32 	%f80, %f79;
	add.f32 	%f81, %f133, %f80;
	sub.f32 	%f82, %f79, %f1;
	abs.f32 	%f83, %f82;
	add.f32 	%f84, %f132, %f83;
	ld.global.u32 	%r34, [%rd35+4];
	mul.wide.s32 	%rd38, %r34, 4;
	add.s64 	%rd39, %rd1, %rd38;
	ld.global.f32 	%f85, [%rd39];
	abs.f32 	%f86, %f85;
	add.f32 	%f87, %f81, %f86;
	sub.f32 	%f88, %f85, %f1;
	abs.f32 	%f89, %f88;
	add.f32 	%f90, %f84, %f89;
	ld.global.u32 	%r35, [%rd35+8];
	mul.wide.s32 	%rd40, %r35, 4;
	add.s64 	%rd41, %rd1, %rd40;
	ld.global.f32 	%f91, [%rd41];
	abs.f32 	%f92, %f91;
	add.f32 	%f93, %f87, %f92;
	sub.f32 	%f94, %f91, %f1;
	abs.f32 	%f95, %f94;
	add.f32 	%f96, %f90, %f95;
	ld.global.u32 	%r36, [%rd35+12];
	mul.wide.s32 	%rd42, %r36, 4;
	add.s64 	%rd43, %rd1, %rd42;
	ld.global.f32 	%f97, [%rd43];
	abs.f32 	%f98, %f97;
	add.f32 	%f133, %f93, %f98;
	sub.f32 	%f99, %f97, %f1;
	abs.f32 	%f100, %f99;
	add.f32 	%f132, %f96, %f100;
	add.s32 	%r46, %r46, 4;
$L__BB15_10:
	setp.eq.s32 	%p9, %r11, 0;
	@%p9 bra 	$L__BB15_15;
	setp.eq.s32 	%p10, %r11, 1;
	@%p10 bra 	$L__BB15_13;
	add.s32 	%r37, %r46, %r2;
	mul.wide.s32 	%rd44, %r37, 4;
	add.s64 	%rd45, %rd2, %rd44;
	ld.global.u32 	%r38, [%rd45];
	mul.wide.s32 	%rd46, %r38, 4;
	add.s64 	%rd47, %rd1, %rd46;
	ld.global.f32 	%f102, [%rd47];
	abs.f32 	%f103, %f102;
	add.f32 	%f104, %f133, %f103;
	sub.f32 	%f105, %f102, %f1;
	abs.f32 	%f106, %f105;
	add.f32 	%f107, %f132, %f106;
	ld.global.u32 	%r39, [%rd45+4];
	mul.wide.s32 	%rd48, %r39, 4;
	add.s64 	%rd49, %rd1, %rd48;
	ld.global.f32 	%f108, [%rd49];
	abs.f32 	%f109, %f108;
	add.f32 	%f133, %f104, %f109;
	sub.f32 	%f110, %f108, %f1;
	abs.f32 	%f111, %f110;
	add.f32 	%f132, %f107, %f111;
	add.s32 	%r46, %r46, 2;
$L__BB15_13:
	and.b32  	%r40, %r16, 1;
	setp.eq.b32 	%p11, %r40, 1;
	not.pred 	%p12, %p11;
	@%p12 bra 	$L__BB15_15;
	add.s32 	%r41, %r46, %r2;
	mul.wide.s32 	%rd50, %r41, 4;
	add.s64 	%rd51, %rd2, %rd50;
	ld.global.u32 	%r42, [%rd51];
	mul.wide.s32 	%rd52, %r42, 4;
	add.s64 	%rd53, %rd1, %rd52;
	ld.global.f32 	%f112, [%rd53];
	abs.f32 	%f113, %f112;
	add.f32 	%f133, %f133, %f113;
	sub.f32 	%f114, %f112, %f1;
	abs.f32 	%f115, %f114;
	add.f32 	%f132, %f132, %f115;
$L__BB15_15:
	setp.gt.f32 	%p13, %f132, %f133;
	@%p13 bra 	$L__BB15_17;
$L__BB15_16:
	cvta.to.global.u64 	%rd54, %rd4;
	add.s64 	%rd56, %rd54, %rd11;
	ld.global.f32 	%f116, [%rd56];
	add.f32 	%f117, %f1, %f116;
	st.global.f32 	[%rd56], %f117;
	cvta.to.global.u64 	%rd57, %rd5;
	add.s64 	%rd58, %rd57, %rd11;
	st.global.f32 	[%rd58], %f1;
$L__BB15_17:
	ret;

}
	// .globl	_Z23cuda_det_robust_l0_stepPfS_Piiififi
.visible .entry _Z23cuda_det_robust_l0_stepPfS_Piiififi(
	.param .u64 .ptr .align 1 _Z23cuda_det_robust_l0_stepPfS_Piiififi_param_0,
	.param .u64 .ptr .align 1 _Z23cuda_det_robust_l0_stepPfS_Piiififi_param_1,
	.param .u64 .ptr .align 1 _Z23cuda_det_robust_l0_stepPfS_Piiififi_param_2,
	.param .u32 _Z23cuda_det_robust_l0_stepPfS_Piiififi_param_3,
	.param .u32 _Z23cuda_det_robust_l0_stepPfS_Piiififi_param_4,
	.param .f32 _Z23cuda_det_robust_l0_stepPfS_Piiififi_param_5,
	.param .u32 _Z23cuda_det_robust_l0_stepPfS_Piiififi_param_6,
	.param .f32 _Z23cuda_det_robust_l0_stepPfS_Piiififi_param_7,
	.param .u32 _Z23cuda_det_robust_l0_stepPfS_Piiififi_param_8
)
{
	.reg .pred 	%p<27>;
	.reg .b32 	%r<102>;
	.reg .b32 	%f<329>;
	.reg .b64 	%rd<63>;

	ld.param.u64 	%rd5, [_Z23cuda_det_robust_l0_stepPfS_Piiififi_param_0];
	ld.param.u64 	%rd6, [_Z23cuda_det_robust_l0_stepPfS_Piiififi_param_2];
	ld.param.u32 	%r32, [_Z23cuda_det_robust_l0_stepPfS_Piiififi_param_3];
	ld.param.u32 	%r29, [_Z23cuda_det_robust_l0_stepPfS_Piiififi_param_4];
	ld.param.f32 	%f55, [_Z23cuda_det_robust_l0_stepPfS_Piiififi_param_5];
	ld.param.u32 	%r30, [_Z23cuda_det_robust_l0_stepPfS_Piiififi_param_6];
	ld.param.f32 	%f56, [_Z23cuda_det_robust_l0_stepPfS_Piiififi_param_7];
	ld.param.u32 	%r31, [_Z23cuda_det_robust_l0_stepPfS_Piiififi_param_8];
	cvta.to.global.u64 	%rd1, %rd5;
	cvta.to.global.u64 	%rd2, %rd6;
	mov.u32 	%r33, %tid.x;
	mov.u32 	%r34, %ntid.x;
	mov.u32 	%r35, %ctaid.x;
	mad.lo.s32 	%r1, %r34, %r35, %r33;
	setp.ge.s32 	%p1, %r1, %r32;
	@%p1 bra 	$L__BB16_26;
	mul.lo.s32 	%r2, %r29, %r1;
	add.s32 	%r36, %r30, %r2;
	mul.wide.s32 	%rd7, %r36, 4;
	add.s64 	%rd8, %rd2, %rd7;
	ld.global.u32 	%r37, [%rd8];
	mul.wide.s32 	%rd9, %r37, 4;
	add.s64 	%rd10, %rd1, %rd9;
	ld.global.f32 	%f1, [%rd10];
	ld.const.f32 	%f2, [prob_zero_factor];
	ld.const.f32 	%f58, [sigma_signal_zero];
	ld.const.f32 	%f3, [sigma_noise];
	div.rn.f32 	%f4, %f3, %f58;
	mul.f32 	%f59, %f1, %f1;
	add.f32 	%f60, %f3, %f3;
	mul.f32 	%f5, %f3, %f60;
	div.rn.f32 	%f61, %f59, %f5;
	add.f32 	%f62, %f58, %f58;
	mul.f32 	%f6, %f58, %f62;
	div.rn.f32 	%f63, %f59, %f6;
	sub.f32 	%f64, %f61, %f63;
	fma.rn.f32 	%f65, %f64, 0f3BBB989D, 0f3F000000;
	cvt.sat.f32.f32 	%f66, %f65;
	mov.f32 	%f67, 0f4B400001;
	mov.f32 	%f68, 0f437C0000;
	fma.rm.f32 	%f69, %f66, %f68, %f67;
	add.f32 	%f70, %f69, 0fCB40007F;
	neg.f32 	%f71, %f70;
	fma.rn.f32 	%f72, %f64, 0f3FB8AA3B, %f71;
	fma.rn.f32 	%f73, %f64, 0f32A57060, %f72;
	mov.b32 	%r38, %f69;
	shl.b32 	%r39, %r38, 23;
	mov.b32 	%f74, %r39;
	ex2.approx.ftz.f32 	%f75, %f73;
	mul.f32 	%f76, %f75, %f74;
	mul.f32 	%f77, %f4, %f76;
	fma.rn.f32 	%f78, %f2, %f77, 0f3F800000;
	rcp.rn.f32 	%f79, %f78;
	mov.f32 	%f80, 0f3F800000;
	sub.f32 	%f7, %f80, %f56;
	setp.gtu.f32 	%p2, %f79, %f7;
	mov.f32 	%f311, 0f00000000;
	mov.f32 	%f312, %f311;
	@%p2 bra 	$L__BB16_10;
	setp.lt.s32 	%p3, %r29, 1;
	mov.f32 	%f312, 0f00000000;
	mov.f32 	%f302, %f312;
	mov.f32 	%f303, %f312;
	@%p3 bra 	$L__BB16_9;
	ld.const.f32 	%f8, [prob_equal_factor];
	ld.const.f32 	%f84, [sigma_signal_equal];
	mul.f32 	%f85, %f3, 0f3FB504F3;
	div.rn.f32 	%f9, %f85, %f84;
	add.f32 	%f86, %f85, %f85;
	mul.f32 	%f10, %f85, %f86;
	add.f32 	%f87, %f84, %f84;
	mul.f32 	%f11, %f84, %f87;
	setp.eq.s32 	%p4, %r29, 1;
	mov.f32 	%f303, 0f00000000;
	mov.b32 	%r94, 0;
	mov.f32 	%f302, %f303;
	mov.u32 	%r93, %r94;
	@%p4 bra 	$L__BB16_6;
	and.b32  	%r94, %r29, 2147483646;
	neg.s32 	%r91, %r94;
	mov.b32 	%r93, 0;
	mov.f32 	%f303, 0f00000000;
	mov.u32 	%r90, %r2;
$L__BB16_5:
	mul.wide.s32 	%rd11, %r90, 4;
	add.s64 	%rd12, %rd2, %rd11;
	ld.global.u32 	%r43, [%rd12];
	mul.wide.s32 	%rd13, %r43, 4;
	add.s64 	%rd14, %rd1, %rd13;
	ld.global.f32 	%f89, [%rd14];
	sub.f32 	%f90, %f89, %f1;
	mul.f32 	%f91, %f90, %f90;
	div.rn.f32 	%f92, %f91, %f10;
	div.rn.f32 	%f93, %f91, %f11;
	sub.f32 	%f94, %f92, %f93;
	fma.rn.f32 	%f95, %f94, 0f3BBB989D, 0f3F000000;
	cvt.sat.f32.f32 	%f96, %f95;
	mov.f32 	%f97, 0f4B400001;
	mov.f32 	%f98, 0f437C0000;
	fma.rm.f32 	%f99, %f96, %f98, %f97;
	add.f32 	%f100, %f99, 0fCB40007F;
	neg.f32 	%f101, %f100;
	fma.rn.f32 	%f102, %f94, 0f3FB8AA3B, %f101;
	fma.rn.f32 	%f103, %f94, 0f32A57060, %f102;
	mov.b32 	%r44, %f99;
	shl.b32 	%r45, %r44, 23;
	mov.b32 	%f104, %r45;
	ex2.approx.ftz.f32 	%f105, %f103;
	mul.f32 	%f106, %f105, %f104;
	mul.f32 	%f107, %f9, %f106;
	fma.rn.f32 	%f108, %f8, %f107, 0f3F800000;
	rcp.rn.f32 	%f109, %f108;
	setp.ge.f32 	%p5, %f109, %f56;
	add.f32 	%f110, %f303, %f89;
	add.f32 	%f111, %f302, 0f3F800000;
	selp.u32 	%r46, 1, 0, %p5;
	add.s32 	%r47, %r93, %r46;
	selp.f32 	%f112, %f111, %f302, %p5;
	selp.f32 	%f113, %f110, %f303, %p5;
	mul.f32 	%f114, %f89, %f89;
	div.rn.f32 	%f115, %f114, %f5;
	div.rn.f32 	%f116, %f114, %f6;
	sub.f32 	%f117, %f115, %f116;
	fma.rn.f32 	%f118, %f117, 0f3BBB989D, 0f3F000000;
	cvt.sat.f32.f32 	%f119, %f118;
	fma.rm.f32 	%f120, %f119, %f98, %f97;
	add.f32 	%f121, %f120, 0fCB40007F;
	neg.f32 	%f122, %f121;
	fma.rn.f32 	%f123, %f117, 0f3FB8AA3B, %f122;
	fma.rn.f32 	%f124, %f117, 0f32A57060, %f123;
	mov.b32 	%r48, %f120;
	shl.b32 	%r49, %r48, 23;
	mov.b32 	%f125, %r49;
	ex2.approx.ftz.f32 	%f126, %f124;
	mul.f32 	%f127, %f126, %f125;
	mul.f32 	%f128, %f4, %f127;
	fma.rn.f32 	%f129, %f2, %f128, 0f3F800000;
	rcp.rn.f32 	%f130, %f129;
	setp.ge.f32 	%p6, %f130, %f7;
	selp.s32 	%r50, -1, 0, %p6;
	add.s32 	%r51, %r47, %r50;
	ld.global.u32 	%r52, [%rd12+4];
	mul.wide.s32 	%rd15, %r52, 4;
	add.s64 	%rd16, %rd1, %rd15;
	ld.global.f32 	%f131, [%rd16];
	sub.f32 	%f132, %f131, %f1;
	mul.f32 	%f133, %f132, %f132;
	div.rn.f32 	%f134, %f133, %f10;
	div.rn.f32 	%f135, %f133, %f11;
	sub.f32 	%f136, %f134, %f135;
	fma.rn.f32 	%f137, %f136, 0f3BBB989D, 0f3F000000;
	cvt.sat.f32.f32 	%f138, %f137;
	fma.rm.f32 	%f139, %f138, %f98, %f97;
	add.f32 	%f140, %f139, 0fCB40007F;
	neg.f32 	%f141, %f140;
	fma.rn.f32 	%f142, %f136, 0f3FB8AA3B, %f141;
	fma.rn.f32 	%f143, %f136, 0f32A57060, %f142;
	mov.b32 	%r53, %f139;
	shl.b32 	%r54, %r53, 23;
	mov.b32 	%f144, %r54;
	ex2.approx.ftz.f32 	%f145, %f143;
	mul.f32 	%f146, %f145, %f144;
	mul.f32 	%f147, %f9, %f146;
	fma.rn.f32 	%f148, %f8, %f147, 0f3F800000;
	rcp.rn.f32 	%f149, %f148;
	setp.ge.f32 	%p7, %f149, %f56;
	add.f32 	%f150, %f113, %f131;
	add.f32 	%f151, %f112, 0f3F800000;
	selp.u32 	%r55, 1, 0, %p7;
	add.s32 	%r56, %r51, %r55;
	selp.f32 	%f302, %f151, %f112, %p7;
	selp.f32 	%f303, %f150, %f113, %p7;
	mul.f32 	%f152, %f131, %f131;
	div.rn.f32 	%f153, %f152, %f5;
	div.rn.f32 	%f154, %f152, %f6;
	sub.f32 	%f155, %f153, %f154;
	fma.rn.f32 	%f156, %f155, 0f3BBB989D, 0f3F000000;
	cvt.sat.f32.f32 	%f157, %f156;
	fma.rm.f32 	%f158, %f157, %f98, %f97;
	add.f32 	%f159, %f158, 0fCB40007F;
	neg.f32 	%f160, %f159;
	fma.rn.f32 	%f161, %f155, 0f3FB8AA3B, %f160;
	fma.rn.f32 	%f162, %f155, 0f32A57060, %f161;
	mov.b32 	%r57, %f158;
	shl.b32 	%r58, %r57, 23;
	mov.b32 	%f163, %r58;
	ex2.approx.ftz.f32 	%f164, %f162;
	mul.f32 	%f165, %f164, %f163;
	mul.f32 	%f166, %f4, %f165;
	fma.rn.f32 	%f167, %f2, %f166, 0f3F800000;
	rcp.rn.f32 	%f168, %f167;
	setp.ge.f32 	%p8, %f168, %f7;
	selp.s32 	%r59, -1, 0, %p8;
	add.s32 	%r93, %r56, %r59;
	add.s32 	%r91, %r91, 2;
	add.s32 	%r90, %r90, 2;
	setp.ne.s32 	%p9, %r91, 0;
	@%p9 bra 	$L__BB16_5;
$L__BB16_6:
	and.b32  	%r60, %r29, 1;
	setp.eq.b32 	%p10, %r60, 1;
	not.pred 	%p11, %p10;
	@%p11 bra 	$L__BB16_8;
	add.s32 	%r61, %r94, %r2;
	mul.wide.s32 	%rd17, %r61, 4;
	add.s64 	%rd18, %rd2, %rd17;
	ld.global.u32 	%r62, [%rd18];
	mul.wide.s32 	%rd19, %r62, 4;
	add.s64 	%rd20, %rd1, %rd19;
	ld.global.f32 	%f169, [%rd20];
	sub.f32 	%f170, %f169, %f1;
	mul.f32 	%f171, %f170, %f170;
	div.rn.f32 	%f172, %f171, %f10;
	div.rn.f32 	%f173, %f171, %f11;
	sub.f32 	%f174, %f172, %f173;
	fma.rn.f32 	%f175, %f174, 0f3BBB989D, 0f3F000000;
	cvt.sat.f32.f32 	%f176, %f175;
	mov.f32 	%f177, 0f4B400001;
	mov.f32 	%f178, 0f437C0000;
	fma.rm.f32 	%f179, %f176, %f178, %f177;
	add.f32 	%f180, %f179, 0fCB40007F;
	neg.f32 	%f181, %f180;
	fma.rn.f32 	%f182, %f174, 0f3FB8AA3B, %f181;
	fma.rn.f32 	%f183, %f174, 0f32A57060, %f182;
	mov.b32 	%r63, %f179;
	shl.b32 	%r64, %r63, 23;
	mov.b32 	%f184, %r64;
	ex2.approx.ftz.f32 	%f185, %f183;
	mul.f32 	%f186, %f185, %f184;
	mul.f32 	%f187, %f9, %f186;
	fma.rn.f32 	%f188, %f8, %f187, 0f3F800000;
	rcp.rn.f32 	%f189, %f188;
	setp.ge.f32 	%p12, %f189, %f56;
	add.f32 	%f190, %f303, %f169;
	add.f32 	%f191, %f302, 0f3F800000;
	selp.u32 	%r65, 1, 0, %p12;
	add.s32 	%r66, %r93, %r65;
	selp.f32 	%f302, %f191, %f302, %p12;
	selp.f32 	%f303, %f190, %f303, %p12;
	mul.f32 	%f192, %f169, %f169;
	div.rn.f32 	%f193, %f192, %f5;
	div.rn.f32 	%f194, %f192, %f6;
	sub.f32 	%f195, %f193, %f194;
	fma.rn.f32 	%f196, %f195, 0f3BBB989D, 0f3F000000;
	cvt.sat.f32.f32 	%f197, %f196;
	fma.rm.f32 	%f198, %f197, %f178, %f177;
	add.f32 	%f199, %f198, 0fCB40007F;
	neg.f32 	%f200, %f199;
	fma.rn.f32 	%f201, %f195, 0f3FB8AA3B, %f200;
	fma.rn.f32 	%f202, %f195, 0f32A57060, %f201;
	mov.b32 	%r67, %f198;
	shl.b32 	%r68, %r67, 23;
	mov.b32 	%f203, %r68;
	ex2.approx.ftz.f32 	%f204, %f202;
	mul.f32 	%f205, %f204, %f203;
	mul.f32 	%f206, %f4, %f205;
	fma.rn.f32 	%f207, %f2, %f206, 0f3F800000;
	rcp.rn.f32 	%f208, %f207;
	setp.ge.f32 	%p13, %f208, %f7;
	selp.s32 	%r69, -1, 0, %p13;
	add.s32 	%r93, %r66, %r69;
$L__BB16_8:
	cvt.rn.f32.s32 	%f312, %r93;
$L__BB16_9:
	setp.gt.f32 	%p14, %f302, 0f00000000;
	div.rn.f32 	%f209, %f303, %f302;
	selp.f32 	%f311, %f209, 0f00000000, %p14;
$L__BB16_10:
	setp.ltu.f32 	%p15, %f312, %f55;
	@%p15 bra 	$L__BB16_26;
	setp.ne.s32 	%p16, %r31, 1;
	@%p16 bra 	$L__BB16_25;
	setp.lt.s32 	%p17, %r29, 1;
	mov.f32 	%f327, 0f00000000;
	mov.f32 	%f328, %f327;
	@%p17 bra 	$L__BB16_24;
	and.b32  	%r16, %r29, 7;
	setp.lt.u32 	%p18, %r29, 8;
	mov.f32 	%f328, 0f00000000;
	mov.b32 	%r100, 0;
	mov.f32 	%f327, %f328;
	@%p18 bra 	$L__BB16_16;
	and.b32  	%r100, %r29, 2147483640;
	neg.s32 	%r98, %r100;
	add.s64 	%rd3, %rd2, 16;
	mov.f32 	%f328, 0f00000000;
	mov.u32 	%r97, %r2;
$L__BB16_15:
	.pragma "nounroll";
	mul.wide.s32 	%rd21, %r97, 4;
	add.s64 	%rd22, %rd3, %rd21;
	ld.global.u32 	%r71, [%rd22+-16];
	mul.wide.s32 	%rd23, %r71, 4;
	add.s64 	%rd24, %rd1, %rd23;
	ld.global.f32 	%f214, [%rd24];
	abs.f32 	%f215, %f214;
	add.f32 	%f216, %f328, %f215;
	sub.f32 	%f217, %f214, %f311;
	abs.f32 	%f218, %f217;
	add.f32 	%f219, %f327, %f218;
	ld.global.u32 	%r72, [%rd22+-12];
	mul.wide.s32 	%rd25, %r72, 4;
	add.s64 	%rd26, %rd1, %rd25;
	ld.global.f32 	%f220, [%rd26];
	abs.f32 	%f221, %f220;
	add.f32 	%f222, %f216, %f221;
	sub.f32 	%f223, %f220, %f311;
	abs.f32 	%f224, %f223;
	add.f32 	%f225, %f219, %f224;
	ld.global.u32 	%r73, [%rd22+-8];
	mul.wide.s32 	%rd27, %r73, 4;
	add.s64 	%rd28, %rd1, %rd27;
	ld.global.f32 	%f226, [%rd28];
	abs.f32 	%f227, %f226;
	add.f32 	%f228, %f222, %f227;
	sub.f32 	%f229, %f226, %f311;
	abs.f32 	%f230, %f229;
	add.f32 	%f231, %f225, %f230;
	ld.global.u32 	%r74, [%rd22+-4];
	mul.wide.s32 	%rd29, %r74, 4;
	add.s64 	%rd30, %rd1, %rd29;
	ld.global.f32 	%f232, [%rd30];
	abs.f32 	%f233, %f232;
	add.f32 	%f234, %f228, %f233;
	sub.f32 	%f235, %f232, %f311;
	abs.f32 	%f236, %f235;
	add.f32 	%f237, %f231, %f236;
	ld.global.u32 	%r75, [%rd22];
	mul.wide.s32 	%rd31, %r75, 4;
	add.s64 	%rd32, %rd1, %rd31;
	ld.global.f32 	%f238, [%rd32];
	abs.f32 	%f239, %f238;
	add.f32 	%f240, %f234, %f239;
	sub.f32 	%f241, %f238, %f311;
	abs.f32 	%f242, %f241;
	add.f32 	%f243, %f237, %f242;
	ld.global.u32 	%r76, [%rd22+4];
	mul.wide.s32 	%rd33, %r76, 4;
	add.s64 	%rd34, %rd1, %rd33;
	ld.global.f32 	%f244, [%rd34];
	abs.f32 	%f245, %f244;
	add.f32 	%f246, %f240, %f245;
	sub.f32 	%f247, %f244, %f311;
	abs.f32 	%f248, %f247;
	add.f32 	%f249, %f243, %f248;
	ld.global.u32 	%r77, [%rd22+8];
	mul.wide.s32 	%rd35, %r77, 4;
	add.s64 	%rd36, %rd1, %rd35;
	ld.global.f32 	%f250, [%rd36];
	abs.f32 	%f251, %f250;
	add.f32 	%f252, %f246, %f251;
	sub.f32 	%f253, %f250, %f311;
	abs.f32 	%f254, %f253;
	add.f32 	%f255, %f249, %f254;
	ld.global.u32 	%r78, [%rd22+12];
	mul.wide.s32 	%rd37, %r78, 4;
	add.s64 	%rd38, %rd1, %rd37;
	ld.global.f32 	%f256, [%rd38];
	abs.f32 	%f257, %f256;
	add.f32 	%f328, %f252, %f257;
	sub.f32 	%f258, %f256, %f311;
	abs.f32 	%f259, %f258;
	add.f32 	%f327, %f255, %f259;
	add.s32 	%r98, %r98, 8;
	add.s32 	%r97, %r97, 8;
	setp.ne.s32 	%p19, %r98, 0;
	@%p19 bra 	$L__BB16_15;
$L__BB16_16:
	setp.eq.s32 	%p20, %r16, 0;
	@%p20 bra 	$L__BB16_24;
	and.b32  	%r24, %r29, 3;
	setp.lt.u32 	%p21, %r16, 4;
	@%p21 bra 	$L__BB16_19;
	add.s32 	%r79, %r100, %r2;
	mul.wide.s32 	%rd39, %r79, 4;
	add.s64 	%rd40, %rd2, %rd39;
	ld.global.u32 	%r80, [%rd40];
	mul.wide.s32 	%rd41, %r80, 4;
	add.s64 	%rd42, %rd1, %rd41;
	ld.global.f32 	%f261, [%rd42];
	abs.f32 	%f262, %f261;
	add.f32 	%f263, %f328, %f262;
	sub.f32 	%f264, %f261, %f311;
	abs.f32 	%f265, %f264;
	add.f32 	%f266, %f327, %f265;
	ld.global.u32 	%r81, [%rd40+4];
	mul.wide.s32 	%rd43, %r81, 4;
	add.s64 	%rd44, %rd1, %rd43;
	ld.global.f32 	%f267, [%rd44];
	abs.f32 	%f268, %f267;
	add.f32 	%f269, %f263, %f268;
	sub.f32 	%f270, %f267, %f311;
	abs.f32 	%f271, %f270;
	add.f32 	%f272, %f266, %f271;
	ld.global.u32 	%r82, [%rd40+8];
	mul.wide.s32 	%rd45, %r82, 4;
	add.s64 	%rd46, %rd1, %rd45;
	ld.global.f32 	%f273, [%rd46];
	abs.f32 	%f274, %f273;
	add.f32 	%f275, %f269, %f274;
	sub.f32 	%f276, %f273, %f311;
	abs.f32 	%f277, %f276;
	add.f32 	%f278, %f272, %f277;
	ld.global.u32 	%r83, [%rd40+12];
	mul.wide.s32 	%rd47, %r83, 4;
	add.s64 	%rd48, %rd1, %rd47;
	ld.global.f32 	%f279, [%rd48];
	abs.f32 	%f280, %f279;
	add.f32 	%f328, %f275, %f280;
	sub.f32 	%f281, %f279, %f311;
	abs.f32 	%f282, %f281;
	add.f32 	%f327, %f278, %f282;
	add.s32 	%r100, %r100, 4;
$L__BB16_19:
	setp.eq.s32 	%p22, %r24, 0;
	@%p22 bra 	$L__BB16_24;
	setp.eq.s32 	%p23, %r24, 1;
	@%p23 bra 	$L__BB16_22;
	add.s32 	%r84, %r100, %r2;
	mul.wide.s32 	%rd49, %r84, 4;
	add.s64 	%rd50, %rd2, %rd49;
	ld.global.u32 	%r85, [%rd50];
	mul.wide.s32 	%rd51, %r85, 4;
	add.s64 	%rd52, %rd1, %rd51;
	ld.global.f32 	%f284, [%rd52];
	abs.f32 	%f285, %f284;
	add.f32 	%f286, %f328, %f285;
	sub.f32 	%f287, %f284, %f311;
	abs.f32 	%f288, %f287;
	add.f32 	%f289, %f327, %f288;
	ld.global.u32 	%r86, [%rd50+4];
	mul.wide.s32 	%rd53, %r86, 4;
	add.s64 	%rd54, %rd1, %rd53;
	ld.global.f32 	%f290, [%rd54];
	abs.f32 	%f291, %f290;
	add.f32 	%f328, %f286, %f291;
	sub.f32 	%f292, %f290, %f311;
	abs.f32 	%f293, %f292;
	add.f32 	%f327, %f289, %f293;
	add.s32 	%r100, %r100, 2;
$L__BB16_22:
	and.b32  	%r87, %r29, 1;
	setp.eq.b32 	%p24, %r87, 1;
	not.pred 	%p25, %p24;
	@%p25 bra 	$L__BB16_24;
	add.s32 	%r88, %r100, %r2;
	mul.wide.s32 	%rd55, %r88, 4;
	add.s64 	%rd56, %rd2, %rd55;
	ld.global.u32 	%r89, [%rd56];
	mul.wide.s32 	%rd57, %r89, 4;
	add.s64 	%rd58, %rd1, %rd57;
	ld.global.f32 	%f294, [%rd58];
	abs.f32 	%f295, %f294;
	add.f32 	%f328, %f328, %f295;
	sub.f32 	%f296, %f294, %f311;
	abs.f32 	%f297, %f296;
	add.f32 	%f327, %f327, %f297;
$L__BB16_24:
	setp.gt.f32 	%p26, %f327, %f328;
	@%p26 bra 	$L__BB16_26;
$L__BB16_25:
	ld.param.u64 	%rd62, [_Z23cuda_det_robust_l0_stepPfS_Piiififi_param_1];
	cvta.to.global.u64 	%rd59, %rd62;
	mul.wide.s32 	%rd60, %r1, 4;
	add.s64 	%rd61, %rd59, %rd60;
	ld.global.f32 	%f298, [%rd61];
	add.f32 	%f299, %f311, %f298;
	st.global.f32 	[%rd61], %f299;
$L__BB16_26:
	ret;

}
	// .globl	_Z25compute_prob_zero_at_zeroPfiii
.visible .entry _Z25compute_prob_zero_at_zeroPfiii(
	.param .u64 .ptr .align 1 _Z25compute_prob_zero_at_zeroPfiii_param_0,
	.param .u32 _Z25compute_prob_zero_at_zeroPfiii_param_1,
	.param .u32 _Z25compute_prob_zero_at_zeroPfiii_param_2,
	.param .u32 _Z25compute_prob_zero_at_zeroPfiii_param_3
)
{
	.reg .pred 	%p<2>;
	.reg .b32 	%r<15>;
	.reg .b32 	%f<69>;
	.reg .b64 	%rd<3>;

	ld.param.u64 	%rd1, [_Z25compute_prob_zero_at_zeroPfiii_param_0];
	ld.param.u32 	%r1, [_Z25compute_prob_zero_at_zeroPfiii_param_1];
	ld.param.u32 	%r2, [_Z25compute_prob_zero_at_zeroPfiii_param_2];
	ld.param.u32 	%r3, [_Z25compute_prob_zero_at_zeroPfiii_param_3];
	mov.u32 	%r4, %tid.x;
	mov.u32 	%r5, %ntid.x;
	mov.u32 	%r6, %ctaid.x;
	mul.lo.s32 	%r7, %r6, %r5;
	neg.s32 	%r8, %r7;
	setp.ne.s32 	%p1, %r4, %r8;
	@%p1 bra 	$L__BB17_2;
	cvta.to.global.u64 	%rd2, %rd1;
	cvt.rn.f32.s32 	%f1, %r1;
	cvt.rn.f32.s32 	%f2, %r2;
	mul.f32 	%f3, %f1, %f2;
	cvt.rn.f32.s32 	%f4, %r3;
	div.rn.f32 	%f5, %f3, %f4;
	ld.const.f32 	%f6, [snr];
	add.f32 	%f7, %f6, 0f3F800000;
	rcp.rn.f32 	%f8, %f7;
	sqrt.rn.f32 	%f9, %f8;
	ld.const.f32 	%f10, [sigma2_n];
	add.f32 	%f11, %f10, %f10;
	mov.f32 	%f12, 0f80000000;
	div.rn.f32 	%f13, %f12, %f11;
	add.f32 	%f14, %f8, 0fBF800000;
	mul.f32 	%f15, %f13, %f14;
	fma.rn.f32 	%f16, %f15, 0f3BBB989D, 0f3F000000;
	cvt.sat.f32.f32 	%f17, %f16;
	mov.f32 	%f18, 0f4B400001;
	mov.f32 	%f19, 0f437C0000;
	fma.rm.f32 	%f20, %f17, %f19, %f18;
	add.f32 	%f21, %f20, 0fCB40007F;
	neg.f32 	%f22, %f21;
	fma.rn.f32 	%f23, %f15, 0f3FB8AA3B, %f22;
	fma.rn.f32 	%f24, %f15, 0f32A57060, %f23;
	mov.b32 	%r9, %f20;
	shl.b32 	%r10, %r9, 23;
	mov.b32 	%f25, %r10;
	ex2.approx.ftz.f32 	%f26, %f24;
	mul.f32 	%f27, %f26, %f25;
	mul.f32 	%f28, %f9, %f27;
	fma.rn.f32 	%f29, %f5, %f28, 0f3F800000;
	mul.f32 	%f30, %f5, 0f3F000000;
	mul.f32 	%f31, %f5, %f30;
	fma.rn.f32 	%f32, %f6, 0f40000000, 0f3F800000;
	rcp.rn.f32 	%f33, %f32;
	sqrt.rn.f32 	%f34, %f33;
	add.f32 	%f35, %f33, 0fBF800000;
	mul.f32 	%f36, %f13, %f35;
	fma.rn.f32 	%f37, %f36, 0f3BBB989D, 0f3F000000;
	cvt.sat.f32.f32 	%f38, %f37;
	fma.rm.f32 	%f39, %f38, %f19, %f18;
	add.f32 	%f40, %f39, 0fCB40007F;
	neg.f32 	%f41, %f40;
	fma.rn.f32 	%f42, %f36, 0f3FB8AA3B, %f41;
	fma.rn.f32 	%f43, %f36, 0f32A57060, %f42;
	mov.b32 	%r11, %f39;
	shl.b32 	%r12, %r11, 23;
	mov.b32 	%f44, %r12;
	ex2.approx.ftz.f32 	%f45, %f43;
	mul.f32 	%f46, %f45, %f44;
	mul.f32 	%f47, %f34, %f46;
	fma.rn.f32 	%f48, %f31, %f47, %f29;
	div.rn.f32 	%f49, %f5, 0f40400000;
	mul.f32 	%f50, %f49, %f31;
	fma.rn.f32 	%f51, %f6, 0f40400000, 0f3F800000;
	rcp.rn.f32 	%f52, %f51;
	sqrt.rn.f32 	%f53, %f52;
	add.f32 	%f54, %f52, 0fBF800000;
	mul.f32 	%f55, %f13, %f54;
	fma.rn.f32 	%f56, %f55, 0f3BBB989D, 0f3F000000;
	cvt.sat.f32.f32 	%f57, %f56;
	fma.rm.f32 	%f58, %f57, %f19, %f18;
	add.f32 	%f59, %f58, 0fCB40007F;
	neg.f32 	%f60, %f59;
	fma.rn.f32 	%f61, %f55, 0f3FB8AA3B, %f60;
	fma.rn.f32 	%f62, %f55, 0f32A57060, %f61;
	mov.b32 	%r13, %f58;
	shl.b32 	%r14, %r13, 23;
	mov.b32 	%f63, %r14;
	ex2.approx.ftz.f32 	%f64, %f62;
	mul.f32 	%f65, %f64, %f63;
	mul.f32 	%f66, %f53, %f65;
	fma.rn.f32 	%f67, %f50, %f66, %f48;
	rcp.rn.f32 	%f68, %f67;
	st.global.f32 	[%rd2], %f68;
$L__BB17_2:
	ret;

}
	// .globl	_Z17get_probs_nonzeroPfS_iii
.visible .entry _Z17get_probs_nonzeroPfS_iii(
	.param .u64 .ptr .align 1 _Z17get_probs_nonzeroPfS_iii_param_0,
	.param .u64 .ptr .align 1 _Z17get_probs_nonzeroPfS_iii_param_1,
	.param .u32 _Z17get_probs_nonzeroPfS_iii_param_2,
	.param .u32 _Z17get_probs_nonzeroPfS_iii_param_3,
	.param .u32 _Z17get_probs_nonzeroPfS_iii_param_4
)
{
	.reg .pred 	%p<2>;
	.reg .b32 	%r<14>;
	.reg .b32 	%f<73>;
	.reg .b64 	%rd<8>;

	ld.param.u64 	%rd1, [_Z17get_probs_nonzeroPfS_iii_param_0];
	ld.param.u64 	%rd2, [_Z17get_probs_nonzeroPfS_iii_param_1];
	ld.param.u32 	%r2, [_Z17get_probs_nonzeroPfS_iii_param_2];
	ld.param.u32 	%r3, [_Z17get_probs_nonzeroPfS_iii_param_3];
	ld.param.u32 	%r4, [_Z17get_probs_nonzeroPfS_iii_param_4];
	mov.u32 	%r5, %tid.x;
	mov.u32 	%r6, %ntid.x;
	mov.u32 	%r7, %ctaid.x;
	mad.lo.s32 	%r1, %r6, %r7, %r5;
	setp.ge.s32 	%p1, %r1, %r4;
	@%p1 bra 	$L__BB18_2;
	cvta.to.global.u64 	%rd3, %rd2;
	cvta.to.global.u64 	%rd4, %rd1;
	mul.wide.s32 	%rd5, %r1, 4;
	add.s64 	%rd6, %rd3, %rd5;
	ld.global.f32 	%f1, [%rd6];
	cvt.rn.f32.s32 	%f2, %r2;
	cvt.rn.f32.s32 	%f3, %r3;
	mul.f32 	%f4, %f2, %f3;
	cvt.rn.f32.s32 	%f5, %r4;
	div.rn.f32 	%f6, %f4, %f5;
	ld.const.f32 	%f7, [snr];
	add.f32 	%f8, %f7, 0f3F800000;
	rcp.rn.f32 	%f9, %f8;
	sqrt.rn.f32 	%f10, %f9;
	neg.f32 	%f11, %f1;
	mul.f32 	%f12, %f1, %f11;
	ld.const.f32 	%f13, [sigma2_n];
	add.f32 	%f14, %f13, %f13;
	div.rn.f32 	%f15, %f12, %f14;
	add.f32 	%f16, %f9, 0fBF800000;
	mul.f32 	%f17, %f15, %f16;
	fma.rn.f32 	%f18, %f17, 0f3BBB989D, 0f3F000000;
	cvt.sat.f32.f32 	%f19, %f18;
	mov.f32 	%f20, 0f4B400001;
	mov.f32 	%f21, 0f437C0000;
	fma.rm.f32 	%f22, %f19, %f21, %f20;
	add.f32 	%f23, %f22, 0fCB40007F;
	neg.f32 	%f24, %f23;
	fma.rn.f32 	%f25, %f17, 0f3FB8AA3B, %f24;
	fma.rn.f32 	%f26, %f17, 0f32A57060, %f25;
	mov.b32 	%r8, %f22;
	shl.b32 	%r9, %r8, 23;
	mov.b32 	%f27, %r9;
	ex2.approx.ftz.f32 	%f28, %f26;
	mul.f32 	%f29, %f28, %f27;
	mul.f32 	%f30, %f10, %f29;
	fma.rn.f32 	%f31, %f6, %f30, 0f3F800000;
	mul.f32 	%f32, %f6, 0f3F000000;
	mul.f32 	%f33, %f6, %f32;
	fma.rn.f32 	%f34, %f7, 0f40000000, 0f3F800000;
	rcp.rn.f32 	%f35, %f34;
	sqrt.rn.f32 	%f36, %f35;
	add.f32 	%f37, %f35, 0fBF800000;
	mul.f32 	%f38, %f15, %f37;
	fma.rn.f32 	%f39, %f38, 0f3BBB989D, 0f3F000000;
	cvt.sat.f32.f32 	%f40, %f39;
	fma.rm.f32 	%f41, %f40, %f21, %f20;
	add.f32 	%f42, %f41, 0fCB40007F;
	neg.f32 	%f43, %f42;
	fma.rn.f32 	%f44, %f38, 0f3FB8AA3B, %f43;
	fma.rn.f32 	%f45, %f38, 0f32A57060, %f44;
	mov.b32 	%r10, %f41;
	shl.b32 	%r11, %r10, 23;
	mov.b32 	%f46, %r11;
	ex2.approx.ftz.f32 	%f47, %f45;
	mul.f32 	%f48, %f47, %f46;
	mul.f32 	%f49, %f36, %f48;
	fma.rn.f32 	%f50, %f33, %f49, %f31;
	div.rn.f32 	%f51, %f6, 0f40400000;
	mul.f32 	%f52, %f51, %f33;
	fma.rn.f32 	%f53, %f7, 0f40400000, 0f3F800000;
	rcp.rn.f32 	%f54, %f53;
	sqrt.rn.f32 	%f55, %f54;
	add.f32 	%f56, %f54, 0fBF800000;
	mul.f32 	%f57, %f15, %f56;
	fma.rn.f32 	%f58, %f57, 0f3BBB989D, 0f3F000000;
	cvt.sat.f32.f32 	%f59, %f58;
	fma.rm.f32 	%f60, %f59, %f21, %f20;
	add.f32 	%f61, %f60, 0fCB40007F;
	neg.f32 	%f62, %f61;
	fma.rn.f32 	%f63, %f57, 0f3FB8AA3B, %f62;
	fma.rn.f32 	%f64, %f57, 0f32A57060, %f63;
	mov.b32 	%r12, %f60;
	shl.b32 	%r13, %r12, 23;
	mov.b32 	%f65, %r13;
	ex2.approx.ftz.f32 	%f66, %f64;
	mul.f32 	%f67, %f66, %f65;
	mul.f32 	%f68, %f55, %f67;
	fma.rn.f32 	%f69, %f52, %f68, %f50;
	mov.f32 	%f70, 0fBF800000;
	div.rn.f32 	%f71, %f70, %f69;
	add.f32 	%f72, %f71, 0f3F800000;
	add.s64 	%rd7, %rd4, %rd5;
	st.global.f32 	[%rd7], %f72;
$L__BB18_2:
	ret;

}
	// .globl	_Z13find_nonzerosPfS_iiiifS_
.visible .entry _Z13find_nonzerosPfS_iiiifS_(
	.param .u64 .ptr .align 1 _Z13find_nonzerosPfS_iiiifS__param_0,
	.param .u64 .ptr .align 1 _Z13find_nonzerosPfS_iiiifS__param_1,
	.param .u32 _Z13find_nonzerosPfS_iiiifS__param_2,
	.param .u32 _Z13find_nonzerosPfS_iiiifS__param_3,
	.param .u32 _Z13find_nonzerosPfS_iiiifS__param_4,
	.param .u32 _Z13find_nonzerosPfS_iiiifS__param_5,
	.param .f32 _Z13find_nonzerosPfS_iiiifS__param_6,
	.param .u64 .ptr .align 1 _Z13find_nonzerosPfS_iiiifS__param_7
)
{
	.reg .pred 	%p<2>;
	.reg .b32 	%r<15>;
	.reg .b32 	%f<73>;
	.reg .b64 	%rd<10>;

	ld.param.u64 	%rd1, [_Z13find_nonzerosPfS_iiiifS__param_0];
	ld.param.u64 	%rd2, [_Z13find_nonzerosPfS_iiiifS__param_1];
	ld.param.u32 	%r5, [_Z13find_nonzerosPfS_iiiifS__param_2];
	ld.param.u32 	%r2, [_Z13find_nonzerosPfS_iiiifS__param_3];
	ld.param.u32 	%r3, [_Z13find_nonzerosPfS_iiiifS__param_4];
	ld.param.u32 	%r4, [_Z13find_nonzerosPfS_iiiifS__param_5];
	ld.param.u64 	%rd3, [_Z13find_nonzerosPfS_iiiifS__param_7];
	mov.u32 	%r6, %tid.x;
	mov.u32 	%r7, %ntid.x;
	mov.u32 	%r8, %ctaid.x;
	mad.lo.s32 	%r1, %r7, %r8, %r6;
	setp.ge.s32 	%p1, %r1, %r5;
	@%p1 bra 	$L__BB19_2;
	cvta.to.global.u64 	%rd4, %rd1;
	cvta.to.global.u64 	%rd5, %rd3;
	cvta.to.global.u64 	%rd6, %rd2;
	mul.wide.s32 	%rd7, %r1, 4;
	add.s64 	%rd8, %rd4, %rd7;
	ld.global.f32 	%f1, [%rd8];
	cvt.rn.f32.s32 	%f2, %r2;
	cvt.rn.f32.s32 	%f3, %r3;
	mul.f32 	%f4, %f2, %f3;
	cvt.rn.f32.s32 	%f5, %r4;
	div.rn.f32 	%f6, %f4, %f5;
	ld.const.f32 	%f7, [snr];
	add.f32 	%f8, %f7, 0f3F800000;
	rcp.rn.f32 	%f9, %f8;
	sqrt.rn.f32 	%f10, %f9;
	neg.f32 	%f11, %f1;
	mul.f32 	%f12, %f1, %f11;
	ld.const.f32 	%f13, [sigma2_n];
	add.f32 	%f14, %f13, %f13;
	div.rn.f32 	%f15, %f12, %f14;
	add.f32 	%f16, %f9, 0fBF800000;
	mul.f32 	%f17, %f15, %f16;
	fma.rn.f32 	%f18, %f17, 0f3BBB989D, 0f3F000000;
	cvt.sat.f32.f32 	%f19, %f18;
	mov.f32 	%f20, 0f4B400001;
	mov.f32 	%f21, 0f437C0000;
	fma.rm.f32 	%f22, %f19, %f21, %f20;
	add.f32 	%f23, %f22, 0fCB40007F;
	neg.f32 	%f24, %f23;
	fma.rn.f32 	%f25, %f17, 0f3FB8AA3B, %f24;
	fma.rn.f32 	%f26, %f17, 0f32A57060, %f25;
	mov.b32 	%r9, %f22;
	shl.b32 	%r10, %r9, 23;
	mov.b32 	%f27, %r10;
	ex2.approx.ftz.f32 	%f28, %f26;
	mul.f32 	%f29, %f28, %f27;
	mul.f32 	%f30, %f10, %f29;
	fma.rn.f32 	%f31, %f6, %f30, 0f3F800000;
	mul.f32 	%f32, %f6, 0f3F000000;
	mul.f32 	%f33, %f6, %f32;
	fma.rn.f32 	%f34, %f7, 0f40000000, 0f3F800000;
	rcp.rn.f32 	%f35, %f34;
	sqrt.rn.f32 	%f36, %f35;
	add.f32 	%f37, %f35, 0fBF800000;
	mul.f32 	%f38, %f15, %f37;
	fma.rn.f32 	%f39, %f38, 0f3BBB989D, 0f3F000000;
	cvt.sat.f32.f32 	%f40, %f39;
	fma.rm.f32 	%f41, %f40, %f21, %f20;
	add.f32 	%f42, %f41, 0fCB40007F;
	neg.f32 	%f43, %f42;
	fma.rn.f32 	%f44, %f38, 0f3FB8AA3B, %f43;
	fma.rn.f32 	%f45, %f38, 0f32A57060, %f44;
	mov.b32 	%r11, %f41;
	shl.b32 	%r12, %r11, 23;
	mov.b32 	%f46, %r12;
	ex2.approx.ftz.f32 	%f47, %f45;
	mul.f32 	%f48, %f47, %f46;
	mul.f32 	%f49, %f36, %f48;
	fma.rn.f32 	%f50, %f33, %f49, %f31;
	div.rn.f32 	%f51, %f6, 0f40400000;
	mul.f32 	%f52, %f51, %f33;
	fma.rn.f32 	%f53, %f7, 0f40400000, 0f3F800000;
	rcp.rn.f32 	%f54, %f53;
	sqrt.rn.f32 	%f55, %f54;
	add.f32 	%f56, %f54, 0fBF800000;
	mul.f32 	%f57, %f15, %f56;
	fma.rn.f32 	%f58, %f57, 0f3BBB989D, 0f3F000000;
	cvt.sat.f32.f32 	%f59, %f58;
	fma.rm.f32 	%f60, %f59, %f21, %f20;
	add.f32 	%f61, %f60, 0fCB40007F;
	neg.f32 	%f62, %f61;
	fma.rn.f32 	%f63, %f57, 0f3FB8AA3B, %f62;
	fma.rn.f32 	%f64, %f57, 0f32A57060, %f63;
	mov.b32 	%r13, %f60;
	shl.b32 	%r14, %r13, 23;
	mov.b32 	%f65, %r14;
	ex2.approx.ftz.f32 	%f66, %f64;
	mul.f32 	%f67, %f66, %f65;
	mul.f32 	%f68, %f55, %f67;
	fma.rn.f32 	%f69, %f52, %f68, %f50;
	rcp.rn.f32 	%f70, %f69;
	ld.global.f32 	%f71, [%rd5];
	div.rn.f32 	%f72, %f70, %f71;
	add.s64 	%rd9, %rd6, %rd7;
	st.global.f32 	[%rd9], %f72;
$L__BB19_2:
	ret;

}
	// .globl	_Z40cuda_adaptive_robust_l0_score_and_updatePfiiiiiS_PiifS_
.visible .entry _Z40cuda_adaptive_robust_l0_score_and_updatePfiiiiiS_PiifS_(
	.param .u64 .ptr .align 1 _Z40cuda_adaptive_robust_l0_score_and_updatePfiiiiiS_PiifS__param_0,
	.param .u32 _Z40cuda_adaptive_robust_l0_score_and_updatePfiiiiiS_PiifS__param_1,
	.param .u32 _Z40cuda_adaptive_robust_l0_score_and_updatePfiiiiiS_PiifS__param_2,
	.param .u32 _Z40cuda_adaptive_robust_l0_score_and_updatePfiiiiiS_PiifS__param_3,
	.param .u32 _Z40cuda_adaptive_robust_l0_score_and_updatePfiiiiiS_PiifS__param_4,
	.param .u32 _Z40cuda_adaptive_robust_l0_score_and_updatePfiiiiiS_PiifS__param_5,
	.param .u64 .ptr .align 1 _Z40cuda_adaptive_robust_l0_score_and_updatePfiiiiiS_PiifS__param_6,
	.param .u64 .ptr .align 1 _Z40cuda_adaptive_robust_l0_score_and_updatePfiiiiiS_PiifS__param_7,
	.param .u32 _Z40cuda_adaptive_robust_l0_score_and_updatePfiiiiiS_PiifS__param_8,
	.param .f32 _Z40cuda_adaptive_robust_l0_score_and_updatePfiiiiiS_PiifS__param_9,
	.param .u64 .ptr .align 1 _Z40cuda_adaptive_robust_l0_score_and_updatePfiiiiiS_PiifS__param_10
)
{
	.reg .pred 	%p<22>;
	.reg .b32 	%r<112>;
	.reg .b32 	%f<550>;
	.reg .b64 	%rd<69>;
	.reg .b64 	%fd<4>;

	ld.param.u32 	%r27, [_Z40cuda_adaptive_robust_l0_score_and_updatePfiiiiiS_PiifS__param_2];
	ld.param.u32 	%r28, [_Z40cuda_adaptive_robust_l0_score_and_updatePfiiiiiS_PiifS__param_3];
	ld.param.u32 	%r29, [_Z40cuda_adaptive_robust_l0_score_and_updatePfiiiiiS_PiifS__param_4];
	ld.param.u32 	%r31, [_Z40cuda_adaptive_robust_l0_score_and_updatePfiiiiiS_PiifS__param_5];
	ld.param.u64 	%rd8, [_Z40cuda_adaptive_robust_l0_score_and_updatePfiiiiiS_PiifS__param_6];
	ld.param.u64 	%rd6, [_Z40cuda_adaptive_robust_l0_score_and_updatePfiiiiiS_PiifS__param_7];
	ld.param.u32 	%r30, [_Z40cuda_adaptive_robust_l0_score_and_updatePfiiiiiS_PiifS__param_8];
	ld.param.u64 	%rd7, [_Z40cuda_adaptive_robust_l0_score_and_updatePfiiiiiS_PiifS__param_10];
	cvta.to.global.u64 	%rd1, %rd8;
	cvta.to.global.u64 	%rd2, %rd6;
	mov.u32 	%r32, %tid.x;
	mov.u32 	%r33, %ntid.x;
	mov.u32 	%r34, %ctaid.x;
	mad.lo.s32 	%r1, %r33, %r34, %r32;
	setp.ge.s32 	%p1, %r1, %r31;
	@%p1 bra 	$L__BB20_26;
	ld.param.f32 	%f518, [_Z40cuda_adaptive_robust_l0_score_and_updatePfiiiiiS_PiifS__param_9];
	cvta.to.global.u64 	%rd9, %rd7;
	mul.lo.s32 	%r2, %r27, %r1;
	add.s32 	%r35, %r30, %r2;
	mul.wide.s32 	%rd10, %r35, 4;
	add.s64 	%rd11, %rd2, %rd10;
	ld.global.u32 	%r36, [%rd11];
	mul.wide.s32 	%rd12, %r36, 4;
	add.s64 	%rd13, %rd1, %rd12;
	ld.global.f32 	%f1, [%rd13];
	cvt.rn.f32.s32 	%f76, %r27;
	cvt.rn.f32.s32 	%f77, %r28;
	mul.f32 	%f78, %f76, %f77;
	cvt.rn.f32.s32 	%f79, %r29;
	div.rn.f32 	%f2, %f78, %f79;
	ld.const.f32 	%f3, [snr];
	add.f32 	%f80, %f3, 0f3F800000;
	rcp.rn.f32 	%f81, %f80;
	sqrt.rn.f32 	%f4, %f81;
	neg.f32 	%f82, %f1;
	mul.f32 	%f83, %f1, %f82;
	ld.const.f32 	%f84, [sigma2_n];
	add.f32 	%f5, %f84, %f84;
	div.rn.f32 	%f85, %f83, %f5;
	add.f32 	%f6, %f81, 0fBF800000;
	mul.f32 	%f86, %f85, %f6;
	fma.rn.f32 	%f87, %f86, 0f3BBB989D, 0f3F000000;
	cvt.sat.f32.f32 	%f88, %f87;
	mov.f32 	%f89, 0f4B400001;
	mov.f32 	%f90, 0f437C0000;
	fma.rm.f32 	%f91, %f88, %f90, %f89;
	add.f32 	%f92, %f91, 0fCB40007F;
	neg.f32 	%f93, %f92;
	fma.rn.f32 	%f94, %f86, 0f3FB8AA3B, %f93;
	fma.rn.f32 	%f95, %f86, 0f32A57060, %f94;
	mov.b32 	%r37, %f91;
	shl.b32 	%r38, %r37, 23;
	mov.b32 	%f96, %r38;
	ex2.approx.ftz.f32 	%f97, %f95;
	mul.f32 	%f98, %f97, %f96;
	mul.f32 	%f99, %f4, %f98;
	fma.rn.f32 	%f100, %f2, %f99, 0f3F800000;
	mul.f32 	%f101, %f2, 0f3F000000;
	mul.f32 	%f7, %f2, %f101;
	add.f32 	%f8, %f3, %f3;
	add.f32 	%f102, %f8, 0f3F800000;
	rcp.rn.f32 	%f103, %f102;
	sqrt.rn.f32 	%f9, %f103;
	add.f32 	%f10, %f103, 0fBF800000;
	mul.f32 	%f104, %f85, %f10;
	fma.rn.f32 	%f105, %f104, 0f3BBB989D, 0f3F000000;
	cvt.sat.f32.f32 	%f106, %f105;
	fma.rm.f32 	%f107, %f106, %f90, %f89;
	add.f32 	%f108, %f107, 0fCB40007F;
	neg.f32 	%f109, %f108;
	fma.rn.f32 	%f110, %f104, 0f3FB8AA3B, %f109;
	fma.rn.f32 	%f111, %f104, 0f32A57060, %f110;
	mov.b32 	%r39, %f107;
	shl.b32 	%r40, %r39, 23;
	mov.b32 	%f112, %r40;
	ex2.approx.ftz.f32 	%f113, %f111;
	mul.f32 	%f114, %f113, %f112;
	mul.f32 	%f115, %f9, %f114;
	fma.rn.f32 	%f116, %f7, %f115, %f100;
	div.rn.f32 	%f117, %f2, 0f40400000;
	mul.f32 	%f11, %f117, %f7;
	mul.f32 	%f12, %f3, 0f40400000;
	add.f32 	%f118, %f12, 0f3F800000;
	rcp.rn.f32 	%f119, %f118;
	sqrt.rn.f32 	%f13, %f119;
	add.f32 	%f14, %f119, 0fBF800000;
	mul.f32 	%f120, %f85, %f14;
	fma.rn.f32 	%f121, %f120, 0f3BBB989D, 0f3F000000;
	cvt.sat.f32.f32 	%f122, %f121;
	fma.rm.f32 	%f123, %f122, %f90, %f89;
	add.f32 	%f124, %f123, 0fCB40007F;
	neg.f32 	%f125, %f124;
	fma.rn.f32 	%f126, %f120, 0f3FB8AA3B, %f125;
	fma.rn.f32 	%f127, %f120, 0f32A57060, %f126;
	mov.b32 	%r41, %f123;
	shl.b32 	%r42, %r41, 23;
	mov.b32 	%f128, %r42;
	ex2.approx.ftz.f32 	%f129, %f127;
	mul.f32 	%f130, %f129, %f128;
	mul.f32 	%f131, %f13, %f130;
	fma.rn.f32 	%f132, %f11, %f131, %f116;
	mov.f32 	%f133, 0fBF800000;
	div.rn.f32 	%f134, %f133, %f132;
	ld.global.f32 	%f135, [%rd9];
	div.rn.f32 	%f136, %f134, %f135;
	add.f32 	%f137, %f136, 0f3F800000;
	setp.ltu.f32 	%p2, %f137, %f518;
	mov.f32 	%f532, 0f00000000;
	mov.f32 	%f533, %f532;
	@%p2 bra 	$L__BB20_11;
	add.f32 	%f15, %f2, %f2;
	add.f32 	%f138, %f3, 0f40000000;
	mov.f32 	%f139, 0f40000000;
	div.rn.f32 	%f140, %f139, %f138;
	sqrt.rn.f32 	%f16, %f140;
	mov.f32 	%f141, 0f80000000;
	div.rn.f32 	%f142, %f141, %f5;
	rcp.rn.f32 	%f143, %f138;
	add.f32 	%f17, %f143, 0fBF000000;
	mul.f32 	%f144, %f142, %f17;
	fma.rn.f32 	%f145, %f144, 0f3BBB989D, 0f3F000000;
	cvt.sat.f32.f32 	%f146, %f145;
	mov.f32 	%f147, 0f4B400001;
	mov.f32 	%f148, 0f437C0000;
	fma.rm.f32 	%f149, %f146, %f148, %f147;
	add.f32 	%f150, %f149, 0fCB40007F;
	neg.f32 	%f151, %f150;
	fma.rn.f32 	%f152, %f144, 0f3FB8AA3B, %f151;
	fma.rn.f32 	%f153, %f144, 0f32A57060, %f152;
	mov.b32 	%r43, %f149;
	shl.b32 	%r44, %r43, 23;
	mov.b32 	%f154, %r44;
	ex2.approx.ftz.f32 	%f155, %f153;
	mul.f32 	%f156, %f155, %f154;
	mul.f32 	%f157, %f16, %f156;
	fma.rn.f32 	%f158, %f15, %f157, 0f3F800000;
	mul.f32 	%f159, %f15, 0f3F000000;
	mul.f32 	%f18, %f15, %f159;
	add.f32 	%f160, %f8, 0f40000000;
	div.rn.f32 	%f161, %f139, %f160;
	sqrt.rn.f32 	%f19, %f161;
	rcp.rn.f32 	%f162, %f160;
	add.f32 	%f20, %f162, 0fBF000000;
	mul.f32 	%f163, %f142, %f20;
	fma.rn.f32 	%f164, %f163, 0f3BBB989D, 0f3F000000;
	cvt.sat.f32.f32 	%f165, %f164;
	fma.rm.f32 	%f166, %f165, %f148, %f147;
	add.f32 	%f167, %f166, 0fCB40007F;
	neg.f32 	%f168, %f167;
	fma.rn.f32 	%f169, %f163, 0f3FB8AA3B, %f168;
	fma.rn.f32 	%f170, %f163, 0f32A57060, %f169;
	mov.b32 	%r45, %f166;
	shl.b32 	%r46, %r45, 23;
	mov.b32 	%f171, %r46;
	ex2.approx.ftz.f32 	%f172, %f170;
	mul.f32 	%f173, %f172, %f171;
	mul.f32 	%f174, %f19, %f173;
	fma.rn.f32 	%f175, %f18, %f174, %f158;
	div.rn.f32 	%f176, %f15, 0f40400000;
	mul.f32 	%f21, %f176, %f18;
	add.f32 	%f177, %f12, 0f40000000;
	div.rn.f32 	%f178, %f139, %f177;
	sqrt.rn.f32 	%f22, %f178;
	rcp.rn.f32 	%f179, %f177;
	add.f32 	%f23, %f179, 0fBF000000;
	mul.f32 	%f180, %f142, %f23;
	fma.rn.f32 	%f181, %f180, 0f3BBB989D, 0f3F000000;
	cvt.sat.f32.f32 	%f182, %f181;
	fma.rm.f32 	%f183, %f182, %f148, %f147;
	add.f32 	%f184, %f183, 0fCB40007F;
	neg.f32 	%f185, %f184;
	fma.rn.f32 	%f186, %f180, 0f3FB8AA3B, %f185;
	fma.rn.f32 	%f187, %f180, 0f32A57060, %f186;
	mov.b32 	%r47, %f183;
	shl.b32 	%r48, %r47, 23;
	mov.b32 	%f188, %r48;
	ex2.approx.ftz.f32 	%f189, %f187;
	mul.f32 	%f190, %f189, %f188;
	mul.f32 	%f191, %f22, %f190;
	fma.rn.f32 	%f192, %f21, %f191, %f175;
	rcp.rn.f32 	%f24, %f192;
	mul.f32 	%f193, %f142, %f6;
	fma.rn.f32 	%f194, %f193, 0f3BBB989D, 0f3F000000;
	cvt.sat.f32.f32 	%f195, %f194;
	fma.rm.f32 	%f196, %f195, %f148, %f147;
	add.f32 	%f197, %f196, 0fCB40007F;
	neg.f32 	%f198, %f197;
	fma.rn.f32 	%f199, %f193, 0f3FB8AA3B, %f198;
	fma.rn.f32 	%f200, %f193, 0f32A57060, %f199;
	mov.b32 	%r49, %f196;
	shl.b32 	%r50, %r49, 23;
	mov.b32 	%f201, %r50;
	ex2.approx.ftz.f32 	%f202, %f200;
	mul.f32 	%f203, %f202, %f201;
	mul.f32 	%f204, %f4, %f203;
	fma.rn.f32 	%f205, %f2, %f204, 0f3F800000;
	mul.f32 	%f206, %f142, %f10;
	fma.rn.f32 	%f207, %f206, 0f3BBB989D, 0f3F000000;
	cvt.sat.f32.f32 	%f208, %f207;
	fma.rm.f32 	%f209, %f208, %f148, %f147;
	add.f32 	%f210, %f209, 0fCB40007F;
	neg.f32 	%f211, %f210;
	fma.rn.f32 	%f212, %f206, 0f3FB8AA3B, %f211;
	fma.rn.f32 	%f213, %f206, 0f32A57060, %f212;
	mov.b32 	%r51, %f209;
	shl.b32 	%r52, %r51, 23;
	mov.b32 	%f214, %r52;
	ex2.approx.ftz.f32 	%f215, %f213;
	mul.f32 	%f216, %f215, %f214;
	mul.f32 	%f217, %f9, %f216;
	fma.rn.f32 	%f218, %f7, %f217, %f205;
	mul.f32 	%f219, %f142, %f14;
	fma.rn.f32 	%f220, %f219, 0f3BBB989D, 0f3F000000;
	cvt.sat.f32.f32 	%f221, %f220;
	fma.rm.f32 	%f222, %f221, %f148, %f147;
	add.f32 	%f223, %f222, 0fCB40007F;
	neg.f32 	%f224, %f223;
	fma.rn.f32 	%f225, %f219, 0f3FB8AA3B, %f224;
	fma.rn.f32 	%f226, %f219, 0f32A57060, %f225;
	mov.b32 	%r53, %f222;
	shl.b32 	%r54, %r53, 23;
	mov.b32 	%f227, %r54;
	ex2.approx.ftz.f32 	%f228, %f226;
	mul.f32 	%f229, %f228, %f227;
	mul.f32 	%f230, %f13, %f229;
	fma.rn.f32 	%f231, %f11, %f230, %f218;
	rcp.rn.f32 	%f25, %f231;
	ld.const.u32 	%r55, [boost_flag];
	setp.eq.s32 	%p3, %r55, 1;
	@%p3 bra 	$L__BB20_7;
	setp.lt.s32 	%p4, %r27, 1;
	mov.f32 	%f529, 0f00000000;
	mov.f32 	%f530, %f529;
	mov.f32 	%f531, %f529;
	@%p4 bra 	$L__BB20_6;
	neg.s32 	%r106, %r27;
	mov.f32 	%f531, 0f00000000;
	mov.u32 	%r105, %r2;
	mov.f32 	%f530, %f531;
	mov.f32 	%f529, %f531;
$L__BB20_5:
	ld.param.f32 	%f519, [_Z40cuda_adaptive_robust_l0_score_and_updatePfiiiiiS_PiifS__param_9];
	ld.param.u64 	%rd66, [_Z40cuda_adaptive_robust_l0_score_and_updatePfiiiiiS_PiifS__param_7];
	mul.wide.s32 	%rd14, %r105, 4;
	cvta.to.global.u64 	%rd15, %rd66;
	add.s64 	%rd16, %rd15, %rd14;
	ld.global.u32 	%r56, [%rd16];
	mul.wide.s32 	%rd17, %r56, 4;
	add.s64 	%rd18, %rd1, %rd17;
	ld.global.f32 	%f234, [%rd18];
	sub.f32 	%f235, %f234, %f1;
	neg.f32 	%f236, %f235;
	mul.f32 	%f237, %f235, %f236;
	div.rn.f32 	%f238, %f237, %f5;
	mul.f32 	%f239, %f238, %f17;
	fma.rn.f32 	%f240, %f239, 0f3BBB989D, 0f3F000000;
	cvt.sat.f32.f32 	%f241, %f240;
	mov.f32 	%f242, 0f4B400001;
	mov.f32 	%f243, 0f437C0000;
	fma.rm.f32 	%f244, %f241, %f243, %f242;
	add.f32 	%f245, %f244, 0fCB40007F;
	neg.f32 	%f246, %f245;
	fma.rn.f32 	%f247, %f239, 0f3FB8AA3B, %f246;
	fma.rn.f32 	%f248, %f239, 0f32A57060, %f247;
	mov.b32 	%r57, %f244;
	shl.b32 	%r58, %r57, 23;
	mov.b32 	%f249, %r58;
	ex2.approx.ftz.f32 	%f250, %f248;
	mul.f32 	%f251, %f250, %f249;
	mul.f32 	%f252, %f16, %f251;
	fma.rn.f32 	%f253, %f15, %f252, 0f3F800000;
	mul.f32 	%f254, %f238, %f20;
	fma.rn.f32 	%f255, %f254, 0f3BBB989D, 0f3F000000;
	cvt.sat.f32.f32 	%f256, %f255;
	fma.rm.f32 	%f257, %f256, %f243, %f242;
	add.f32 	%f258, %f257, 0fCB40007F;
	neg.f32 	%f259, %f258;
	fma.rn.f32 	%f260, %f254, 0f3FB8AA3B, %f259;
	fma.rn.f32 	%f261, %f254, 0f32A57060, %f260;
	mov.b32 	%r59, %f257;
	shl.b32 	%r60, %r59, 23;
	mov.b32 	%f262, %r60;
	ex2.approx.ftz.f32 	%f263, %f261;
	mul.f32 	%f264, %f263, %f262;
	mul.f32 	%f265, %f19, %f264;
	fma.rn.f32 	%f266, %f18, %f265, %f253;
	mul.f32 	%f267, %f238, %f23;
	fma.rn.f32 	%f268, %f267, 0f3BBB989D, 0f3F000000;
	cvt.sat.f32.f32 	%f269, %f268;
	fma.rm.f32 	%f270, %f269, %f243, %f242;
	add.f32 	%f271, %f270, 0fCB40007F;
	neg.f32 	%f272, %f271;
	fma.rn.f32 	%f273, %f267, 0f3FB8AA3B, %f272;
	fma.rn.f32 	%f274, %f267, 0f32A57060, %f273;
	mov.b32 	%r61, %f270;
	shl.b32 	%r62, %r61, 23;
	mov.b32 	%f275, %r62;
	ex2.approx.ftz.f32 	%f276, %f274;
	mul.f32 	%f277, %f276, %f275;
	mul.f32 	%f278, %f22, %f277;
	fma.rn.f32 	%f279, %f21, %f278, %f266;
	rcp.rn.f32 	%f280, %f279;
	div.rn.f32 	%f281, %f280, %f24;
	neg.f32 	%f282, %f234;
	mul.f32 	%f283, %f234, %f282;
	div.rn.f32 	%f284, %f283, %f5;
	mul.f32 	%f285, %f284, %f6;
	fma.rn.f32 	%f286, %f285, 0f3BBB989D, 0f3F000000;
	cvt.sat.f32.f32 	%f287, %f286;
	fma.rm.f32 	%f288, %f287, %f243, %f242;
	add.f32 	%f289, %f288, 0fCB40007F;
	neg.f32 	%f290, %f289;
	fma.rn.f32 	%f291, %f285, 0f3FB8AA3B, %f290;
	fma.rn.f32 	%f292, %f285, 0f32A57060, %f291;
	mov.b32 	%r63, %f288;
	shl.b32 	%r64, %r63, 23;
	mov.b32 	%f293, %r64;
	ex2.approx.ftz.f32 	%f294, %f292;
	mul.f32 	%f295, %f294, %f293;
	mul.f32 	%f296, %f4, %f295;
	fma.rn.f32 	%f297, %f2, %f296, 0f3F800000;
	mul.f32 	%f298, %f284, %f10;
	fma.rn.f32 	%f299, %f298, 0f3BBB989D, 0f3F000000;
	cvt.sat.f32.f32 	%f300, %f299;
	fma.rm.f32 	%f301, %f300, %f243, %f242;
	add.f32 	%f302, %f301, 0fCB40007F;
	neg.f32 	%f303, %f302;
	fma.rn.f32 	%f304, %f298, 0f3FB8AA3B, %f303;
	fma.rn.f32 	%f305, %f298, 0f32A57060, %f304;
	mov.b32 	%r65, %f301;
	shl.b32 	%r66, %r65, 23;
	mov.b32 	%f306, %r66;
	ex2.approx.ftz.f32 	%f307, %f305;
	mul.f32 	%f308, %f307, %f306;
	mul.f32 	%f309, %f9, %f308;
	fma.rn.f32 	%f310, %f7, %f309, %f297;
	mul.f32 	%f311, %f284, %f14;
	fma.rn.f32 	%f312, %f311, 0f3BBB989D, 0f3F000000;
	cvt.sat.f32.f32 	%f313, %f312;
	fma.rm.f32 	%f314, %f313, %f243, %f242;
	add.f32 	%f315, %f314, 0fCB40007F;
	neg.f32 	%f316, %f315;
	fma.rn.f32 	%f317, %f311, 0f3FB8AA3B, %f316;
	fma.rn.f32 	%f318, %f311, 0f32A57060, %f317;
	mov.b32 	%r67, %f314;
	shl.b32 	%r68, %r67, 23;
	mov.b32 	%f319, %r68;
	ex2.approx.ftz.f32 	%f320, %f318;
	mul.f32 	%f321, %f320, %f319;
	mul.f32 	%f322, %f13, %f321;
	fma.rn.f32 	%f323, %f11, %f322, %f310;
	rcp.rn.f32 	%f324, %f323;
	div.rn.f32 	%f325, %f324, %f25;
	setp.ge.f32 	%p5, %f281, %f519;
	add.f32 	%f326, %f530, %f234;
	add.f32 	%f327, %f529, 0f3F800000;
	add.f32 	%f328, %f531, 0f3F800000;
	selp.f32 	%f329, %f327, %f529, %p5;
	selp.f32 	%f530, %f326, %f530, %p5;
	selp.f32 	%f531, %f328, %f531, %p5;
	mov.f32 	%f330, 0f3F800000;
	sub.f32 	%f331, %f330, %f519;
	setp.ge.f32 	%p6, %f325, %f331;
	add.f32 	%f332, %f329, 0fBF800000;
	selp.f32 	%f529, %f332, %f329, %p6;
	add.s32 	%r106, %r106, 1;
	setp.ne.s32 	%p7, %r106, 0;
	add.s32 	%r105, %r105, 1;
	@%p7 bra 	$L__BB20_5;
$L__BB20_6:
	setp.lt.f32 	%p8, %f529, 0f40000000;
	selp.f32 	%f532, 0f00000000, %f529, %p8;
	div.rn.f32 	%f533, %f530, %f531;
	bra.uni 	$L__BB20_11;
$L__BB20_7:
	setp.lt.s32 	%p9, %r27, 1;
	mov.f32 	%f523, 0f00000000;
	mov.f32 	%f524, %f523;
	mov.f32 	%f525, %f523;
	@%p9 bra 	$L__BB20_10;
	neg.s32 	%r104, %r27;
	mov.f32 	%f525, 0f00000000;
	mov.u32 	%r103, %r2;
	mov.f32 	%f524, %f525;
	mov.f32 	%f523, %f525;
$L__BB20_9:
	ld.param.u64 	%rd67, [_Z40cuda_adaptive_robust_l0_score_and_updatePfiiiiiS_PiifS__param_7];
	mul.wide.s32 	%rd19, %r103, 4;
	cvta.to.global.u64 	%rd20, %rd67;
	add.s64 	%rd21, %rd20, %rd19;
	ld.global.u32 	%r69, [%rd21];
	mul.wide.s32 	%rd22, %r69, 4;
	add.s64 	%rd23, %rd1, %rd22;
	ld.global.f32 	%f335, [%rd23];
	sub.f32 	%f336, %f335, %f1;
	neg.f32 	%f337, %f336;
	mul.f32 	%f338, %f336, %f337;
	div.rn.f32 	%f339, %f338, %f5;
	mul.f32 	%f340, %f339, %f17;
	fma.rn.f32 	%f341, %f340, 0f3BBB989D, 0f3F000000;
	cvt.sat.f32.f32 	%f342, %f341;
	mov.f32 	%f343, 0f4B400001;
	mov.f32 	%f344, 0f437C0000;
	fma.rm.f32 	%f345, %f342, %f344, %f343;
	add.f32 	%f346, %f345, 0fCB40007F;
	neg.f32 	%f347, %f346;
	fma.rn.f32 	%f348, %f340, 0f3FB8AA3B, %f347;
	fma.rn.f32 	%f349, %f340, 0f32A57060, %f348;
	mov.b32 	%r70, %f345;
	shl.b32 	%r71, %r70, 23;
	mov.b32 	%f350, %r71;
	ex2.approx.ftz.f32 	%f351, %f349;
	mul.f32 	%f352, %f351, %f350;
	mul.f32 	%f353, %f16, %f352;
	fma.rn.f32 	%f354, %f15, %f353, 0f3F800000;
	mul.f32 	%f355, %f339, %f20;
	fma.rn.f32 	%f356, %f355, 0f3BBB989D, 0f3F000000;
	cvt.sat.f32.f32 	%f357, %f356;
	fma.rm.f32 	%f358, %f357, %f344, %f343;
	add.f32 	%f359, %f358, 0fCB40007F;
	neg.f32 	%f360, %f359;
	fma.rn.f32 	%f361, %f355, 0f3FB8AA3B, %f360;
	fma.rn.f32 	%f362, %f355, 0f32A57060, %f361;
	mov.b32 	%r72, %f358;
	shl.b32 	%r73, %r72, 23;
	mov.b32 	%f363, %r73;
	ex2.approx.ftz.f32 	%f364, %f362;
	mul.f32 	%f365, %f364, %f363;
	mul.f32 	%f366, %f19, %f365;
	fma.rn.f32 	%f367, %f18, %f366, %f354;
	mul.f32 	%f368, %f339, %f23;
	fma.rn.f32 	%f369, %f368, 0f3BBB989D, 0f3F000000;
	cvt.sat.f32.f32 	%f370, %f369;
	fma.rm.f32 	%f371, %f370, %f344, %f343;
	add.f32 	%f372, %f371, 0fCB40007F;
	neg.f32 	%f373, %f372;
	fma.rn.f32 	%f374, %f368, 0f3FB8AA3B, %f373;
	fma.rn.f32 	%f375, %f368, 0f32A57060, %f374;
	mov.b32 	%r74, %f371;
	shl.b32 	%r75, %r74, 23;
	mov.b32 	%f376, %r75;
	ex2.approx.ftz.f32 	%f377, %f375;
	mul.f32 	%f378, %f377, %f376;
	mul.f32 	%f379, %f22, %f378;
	fma.rn.f32 	%f380, %f21, %f379, %f367;
	rcp.rn.f32 	%f381, %f380;
	add.f32 	%f524, %f524, %f381;
	neg.f32 	%f382, %f335;
	mul.f32 	%f383, %f335, %f382;
	div.rn.f32 	%f384, %f383, %f5;
	mul.f32 	%f385, %f384, %f6;
	fma.rn.f32 	%f386, %f385, 0f3BBB989D, 0f3F000000;
	cvt.sat.f32.f32 	%f387, %f386;
	fma.rm.f32 	%f388, %f387, %f344, %f343;
	add.f32 	%f389, %f388, 0fCB40007F;
	neg.f32 	%f390, %f389;
	fma.rn.f32 	%f391, %f385, 0f3FB8AA3B, %f390;
	fma.rn.f32 	%f392, %f385, 0f32A57060, %f391;
	mov.b32 	%r76, %f388;
	shl.b32 	%r77, %r76, 23;
	mov.b32 	%f393, %r77;
	ex2.approx.ftz.f32 	%f394, %f392;
	mul.f32 	%f395, %f394, %f393;
	mul.f32 	%f396, %f4, %f395;
	fma.rn.f32 	%f397, %f2, %f396, 0f3F800000;
	mul.f32 	%f398, %f384, %f10;
	fma.rn.f32 	%f399, %f398, 0f3BBB989D, 0f3F000000;
	cvt.sat.f32.f32 	%f400, %f399;
	fma.rm.f32 	%f401, %f400, %f344, %f343;
	add.f32 	%f402, %f401, 0fCB40007F;
	neg.f32 	%f403, %f402;
	fma.rn.f32 	%f404, %f398, 0f3FB8AA3B, %f403;
	fma.rn.f32 	%f405, %f398, 0f32A57060, %f404;
	mov.b32 	%r78, %f401;
	shl.b32 	%r79, %r78, 23;
	mov.b32 	%f406, %r79;
	ex2.approx.ftz.f32 	%f407, %f405;
	mul.f32 	%f408, %f407, %f406;
	mul.f32 	%f409, %f9, %f408;
	fma.rn.f32 	%f410, %f7, %f409, %f397;
	mul.f32 	%f411, %f384, %f14;
	fma.rn.f32 	%f412, %f411, 0f3BBB989D, 0f3F000000;
	cvt.sat.f32.f32 	%f413, %f412;
	fma.rm.f32 	%f414, %f413, %f344, %f343;
	add.f32 	%f415, %f414, 0fCB40007F;
	neg.f32 	%f416, %f415;
	fma.rn.f32 	%f417, %f411, 0f3FB8AA3B, %f416;
	fma.rn.f32 	%f418, %f411, 0f32A57060, %f417;
	mov.b32 	%r80, %f414;
	shl.b32 	%r81, %r80, 23;
	mov.b32 	%f419, %r81;
	ex2.approx.ftz.f32 	%f420, %f418;
	mul.f32 	%f421, %f420, %f419;
	mul.f32 	%f422, %f13, %f421;
	fma.rn.f32 	%f423, %f11, %f422, %f410;
	rcp.rn.f32 	%f424, %f423;
	add.f32 	%f525, %f525, %f424;
	fma.rn.f32 	%f523, %f335, %f381, %f523;
	add.s32 	%r104, %r104, 1;
	setp.ne.s32 	%p10, %r104, 0;
	add.s32 	%r103, %r103, 1;
	@%p10 bra 	$L__BB20_9;
$L__BB20_10:
	div.rn.f32 	%f425, %f524, %f24;
	div.rn.f32 	%f426, %f525, %f25;
	sub.f32 	%f532, %f425, %f426;
	div.rn.f32 	%f533, %f523, %f524;
$L__BB20_11:
	ld.param.u32 	%r102, [_Z40cuda_adaptive_robust_l0_score_and_updatePfiiiiiS_PiifS__param_1];
	cvt.f64.f32 	%fd1, %f532;
	cvt.rn.f32.s32 	%f427, %r102;
	cvt.f64.f32 	%fd2, %f427;
	add.f64 	%fd3, %fd2, 0dBFA999999999999A;
	setp.gtu.f64 	%p11, %fd3, %fd1;
	@%p11 bra 	$L__BB20_26;
	setp.lt.s32 	%p12, %r27, 1;
	mov.f32 	%f548, 0f00000000;
	mov.f32 	%f549, %f548;
	@%p12 bra 	$L__BB20_24;
	ld.param.u64 	%rd68, [_Z40cuda_adaptive_robust_l0_score_and_updatePfiiiiiS_PiifS__param_7];
	cvta.to.global.u64 	%rd3, %rd68;
	and.b32  	%r13, %r27, 7;
	setp.lt.u32 	%p13, %r27, 8;
	mov.f32 	%f549, 0f00000000;
	mov.b32 	%r110, 0;
	mov.f32 	%f548, %f549;
	@%p13 bra 	$L__BB20_16;
	and.b32  	%r110, %r27, 2147483640;
	neg.s32 	%r108, %r110;
	add.s64 	%rd4, %rd3, 16;
	mov.f32 	%f549, 0f00000000;
	mov.u32 	%r107, %r2;
$L__BB20_15:
	.pragma "nounroll";
	mul.wide.s32 	%rd24, %r107, 4;
	add.s64 	%rd25, %rd4, %rd24;
	ld.global.u32 	%r83, [%rd25+-16];
	mul.wide.s32 	%rd26, %r83, 4;
	add.s64 	%rd27, %rd1, %rd26;
	ld.global.f32 	%f432, [%rd27];
	abs.f32 	%f433, %f432;
	add.f32 	%f434, %f549, %f433;
	sub.f32 	%f435, %f432, %f533;
	abs.f32 	%f436, %f435;
	add.f32 	%f437, %f548, %f436;
	ld.global.u32 	%r84, [%rd25+-12];
	mul.wide.s32 	%rd28, %r84, 4;
	add.s64 	%rd29, %rd1, %rd28;
	ld.global.f32 	%f438, [%rd29];
	abs.f32 	%f439, %f438;
	add.f32 	%f440, %f434, %f439;
	sub.f32 	%f441, %f438, %f533;
	abs.f32 	%f442, %f441;
	add.f32 	%f443, %f437, %f442;
	ld.global.u32 	%r85, [%rd25+-8];
	mul.wide.s32 	%rd30, %r85, 4;
	add.s64 	%rd31, %rd1, %rd30;
	ld.global.f32 	%f444, [%rd31];
	abs.f32 	%f445, %f444;
	add.f32 	%f446, %f440, %f445;
	sub.f32 	%f447, %f444, %f533;
	abs.f32 	%f448, %f447;
	add.f32 	%f449, %f443, %f448;
	ld.global.u32 	%r86, [%rd25+-4];
	mul.wide.s32 	%rd32, %r86, 4;
	add.s64 	%rd33, %rd1, %rd32;
	ld.global.f32 	%f450, [%rd33];
	abs.f32 	%f451, %f450;
	add.f32 	%f452, %f446, %f451;
	sub.f32 	%f453, %f450, %f533;
	abs.f32 	%f454, %f453;
	add.f32 	%f455, %f449, %f454;
	ld.global.u32 	%r87, [%rd25];
	mul.wide.s32 	%rd34, %r87, 4;
	add.s64 	%rd35, %rd1, %rd34;
	ld.global.f32 	%f456, [%rd35];
	abs.f32 	%f457, %f456;
	add.f32 	%f458, %f452, %f457;
	sub.f32 	%f459, %f456, %f533;
	abs.f32 	%f460, %f459;
	add.f32 	%f461, %f455, %f460;
	ld.global.u32 	%r88, [%rd25+4];
	mul.wide.s32 	%rd36, %r88, 4;
	add.s64 	%rd37, %rd1, %rd36;
	ld.global.f32 	%f462, [%rd37];
	abs.f32 	%f463, %f462;
	add.f32 	%f464, %f458, %f463;
	sub.f32 	%f465, %f462, %f533;
	abs.f32 	%f466, %f465;
	add.f32 	%f467, %f461, %f466;
	ld.global.u32 	%r89, [%rd25+8];
	mul.wide.s32 	%rd38, %r89, 4;
	add.s64 	%rd39, %rd1, %rd38;
	ld.global.f32 	%f468, [%rd39];
	abs.f32 	%f469, %f468;
	add.f32 	%f470, %f464, %f469;
	sub.f32 	%f471, %f468, %f533;
	abs.f32 	%f472, %f471;
	add.f32 	%f473, %f467, %f472;
	ld.global.u32 	%r90, [%rd25+12];
	mul.wide.s32 	%rd40, %r90, 4;
	add.s64 	%rd41, %rd1, %rd40;
	ld.global.f32 	%f474, [%rd41];
	abs.f32 	%f475, %f474;
	add.f32 	%f549, %f470, %f475;
	sub.f32 	%f476, %f474, %f533;
	abs.f32 	%f477, %f476;
	add.f32 	%f548, %f473, %f477;
	add.s32 	%r108, %r108, 8;
	add.s32 	%r107, %r107, 8;
	setp.ne.s32 	%p14, %r108, 0;
	@%p14 bra 	$L__BB20_15;
$L__BB20_16:
	setp.eq.s32 	%p15, %r13, 0;
	@%p15 bra 	$L__BB20_24;
	and.b32  	%r21, %r27, 3;
	setp.lt.u32 	%p16, %r13, 4;
	@%p16 bra 	$L__BB20_19;
	add.s32 	%r91, %r110, %r2;
	mul.wide.s32 	%rd42, %r91, 4;
	add.s64 	%rd43, %rd3, %rd42;
	ld.global.u32 	%r92, [%rd43];
	mul.wide.s32 	%rd44, %r92, 4;
	add.s64 	%rd45, %rd1, %rd44;
	ld.global.f32 	%f479, [%rd45];
	abs.f32 	%f480, %f479;
	add.f32 	%f481, %f549, %f480;
	sub.f32 	%f482, %f479, %f533;
	abs.f32 	%f483, %f482;
	add.f32 	%f484, %f548, %f483;
	ld.global.u32 	%r93, [%rd43+4];
	mul.wide.s32 	%rd46, %r93, 4;
	add.s64 	%rd47, %rd1, %rd46;
	ld.global.f32 	%f485, [%rd47];
	abs.f32 	%f486, %f485;
	add.f32 	%f487, %f481, %f486;
	sub.f32 	%f488, %f485, %f533;
	abs.f32 	%f489, %f488;
	add.f32 	%f490, %f484, %f489;
	ld.global.u32 	%r94, [%rd43+8];
	mul.wide.s32 	%rd48, %r94, 4;
	add.s64 	%rd49, %rd1, %rd48;
	ld.global.f32 	%f491, [%rd49];
	abs.f32 	%f492, %f491;
	add.f32 	%f493, %f487, %f492;
	sub.f32 	%f494, %f491, %f533;
	abs.f32 	%f495, %f494;
	add.f32 	%f496, %f490, %f495;
	ld.global.u32 	%r95, [%rd43+12];
	mul.wide.s32 	%rd50, %r95, 4;
	add.s64 	%rd51, %rd1, %rd50;
	ld.global.f32 	%f497, [%rd51];
	abs.f32 	%f498, %f497;
	add.f32 	%f549, %f493, %f498;
	sub.f32 	%f499, %f497, %f533;
	abs.f32 	%f500, %f499;
	add.f32 	%f548, %f496, %f500;
	add.s32 	%r110, %r110, 4;
$L__BB20_19:
	setp.eq.s32 	%p17, %r21, 0;
	@%p17 bra 	$L__BB20_24;
	setp.eq.s32 	%p18, %r21, 1;
	@%p18 bra 	$L__BB20_22;
	add.s32 	%r96, %r110, %r2;
	mul.wide.s32 	%rd52, %r96, 4;
	add.s64 	%rd53, %rd3, %rd52;
	ld.global.u32 	%r97, [%rd53];
	mul.wide.s32 	%rd54, %r97, 4;
	add.s64 	%rd55, %rd1, %rd54;
	ld.global.f32 	%f502, [%rd55];
	abs.f32 	%f503, %f502;
	add.f32 	%f504, %f549, %f503;
	sub.f32 	%f505, %f502, %f533;
	abs.f32 	%f506, %f505;
	add.f32 	%f507, %f548, %f506;
	ld.global.u32 	%r98, [%rd53+4];
	mul.wide.s32 	%rd56, %r98, 4;
	add.s64 	%rd57, %rd1, %rd56;
	ld.global.f32 	%f508, [%rd57];
	abs.f32 	%f509, %f508;
	add.f32 	%f549, %f504, %f509;
	sub.f32 	%f510, %f508, %f533;
	abs.f32 	%f511, %f510;
	add.f32 	%f548, %f507, %f511;
	add.s32 	%r110, %r110, 2;
$L__BB20_22:
	and.b32  	%r99, %r27, 1;
	setp.eq.b32 	%p19, %r99, 1;
	not.pred 	%p20, %p19;
	@%p20 bra 	$L__BB20_24;
	add.s32 	%r100, %r110, %r2;
	mul.wide.s32 	%rd58, %r100, 4;
	add.s64 	%rd59, %rd3, %rd58;
	ld.global.u32 	%r101, [%rd59];
	mul.wide.s32 	%rd60, %r101, 4;
	add.s64 	%rd61, %rd1, %rd60;
	ld.global.f32 	%f512, [%rd61];
	abs.f32 	%f513, %f512;
	add.f32 	%f549, %f549, %f513;
	sub.f32 	%f514, %f512, %f533;
	abs.f32 	%f515, %f514;
	add.f32 	%f548, %f548, %f515;
$L__BB20_24:
	setp.geu.f32 	%p21, %f548, %f549;
	@%p21 bra 	$L__BB20_26;
	ld.param.u64 	%rd65, [_Z40cuda_adaptive_robust_l0_score_and_updatePfiiiiiS_PiifS__param_0];
	cvta.to.global.u64 	%rd62, %rd65;
	mul.wide.s32 	%rd63, %r1, 4;
	add.s64 	%rd64, %rd62, %rd63;
	ld.global.f32 	%f516, [%rd64];
	add.f32 	%f517, %f533, %f516;
	st.global.f32 	[%rd64], %f517;
$L__BB20_26:
	ret;

}
	// .globl	_Z10thresholdKPfPiiS0_i
.visible .entry _Z10thresholdKPfPiiS0_i(
	.param .u64 .ptr .align 1 _Z10thresholdKPfPiiS0_i_param_0,
	.param .u64 .ptr .align 1 _Z10thresholdKPfPiiS0_i_param_1,
	.param .u32 _Z10thresholdKPfPiiS0_i_param_2,
	.param .u64 .ptr .align 1 _Z10thresholdKPfPiiS0_i_param_3,
	.param .u32 _Z10thresholdKPfPiiS0_i_param_4
)
{
	.reg .pred 	%p<5>;
	.reg .b32 	%r<10>;
	.reg .b64 	%rd<11>;

	ld.param.u64 	%rd1, [_Z10thresholdKPfPiiS0_i_param_0];
	ld.param.u64 	%rd3, [_Z10thresholdKPfPiiS0_i_param_1];
	ld.param.u32 	%r2, [_Z10thresholdKPfPiiS0_i_param_2];
	ld.param.u64 	%rd2, [_Z10thresholdKPfPiiS0_i_param_3];
	ld.param.u32 	%r3, [_Z10thresholdKPfPiiS0_i_param_4];
	cvta.to.global.u64 	%rd4, %rd3;
	mov.u32 	%r4, %ntid.x;
	mov.u32 	%r5, %ctaid.x;
	mov.u32 	%r6, %tid.x;
	mad.lo.s32 	%r1, %r4, %r5, %r6;
	setp.ge.u32 	%p1, %r1, %r3;
	mul.wide.u32 	%rd5, %r1, 4;
	add.s64 	%rd6, %rd4, %rd5;
	ld.global.u32 	%r7, [%rd6];
	setp.ne.s32 	%p2, %r7, %r2;
	or.pred  	%p3, %p1, %p2;
	@%p3 bra 	$L__BB21_3;
	cvta.to.global.u64 	%rd7, %rd2;
	atom.global.add.u32 	%r8, [%rd7], -1;
	setp.lt.s32 	%p4, %r8, 1;
	@%p4 bra 	$L__BB21_3;
	cvta.to.global.u64 	%rd8, %rd1;
	add.s64 	%rd10, %rd8, %rd5;
	mov.b32 	%r9, 0;
	st.global.u32 	[%rd10], %r9;
$L__BB21_3:
	ret;

}
	// .globl	_Z16cudaUpdateSignalPfiS_
.visible .entry _Z16cudaUpdateSignalPfiS_(
	.param .u64 .ptr .align 1 _Z16cudaUpdateSignalPfiS__param_0,
	.param .u32 _Z16cudaUpdateSignalPfiS__param_1,
	.param .u64 .ptr .align 1 _Z16cudaUpdateSignalPfiS__param_2
)
{
	.reg .pred 	%p<2>;
	.reg .b32 	%r<6>;
	.reg .b32 	%f<4>;
	.reg .b64 	%rd<8>;

	ld.param.u64 	%rd1, [_Z16cudaUpdateSignalPfiS__param_0];
	ld.param.u32 	%r1, [_Z16cudaUpdateSignalPfiS__param_1];
	ld.param.u64 	%rd2, [_Z16cudaUpdateSignalPfiS__param_2];
	mov.u32 	%r2, %tid.x;
	mov.u32 	%r3, %ntid.x;
	mov.u32 	%r4, %ctaid.x;
	mad.lo.s32 	%r5, %r3, %r4, %r2;
	setp.ne.s32 	%p1, %r5, %r1;
	@%p1 bra 	$L__BB22_2;
	cvta.to.global.u64 	%rd3, %rd2;
	cvta.to.global.u64 	%rd4, %rd1;
	mul.wide.s32 	%rd5, %r1, 4;
	add.s64 	%rd6, %rd3, %rd5;
	ld.global.f32 	%f1, [%rd6];
	add.s64 	%rd7, %rd4, %rd5;
	ld.global.f32 	%f2, [%rd7];
	add.f32 	%f3, %f1, %f2;
	st.global.f32 	[%rd7], %f3;
$L__BB22_2:
	ret;

}
	// .globl	_Z18cudaUpdateResidualPfPiS_S_ii
.visible .entry _Z18cudaUpdateResidualPfPiS_S_ii(
	.param .u64 .ptr .align 1 _Z18cudaUpdateResidualPfPiS_S_ii_param_0,
	.param .u64 .ptr .align 1 _Z18cudaUpdateResidualPfPiS_S_ii_param_1,
	.param .u64 .ptr .align 1 _Z18cudaUpdateResidualPfPiS_S_ii_param_2,
	.param .u64 .ptr .align 1 _Z18cudaUpdateResidualPfPiS_S_ii_param_3,
	.param .u32 _Z18cudaUpdateResidualPfPiS_S_ii_param_4,
	.param .u32 _Z18cudaUpdateResidualPfPiS_S_ii_param_5
)
{
	.reg .pred 	%p<11>;
	.reg .b32 	%r<46>;
	.reg .b32 	%f<76>;
	.reg .b64 	%rd<55>;

	ld.param.u64 	%rd8, [_Z18cudaUpdateResidualPfPiS_S_ii_param_0];
	ld.param.u64 	%rd9, [_Z18cudaUpdateResidualPfPiS_S_ii_param_1];
	ld.param.u64 	%rd10, [_Z18cudaUpdateResidualPfPiS_S_ii_param_2];
	ld.param.u64 	%rd7, [_Z18cudaUpdateResidualPfPiS_S_ii_param_3];
	ld.param.u32 	%r15, [_Z18cudaUpdateResidualPfPiS_S_ii_param_4];
	ld.param.u32 	%r16, [_Z18cudaUpdateResidualPfPiS_S_ii_param_5];
	cvta.to.global.u64 	%rd1, %rd8;
	cvta.to.global.u64 	%rd2, %rd9;
	cvta.to.global.u64 	%rd3, %rd10;
	mov.u32 	%r17, %tid.x;
	mov.u32 	%r18, %ntid.x;
	mov.u32 	%r19, %ctaid.x;
	mad.lo.s32 	%r20, %r18, %r19, %r17;
	setp.ne.s32 	%p1, %r20, %r15;
	@%p1 bra 	$L__BB23_13;
	mul.lo.s32 	%r1, %r16, %r15;
	setp.lt.s32 	%p2, %r16, 1;
	@%p2 bra 	$L__BB23_13;
	cvta.to.global.u64 	%rd11, %rd7;
	mul.wide.s32 	%rd12, %r15, 4;
	add.s64 	%rd4, %rd11, %rd12;
	and.b32  	%r2, %r16, 7;
	setp.lt.u32 	%p3, %r16, 8;
	mov.b32 	%r44, 0;
	@%p3 bra 	$L__BB23_5;
	and.b32  	%r44, %r16, 2147483640;
	neg.s32 	%r42, %r44;
	add.s64 	%rd5, %rd3, 16;
	add.s64 	%rd6, %rd2, 16;
	mov.u32 	%r41, %r1;
$L__BB23_4:
	.pragma "nounroll";
	mul.wide.s32 	%rd13, %r41, 4;
	add.s64 	%rd14, %rd5, %rd13;
	add.s64 	%rd15, %rd6, %rd13;
	ld.global.f32 	%f1, [%rd4];
	ld.global.f32 	%f2, [%rd14+-16];
	mul.f32 	%f3, %f1, %f2;
	ld.global.u32 	%r22, [%rd15+-16];
	mul.wide.s32 	%rd16, %r22, 4;
	add.s64 	%rd17, %rd1, %rd16;
	ld.global.f32 	%f4, [%rd17];
	sub.f32 	%f5, %f4, %f3;
	st.global.f32 	[%rd17], %f5;
	ld.global.f32 	%f6, [%rd4];
	ld.global.f32 	%f7, [%rd14+-12];
	mul.f32 	%f8, %f6, %f7;
	ld.global.u32 	%r23, [%rd15+-12];
	mul.wide.s32 	%rd18, %r23, 4;
	add.s64 	%rd19, %rd1, %rd18;
	ld.global.f32 	%f9, [%rd19];
	sub.f32 	%f10, %f9, %f8;
	st.global.f32 	[%rd19], %f10;
	ld.global.f32 	%f11, [%rd4];
	ld.global.f32 	%f12, [%rd14+-8];
	mul.f32 	%f13, %f11, %f12;
	ld.global.u32 	%r24, [%rd15+-8];
	mul.wide.s32 	%rd20, %r24, 4;
	add.s64 	%rd21, %rd1, %rd20;
	ld.global.f32 	%f14, [%rd21];
	sub.f32 	%f15, %f14, %f13;
	st.global.f32 	[%rd21], %f15;
	ld.global.f32 	%f16, [%rd4];
	ld.global.f32 	%f17, [%rd14+-4];
	mul.f32 	%f18, %f16, %f17;
	ld.global.u32 	%r25, [%rd15+-4];
	mul.wide.s32 	%rd22, %r25, 4;
	add.s64 	%rd23, %rd1, %rd22;
	ld.global.f32 	%f19, [%rd23];
	sub.f32 	%f20, %f19, %f18;
	st.global.f32 	[%rd23], %f20;
	ld.global.f32 	%f21, [%rd4];
	ld.global.f32 	%f22, [%rd14];
	mul.f32 	%f23, %f21, %f22;
	ld.global.u32 	%r26, [%rd15];
	mul.wide.s32 	%rd24, %r26, 4;
	add.s64 	%rd25, %rd1, %rd24;
	ld.global.f32 	%f24, [%rd25];
	sub.f32 	%f25, %f24, %f23;
	st.global.f32 	[%rd25], %f25;
	ld.global.f32 	%f26, [%rd4];
	ld.global.f32 	%f27, [%rd14+4];
	mul.f32 	%f28, %f26, %f27;
	ld.global.u32 	%r27, [%rd15+4];
	mul.wide.s32 	%rd26, %r27, 4;
	add.s64 	%rd27, %rd1, %rd26;
	ld.global.f32 	%f29, [%rd27];
	sub.f32 	%f30, %f29, %f28;
	st.global.f32 	[%rd27], %f30;
	ld.global.f32 	%f31, [%rd4];
	ld.global.f32 	%f32, [%rd14+8];
	mul.f32 	%f33, %f31, %f32;
	ld.global.u32 	%r28, [%rd15+8];
	mul.wide.s32 	%rd28, %r28, 4;
	add.s64 	%rd29, %rd1, %rd28;
	ld.global.f32 	%f34, [%rd29];
	sub.f32 	%f35, %f34, %f33;
	st.global.f32 	[%rd29], %f35;
	ld.global.f32 	%f36, [%rd4];
	ld.global.f32 	%f37, [%rd14+12];
	mul.f32 	%f38, %f36, %f37;
	ld.global.u32 	%r29, [%rd15+12];
	mul.wide.s32 	%rd30, %r29, 4;
	add.s64 	%rd31, %rd1, %rd30;
	ld.global.f32 	%f39, [%rd31];
	sub.f32 	%f40, %f39, %f38;
	st.global.f32 	[%rd31], %f40;
	add.s32 	%r42, %r42, 8;
	add.s32 	%r41, %r41, 8;
	setp.ne.s32 	%p4, %r42, 0;
	@%p4 bra 	$L__BB23_4;
$L__BB23_5:
	setp.eq.s32 	%p5, %r2, 0;
	@%p5 bra 	$L__BB23_13;
	and.b32  	%r10, %r16, 3;
	setp.lt.u32 	%p6, %r2, 4;
	@%p6 bra 	$L__BB23_8;
	ld.global.f32 	%f41, [%rd4];
	add.s32 	%r30, %r44, %r1;
	mul.wide.s32 	%rd32, %r30, 4;
	add.s64 	%rd33, %rd3, %rd32;
	ld.global.f32 	%f42, [%rd33];
	mul.f32 	%f43, %f41, %f42;
	add.s64 	%rd34, %rd2, %rd32;
	ld.global.u32 	%r31, [%rd34];
	mul.wide.s32 	%rd35, %r31, 4;
	add.s64 	%rd36, %rd1, %rd35;
	ld.global.f32 	%f44, [%rd36];
	sub.f32 	%f45, %f44, %f43;
	st.global.f32 	[%rd36], %f45;
	ld.global.f32 	%f46, [%rd4];
	ld.global.f32 	%f47, [%rd33+4];
	mul.f32 	%f48, %f46, %f47;
	ld.global.u32 	%r32, [%rd34+4];
	mul.wide.s32 	%rd37, %r32, 4;
	add.s64 	%rd38, %rd1, %rd37;
	ld.global.f32 	%f49, [%rd38];
	sub.f32 	%f50, %f49, %f48;
	st.global.f32 	[%rd38], %f50;
	ld.global.f32 	%f51, [%rd4];
	ld.global.f32 	%f52, [%rd33+8];
	mul.f32 	%f53, %f51, %f52;
	ld.global.u32 	%r33, [%rd34+8];
	mul.wide.s32 	%rd39, %r33, 4;
	add.s64 	%rd40, %rd1, %rd39;
	ld.global.f32 	%f54, [%rd40];
	sub.f32 	%f55, %f54, %f53;
	st.global.f32 	[%rd40], %f55;
	ld.global.f32 	%f56, [%rd4];
	ld.global.f32 	%f57, [%rd33+12];
	mul.f32 	%f58, %f56, %f57;
	ld.global.u32 	%r34, [%rd34+12];
	mul.wide.s32 	%rd41, %r34, 4;
	add.s64 	%rd42, %rd1, %rd41;
	ld.global.f32 	%f59, [%rd42];
	sub.f32 	%f60, %f59, %f58;
	st.global.f32 	[%rd42], %f60;
	add.s32 	%r44, %r44, 4;
$L__BB23_8:
	setp.eq.s32 	%p7, %r10, 0;
	@%p7 bra 	$L__BB23_13;
	setp.eq.s32 	%p8, %r10, 1;
	@%p8 bra 	$L__BB23_11;
	ld.global.f32 	%f61, [%rd4];
	add.s32 	%r35, %r44, %r1;
	mul.wide.s32 	%rd43, %r35, 4;
	add.s64 	%rd44, %rd3, %rd43;
	ld.global.f32 	%f62, [%rd44];
	mul.f32 	%f63, %f61, %f62;
	add.s64 	%rd45, %rd2, %rd43;
	ld.global.u32 	%r36, [%rd45];
	mul.wide.s32 	%rd46, %r36, 4;
	add.s64 	%rd47, %rd1, %rd46;
	ld.global.f32 	%f64, [%rd47];
	sub.f32 	%f65, %f64, %f63;
	st.global.f32 	[%rd47], %f65;
	ld.global.f32 	%f66, [%rd4];
	ld.global.f32 	%f67, [%rd44+4];
	mul.f32 	%f68, %f66, %f67;
	ld.global.u32 	%r37, [%rd45+4];
	mul.wide.s32 	%rd48, %r37, 4;
	add.s64 	%rd49, %rd1, %rd48;
	ld.global.f32 	%f69, [%rd49];
	sub.f32 	%f70, %f69, %f68;
	st.global.f32 	[%rd49], %f70;
	add.s32 	%r44, %r44, 2;
$L__BB23_11:
	and.b32  	%r38, %r16, 1;
	setp.eq.b32 	%p9, %r38, 1;
	not.pred 	%p10, %p9;
	@%p10 bra 	$L__BB23_13;
	ld.global.f32 	%f71, [%rd4];
	add.s32 	%r39, %r44, %r1;
	mul.wide.s32 	%rd50, %r39, 4;
	add.s64 	%rd51, %rd3, %rd50;
	ld.global.f32 	%f72, [%rd51];
	mul.f32 	%f73, %f71, %f72;
	add.s64 	%rd52, %rd2, %rd50;
	ld.global.u32 	%r40, [%rd52];
	mul.wide.s32 	%rd53, %r40, 4;
	add.s64 	%rd54, %rd1, %rd53;
	ld.global.f32 	%f74, [%rd54];
	sub.f32 	%f75, %f74, %f73;
	st.global.f32 	[%rd54], %f75;
$L__BB23_13:
	ret;

}
	// .globl	_Z12countSupportPfiPi
.visible .entry _Z12countSupportPfiPi(
	.param .u64 .ptr .align 1 _Z12countSupportPfiPi_param_0,
	.param .u32 _Z12countSupportPfiPi_param_1,
	.param .u64 .ptr .align 1 _Z12countSupportPfiPi_param_2
)
{
	.reg .pred 	%p<3>;
	.reg .b32 	%r<7>;
	.reg .b32 	%f<2>;
	.reg .b64 	%rd<7>;

	ld.param.u64 	%rd1, [_Z12countSupportPfiPi_param_0];
	ld.param.u32 	%r2, [_Z12countSupportPfiPi_param_1];
	ld.param.u64 	%rd2, [_Z12countSupportPfiPi_param_2];
	mov.u32 	%r3, %tid.x;
	mov.u32 	%r4, %ctaid.x;
	mov.u32 	%r5, %ntid.x;
	mad.lo.s32 	%r1, %r4, %r5, %r3;
	setp.ge.s32 	%p1, %r1, %r2;
	@%p1 bra 	$L__BB24_3;
	cvta.to.global.u64 	%rd3, %rd1;
	mul.wide.s32 	%rd4, %r1, 4;
	add.s64 	%rd5, %rd3, %rd4;
	ld.global.f32 	%f1, [%rd5];
	setp.eq.f32 	%p2, %f1, 0f00000000;
	@%p2 bra 	$L__BB24_3;
	cvta.to.global.u64 	%rd6, %rd2;
	atom.global.add.u32 	%r6, [%rd6], 1;
$L__BB24_3:
	ret;

}


// ===== COMPILED SASS (sm_100) =====

	.target	sm_100

	.elftype	@"ET_EXEC"


//--------------------- .note.nv.tkinfo           --------------------------
	.section	.note.nv.tkinfo,"",@"SHT_NOTE"
	.sectionflags	@"SHF_NOTE_NV_TKINFO"
	.tkinfo
        /*0018*/ 	.word	0x00000002
        /*0030*/ 	.string	""
        /*0030*/ 	.string	"ptxas"
        /*0030*/ 	.string	"Cuda compilation tools, release 13.0, V13.0.88"
        /*0030*/ 	.string	"Build cuda_13.0.r13.0/compiler.36424714_0"
        /*0030*/ 	.string	"-arch sm_100 -m 64 "



//--------------------- .note.nv.cuinfo           --------------------------
	.section	.note.nv.cuinfo,"",@"SHT_NOTE"
	.sectionflags	@"SHF_NOTE_NV_CUINFO"
        /*0018*/ 	.short	0x0002
        /*001a*/ 	.short	0x0064
        /*001c*/ 	.short	0x0082
	.zero		2


//--------------------- .nv.info                  --------------------------
	.section	.nv.info,"",@"SHT_CUDA_INFO"
	.align	4


	//----- nvinfo : EIATTR_REGCOUNT
	.align		4
        /*0000*/ 	.byte	0x04, 0x2f
        /*0002*/ 	.short	(.L_10 - .L_9)
	.align		4
.L_9:
        /*0004*/ 	.word	index@(_Z20cuda_update_residualPfPiS_ii)
        /*0008*/ 	.word	0x00000018


	//----- nvinfo : EIATTR_FRAME_SIZE
	.align		4
.L_10:
        /*000c*/ 	.byte	0x04, 0x11
        /*000e*/ 	.short	(.L_12 - .L_11)
	.align		4
.L_11:
        /*0010*/ 	.word	index@(_Z20cuda_update_residualPfPiS_ii)
        /*0014*/ 	.word	0x00000000


	//----- nvinfo : EIATTR_REGCOUNT
	.align		4
.L_12:
        /*0018*/ 	.byte	0x04, 0x2f
        /*001a*/ 	.short	(.L_14 - .L_13)
	.align		4
.L_13:
        /*001c*/ 	.word	index@(_Z28count_nonzeros_in_rows_indexPfPii)
        /*0020*/ 	.word	0x0000000c


	//----- nvinfo : EIATTR_FRAME_SIZE
	.align		4
.L_14:
        /*0024*/ 	.byte	0x04, 0x11
        /*0026*/ 	.short	(.L_16 - .L_15)
	.align		4
.L_15:
        /*0028*/ 	.word	index@(_Z28count_nonzeros_in_rows_indexPfPii)
        /*002c*/ 	.word	0x00000000


	//----- nvinfo : EIATTR_REGCOUNT
	.align		4
.L_16:
        /*0030*/ 	.byte	0x04, 0x2f
        /*0032*/ 	.short	(.L_18 - .L_17)
	.align		4
.L_17:
        /*0034*/ 	.word	index@(_Z16create_row_indexPiS_ii)
        /*0038*/ 	.word	0x00000010


	//----- nvinfo : EIATTR_FRAME_SIZE
	.align		4
.L_18:
        /*003c*/ 	.byte	0x04, 0x11
        /*003e*/ 	.short	(.L_20 - .L_19)
	.align		4
.L_19:
        /*0040*/ 	.word	index@(_Z16create_row_indexPiS_ii)
        /*0044*/ 	.word	0x00000000


	//----- nvinfo : EIATTR_REGCOUNT
	.align		4
.L_20:
        /*0048*/ 	.byte	0x04, 0x2f
        /*004a*/ 	.short	(.L_22 - .L_21)
	.align		4
.L_21:
        /*004c*/ 	.word	index@(_Z23cuda_compute_scores_smpPfS_PiS_ii)
        /*0050*/ 	.word	0x00000018


	//----- nvinfo : EIATTR_FRAME_SIZE
	.align		4
.L_22:
        /*0054*/ 	.byte	0x04, 0x11
        /*0056*/ 	.short	(.L_24 - .L_23)
	.align		4
.L_23:
        /*0058*/ 	.word	index@(_Z23cuda_compute_scores_smpPfS_PiS_ii)
        /*005c*/ 	.word	0x00000000


	//----- nvinfo : EIATTR_REGCOUNT
	.align		4
.L_24:
        /*0060*/ 	.byte	0x04, 0x2f
        /*0062*/ 	.short	(.L_26 - .L_25)
	.align		4
.L_25:
        /*0064*/ 	.word	index@(_Z24cuda_compute_scores_ssmpPfS_S_PiS_S_ii)
        /*0068*/ 	.word	0x00000018


	//----- nvinfo : EIATTR_FRAME_SIZE
	.align		4
.L_26:
        /*006c*/ 	.byte	0x04, 0x11
        /*006e*/ 	.short	(.L_28 - .L_27)
	.align		4
.L_27:
        /*0070*/ 	.word	index@(_Z24cuda_compute_scores_ssmpPfS_S_PiS_S_ii)
        /*0074*/ 	.word	0x00000000


	//----- nvinfo : EIATTR_REGCOUNT
	.align		4
.L_28:
        /*0078*/ 	.byte	0x04, 0x2f
        /*007a*/ 	.short	(.L_30 - .L_29)
	.align		4
.L_29:
        /*007c*/ 	.word	index@(_Z23cuda_update_scores_ssmpPfS_S_PiS_S0_S0_iii)
        /*0080*/ 	.word	0x0000001e


	//----- nvinfo : EIATTR_FRAME_SIZE
	.align		4
.L_30:
        /*0084*/ 	.byte	0x04, 0x11
        /*0086*/ 	.short	(.L_32 - .L_31)
	.align		4
.L_31:
        /*0088*/ 	.word	index@(_Z23cuda_update_scores_ssmpPfS_S_PiS_S0_S0_iii)
        /*008c*/ 	.word	0x00000000


	//----- nvinfo : EIATTR_REGCOUNT
	.align		4
.L_32:
        /*0090*/ 	.byte	0x04, 0x2f
        /*0092*/ 	.short	(.L_34 - .L_33)
	.align		4
.L_33:
        /*0094*/ 	.word	index@(_Z22cuda_compute_scores_erPfS_S_PiS_S_ii)
        /*0098*/ 	.word	0x00000018


	//----- nvinfo : EIATTR_FRAME_SIZE
	.align		4
.L_34:
        /*009c*/ 	.byte	0x04, 0x11
        /*009e*/ 	.short	(.L_36 - .L_35)
	.align		4
.L_35:
        /*00a0*/ 	.word	index@(_Z22cuda_compute_scores_erPfS_S_PiS_S_ii)
        /*00a4*/ 	.word	0x00000000


	//----- nvinfo : EIATTR_REGCOUNT
	.align		4
.L_36:
        /*00a8*/ 	.byte	0x04, 0x2f
        /*00aa*/ 	.short	(.L_38 - .L_37)
	.align		4
.L_37:
        /*00ac*/ 	.word	index@(_Z21cuda_update_scores_erPfS_S_PiS_S0_S0_iii)
        /*00b0*/ 	.word	0x0000001e


	//----- nvinfo : EIATTR_FRAME_SIZE
	.align		4
.L_38:
        /*00b4*/ 	.byte	0x04, 0x11
        /*00b6*/ 	.short	(.L_40 - .L_39)
	.align		4
.L_39:
        /*00b8*/ 	.word	index@(_Z21cuda_update_scores_erPfS_S_PiS_S0_S0_iii)
        /*00bc*/ 	.word	0x00000000


	//----- nvinfo : EIATTR_REGCOUNT
	.align		4
.L_40:
        /*00c0*/ 	.byte	0x04, 0x2f
        /*00c2*/ 	.short	(.L_42 - .L_41)
	.align		4
.L_41:
        /*00c4*/ 	.word	index@(_Z25cuda_compute_scores_lddsrPfS_S_S_PiS0_iii)
        /*00c8*/ 	.word	0x00000016


	//----- nvinfo : EIATTR_FRAME_SIZE
	.align		4
.L_42:
        /*00cc*/ 	.byte	0x04, 0x11
        /*00ce*/ 	.short	(.L_44 - .L_43)
	.align		4
.L_43:
        /*00d0*/ 	.word	index@(_Z25cuda_compute_scores_lddsrPfS_S_S_PiS0_iii)
        /*00d4*/ 	.word	0x00000000


	//----- nvinfo : EIATTR_REGCOUNT
	.align		4
.L_44:
        /*00d8*/ 	.byte	0x04, 0x2f
        /*00da*/ 	.short	(.L_46 - .L_45)
	.align		4
.L_45:
        /*00dc*/ 	.word	index@(_Z22cuda_compute_scores_l0PfS_S_S_PiS0_iiii)
        /*00e0*/ 	.word	0x00000012


	//----- nvinfo : EIATTR_FRAME_SIZE
	.align		4
.L_46:
        /*00e4*/ 	.byte	0x04, 0x11
        /*00e6*/ 	.short	(.L_48 - .L_47)
	.align		4
.L_47:
        /*00e8*/ 	.word	index@(_Z22cuda_compute_scores_l0PfS_S_S_PiS0_iiii)
        /*00ec*/ 	.word	0x00000000


	//----- nvinfo : EIATTR_REGCOUNT
	.align		4
.L_48:
        /*00f0*/ 	.byte	0x04, 0x2f
        /*00f2*/ 	.short	(.L_50 - .L_49)
	.align		4
.L_49:
        /*00f4*/ 	.word	index@(_Z23cuda_sample_prob_zero_uPiPfiiS0_S_i)
        /*00f8*/ 	.word	0x00000013


	//----- nvinfo : EIATTR_FRAME_SIZE
	.align		4
.L_50:
        /*00fc*/ 	.byte	0x04, 0x11
        /*00fe*/ 	.short	(.L_52 - .L_51)
	.align		4
.L_51:
        /*0100*/ 	.word	index@($__internal_21_$__cuda_sm3x_div_rn_noftz_f32_slowpath)
        /*0104*/ 	.word	0x00000000


	//----- nvinfo : EIATTR_FRAME_SIZE
	.align		4
.L_52:
        /*0108*/ 	.byte	0x04, 0x11
        /*010a*/ 	.short	(.L_54 - .L_53)
	.align		4
.L_53:
        /*010c*/ 	.word	index@($__internal_20_$__cuda_sm20_rcp_rn_f32_slowpath)
        /*0110*/ 	.word	0x00000000


	//----- nvinfo : EIATTR_FRAME_SIZE
	.align		4
.L_54:
        /*0114*/ 	.byte	0x04, 0x11
        /*0116*/ 	.short	(.L_56 - .L_55)
	.align		4
.L_55:
        /*0118*/ 	.word	index@(_Z23cuda_sample_prob_zero_uPiPfiiS0_S_i)
        /*011c*/ 	.word	0x00000000


	//----- nvinfo : EIATTR_REGCOUNT
	.align		4
.L_56:
        /*0120*/ 	.byte	0x04, 0x2f
        /*0122*/ 	.short	(.L_58 - .L_57)
	.align		4
.L_57:
        /*0124*/ 	.word	index@(_Z19cuda_compute_scoresPiS_PfS0_iiS0_S_i)
        /*0128*/ 	.word	0x00000027


	//----- nvinfo : EIATTR_FRAME_SIZE
	.align		4
.L_58:
        /*012c*/ 	.byte	0x04, 0x11
        /*012e*/ 	.short	(.L_60 - .L_59)
	.align		4
.L_59:
        /*0130*/ 	.word	index@($__internal_19_$__cuda_sm3x_div_rn_noftz_f32_slowpath)
        /*0134*/ 	.word	0x00000000


	//----- nvinfo : EIATTR_FRAME_SIZE
	.align		4
.L_60:
        /*0138*/ 	.byte	0x04, 0x11
        /*013a*/ 	.short	(.L_62 - .L_61)
	.align		4
.L_61:
        /*013c*/ 	.word	index@($__internal_18_$__cuda_sm20_rcp_rn_f32_slowpath)
        /*0140*/ 	.word	0x00000000


	//----- nvinfo : EIATTR_FRAME_SIZE
	.align		4
.L_62:
        /*0144*/ 	.byte	0x04, 0x11
        /*0146*/ 	.short	(.L_64 - .L_63)
	.align		4
.L_63:
        /*0148*/ 	.word	index@(_Z19cuda_compute_scoresPiS_PfS0_iiS0_S_i)
        /*014c*/ 	.word	0x00000000


	//----- nvinfo : EIATTR_REGCOUNT
	.align		4
.L_64:
        /*0150*/ 	.byte	0x04, 0x2f
        /*0152*/ 	.short	(.L_66 - .L_65)
	.align		4
.L_65:
        /*0154*/ 	.word	index@(_Z28cuda_update_signal_robust_l0PfPiS_S_S_S0_iifS0_i)
        /*0158*/ 	.word	0x00000020


	//----- nvinfo : EIATTR_FRAME_SIZE
	.align		4
.L_66:
        /*015c*/ 	.byte	0x04, 0x11
        /*015e*/ 	.short	(.L_68 - .L_67)
	.align		4
.L_67:
        /*0160*/ 	.word	index@(_Z28cuda_update_signal_robust_l0PfPiS_S_S_S0_iifS0_i)
        /*0164*/ 	.word	0x00000000


	//----- nvinfo : EIATTR_REGCOUNT
	.align		4
.L_68:
        /*0168*/ 	.byte	0x04, 0x2f
        /*016a*/ 	.short	(.L_70 - .L_69)
	.align		4
.L_69:
        /*016c*/ 	.word	index@(_Z30cuda_deterministic_prob_zero_uPfiiS_Pii)
        /*0170*/ 	.word	0x00000013


	//----- nvinfo : EIATTR_FRAME_SIZE
	.align		4
.L_70:
        /*0174*/ 	.byte	0x04, 0x11
        /*0176*/ 	.short	(.L_72 - .L_71)
	.align		4
.L_71:
        /*0178*/ 	.word	index@($__internal_17_$__cuda_sm3x_div_rn_noftz_f32_slowpath)
        /*017c*/ 	.word	0x00000000


	//----- nvinfo : EIATTR_FRAME_SIZE
	.align		4
.L_72:
        /*0180*/ 	.byte	0x04, 0x11
        /*0182*/ 	.short	(.L_74 - .L_73)
	.align		4
.L_73:
        /*0184*/ 	.word	index@($__internal_16_$__cuda_sm20_rcp_rn_f32_slowpath)
        /*0188*/ 	.word	0x00000000


	//----- nvinfo : EIATTR_FRAME_SIZE
	.align		4
.L_74:
        /*018c*/ 	.byte	0x04, 0x11
        /*018e*/ 	.short	(.L_76 - .L_75)
	.align		4
.L_75:
        /*0190*/ 	.word	index@(_Z30cuda_deterministic_prob_zero_uPfiiS_Pii)
        /*0194*/ 	.word	0x00000000


	//----- nvinfo : EIATTR_REGCOUNT
	.align		4
.L_76:
        /*0198*/ 	.byte	0x04, 0x2f
        /*019a*/ 	.short	(.L_78 - .L_77)
	.align		4
.L_77:
        /*019c*/ 	.word	index@(_Z33cuda_compute_scores_det_robust_l0PiPfS0_iiS0_S_if)
        /*01a0*/ 	.word	0x00000022


	//----- nvinfo : EIATTR_FRAME_SIZE
	.align		4
.L_78:
        /*01a4*/ 	.byte	0x04, 0x11
        /*01a6*/ 	.short	(.L_80 - .L_79)
	.align		4
.L_79:
        /*01a8*/ 	.word	index@($__internal_15_$__cuda_sm3x_div_rn_noftz_f32_slowpath)
        /*01ac*/ 	.word	0x00000000


	//----- nvinfo : EIATTR_FRAME_SIZE
	.align		4
.L_80:
        /*01b0*/ 	.byte	0x04, 0x11
        /*01b2*/ 	.short	(.L_82 - .L_81)
	.align		4
.L_81:
        /*01b4*/ 	.word	index@($__internal_14_$__cuda_sm20_rcp_rn_f32_slowpath)
        /*01b8*/ 	.word	0x00000000


	//----- nvinfo : EIATTR_FRAME_SIZE
	.align		4
.L_82:
        /*01bc*/ 	.byte	0x04, 0x11
        /*01be*/ 	.short	(.L_84 - .L_83)
	.align		4
.L_83:
        /*01c0*/ 	.word	index@(_Z33cuda_compute_scores_det_robust_l0PiPfS0_iiS0_S_if)
        /*01c4*/ 	.word	0x00000000


	//----- nvinfo : EIATTR_REGCOUNT
	.align		4
.L_84:
        /*01c8*/ 	.byte	0x04, 0x2f
        /*01ca*/ 	.short	(.L_86 - .L_85)
	.align		4
.L_85:
        /*01cc*/ 	.word	index@(_Z32cuda_update_signal_det_robust_l0PfS_S_S_PiiifS0_i)
        /*01d0*/ 	.word	0x00000020


	//----- nvinfo : EIATTR_FRAME_SIZE
	.align		4
.L_86:
        /*01d4*/ 	.byte	0x04, 0x11
        /*01d6*/ 	.short	(.L_88 - .L_87)
	.align		4
.L_87:
        /*01d8*/ 	.word	index@(_Z32cuda_update_signal_det_robust_l0PfS_S_S_PiiifS0_i)
        /*01dc*/ 	.word	0x00000000


	//----- nvinfo : EIATTR_REGCOUNT
	.align		4
.L_88:
        /*01e0*/ 	.byte	0x04, 0x2f
        /*01e2*/ 	.short	(.L_90 - .L_89)
	.align		4
.L_89:
        /*01e4*/ 	.word	index@(_Z23cuda_det_robust_l0_stepPfS_Piiififi)
        /*01e8*/ 	.word	0x00000023


	//----- nvinfo : EIATTR_FRAME_SIZE
	.align		4
.L_90:
        /*01ec*/ 	.byte	0x04, 0x11
        /*01ee*/ 	.short	(.L_92 - .L_91)
	.align		4
.L_91:
        /*01f0*/ 	.word	index@($__internal_13_$__cuda_sm3x_div_rn_noftz_f32_slowpath)
        /*01f4*/ 	.word	0x00000000


	//----- nvinfo : EIATTR_FRAME_SIZE
	.align		4
.L_92:
        /*01f8*/ 	.byte	0x04, 0x11
        /*01fa*/ 	.short	(.L_94 - .L_93)
	.align		4
.L_93:
        /*01fc*/ 	.word	index@($__internal_12_$__cuda_sm20_rcp_rn_f32_slowpath)
        /*0200*/ 	.word	0x00000000


	//----- nvinfo : EIATTR_FRAME_SIZE
	.align		4
.L_94:
        /*0204*/ 	.byte	0x04, 0x11
        /*0206*/ 	.short	(.L_96 - .L_95)
	.align		4
.L_95:
        /*0208*/ 	.word	index@(_Z23cuda_det_robust_l0_stepPfS_Piiififi)
        /*020c*/ 	.word	0x00000000


	//----- nvinfo : EIATTR_REGCOUNT
	.align		4
.L_96:
        /*0210*/ 	.byte	0x04, 0x2f
        /*0212*/ 	.short	(.L_98 - .L_97)
	.align		4
.L_97:
        /*0214*/ 	.word	index@(_Z25compute_prob_zero_at_zeroPfiii)
        /*0218*/ 	.word	0x00000012


	//----- nvinfo : EIATTR_FRAME_SIZE
	.align		4
.L_98:
        /*021c*/ 	.byte	0x04, 0x11
        /*021e*/ 	.short	(.L_100 - .L_99)
	.align		4
.L_99:
        /*0220*/ 	.word	index@($__internal_11_$__cuda_sm3x_div_rn_noftz_f32_slowpath)
        /*0224*/ 	.word	0x00000000


	//----- nvinfo : EIATTR_FRAME_SIZE
	.align		4
.L_100:
        /*0228*/ 	.byte	0x04, 0x11
        /*022a*/ 	.short	(.L_102 - .L_101)
	.align		4
.L_101:
        /*022c*/ 	.word	index@($__internal_10_$__cuda_sm20_sqrt_rn_f32_slowpath)
        /*0230*/ 	.word	0x00000000


	//----- nvinfo : EIATTR_FRAME_SIZE
	.align		4
.L_102:
        /*0234*/ 	.byte	0x04, 0x11
        /*0236*/ 	.short	(.L_104 - .L_103)
	.align		4
.L_103:
        /*0238*/ 	.word	index@($__internal_9_$__cuda_sm20_rcp_rn_f32_slowpath)
        /*023c*/ 	.word	0x00000000


	//----- nvinfo : EIATTR_FRAME_SIZE
	.align		4
.L_104:
        /*0240*/ 	.byte	0x04, 0x11
        /*0242*/ 	.short	(.L_106 - .L_105)
	.align		4
.L_105:
        /*0244*/ 	.word	index@(_Z25compute_prob_zero_at_zeroPfiii)
        /*0248*/ 	.word	0x00000000


	//----- nvinfo : EIATTR_REGCOUNT
	.align		4
.L_106:
        /*024c*/ 	.byte	0x04, 0x2f
        /*024e*/ 	.short	(.L_108 - .L_107)
	.align		4
.L_107:
        /*0250*/ 	.word	index@(_Z17get_probs_nonzeroPfS_iii)
        /*0254*/ 	.word	0x00000013


	//----- nvinfo : EIATTR_FRAME_SIZE
	.align		4
.L_108:
        /*0258*/ 	.byte	0x04, 0x11
        /*025a*/ 	.short	(.L_110 - .L_109)
	.align		4
.L_109:
        /*025c*/ 	.word	index@($__internal_8_$__cuda_sm3x_div_rn_noftz_f32_slowpath)
        /*0260*/ 	.word	0x00000000


	//----- nvinfo : EIATTR_FRAME_SIZE
	.align		4
.L_110:
        /*0264*/ 	.byte	0x04, 0x11
        /*0266*/ 	.short	(.L_112 - .L_111)
	.align		4
.L_111:
        /*0268*/ 	.word	index@($__internal_7_$__cuda_sm20_sqrt_rn_f32_slowpath)
        /*026c*/ 	.word	0x00000000


	//----- nvinfo : EIATTR_FRAME_SIZE
	.align		4
.L_112:
        /*0270*/ 	.byte	0x04, 0x11
        /*0272*/ 	.short	(.L_114 - .L_113)
	.align		4
.L_113:
        /*0274*/ 	.word	index@($__internal_6_$__cuda_sm20_rcp_rn_f32_slowpath)
        /*0278*/ 	.word	0x00000000


	//----- nvinfo : EIATTR_FRAME_SIZE
	.align		4
.L_114:
        /*027c*/ 	.byte	0x04, 0x11
        /*027e*/ 	.short	(.L_116 - .L_115)
	.align		4
.L_115:
        /*0280*/ 	.word	index@(_Z17get_probs_nonzeroPfS_iii)
        /*0284*/ 	.word	0x00000000


	//----- nvinfo : EIATTR_REGCOUNT
	.align		4
.L_116:
        /*0288*/ 	.byte	0x04, 0x2f
        /*028a*/ 	.short	(.L_118 - .L_117)
	.align		4
.L_117:
        /*028c*/ 	.word	index@(_Z13find_nonzerosPfS_iiiifS_)
        /*0290*/ 	.word	0x00000013


	//----- nvinfo : EIATTR_FRAME_SIZE
	.align		4
.L_118:
        /*0294*/ 	.byte	0x04, 0x11
        /*0296*/ 	.short	(.L_120 - .L_119)
	.align		4
.L_119:
        /*0298*/ 	.word	index@($__internal_5_$__cuda_sm3x_div_rn_noftz_f32_slowpath)
        /*029c*/ 	.word	0x00000000


	//----- nvinfo : EIATTR_FRAME_SIZE
	.align		4
.L_120:
        /*02a0*/ 	.byte	0x04, 0x11
        /*02a2*/ 	.short	(.L_122 - .L_121)
	.align		4
.L_121:
        /*02a4*/ 	.word	index@($__internal_4_$__cuda_sm20_sqrt_rn_f32_slowpath)
        /*02a8*/ 	.word	0x00000000


	//----- nvinfo : EIATTR_FRAME_SIZE
	.align		4
.L_122:
        /*02ac*/ 	.byte	0x04, 0x11
        /*02ae*/ 	.short	(.L_124 - .L_123)
	.align		4
.L_123:
        /*02b0*/ 	.word	index@($__internal_3_$__cuda_sm20_rcp_rn_f32_slowpath)
        /*02b4*/ 	.word	0x00000000


	//----- nvinfo : EIATTR_FRAME_SIZE
	.align		4
.L_124:
        /*02b8*/ 	.byte	0x04, 0x11
        /*02ba*/ 	.short	(.L_126 - .L_125)
	.align		4
.L_125:
        /*02bc*/ 	.word	index@(_Z13find_nonzerosPfS_iiiifS_)
        /*02c0*/ 	.word	0x00000000


	//----- nvinfo : EIATTR_REGCOUNT
	.align		4
.L_126:
        /*02c4*/ 	.byte	0x04, 0x2f
        /*02c6*/ 	.short	(.L_128 - .L_127)
	.align		4
.L_127:
        /*02c8*/ 	.word	index@(_Z40cuda_adaptive_robust_l0_score_and_updatePfiiiiiS_PiifS_)
        /*02cc*/ 	.word	0x0000002c


	//----- nvinfo : EIATTR_FRAME_SIZE
	.align		4
.L_128:
        /*02d0*/ 	.byte	0x04, 0x11
        /*02d2*/ 	.short	(.L_130 - .L_129)
	.align		4
.L_129:
        /*02d4*/ 	.word	index@($__internal_2_$__cuda_sm3x_div_rn_noftz_f32_slowpath)
        /*02d8*/ 	.word	0x00000000


	//----- nvinfo : EIATTR_FRAME_SIZE
	.align		4
.L_130:
        /*02dc*/ 	.byte	0x04, 0x11
        /*02de*/ 	.short	(.L_132 - .L_131)
	.align		4
.L_131:
        /*02e0*/ 	.word	index@($__internal_1_$__cuda_sm20_sqrt_rn_f32_slowpath)
        /*02e4*/ 	.word	0x00000000


	//----- nvinfo : EIATTR_FRAME_SIZE
	.align		4
.L_132:
        /*02e8*/ 	.byte	0x04, 0x11
        /*02ea*/ 	.short	(.L_134 - .L_133)
	.align		4
.L_133:
        /*02ec*/ 	.word	index@($__internal_0_$__cuda_sm20_rcp_rn_f32_slowpath)
        /*02f0*/ 	.word	0x00000000


	//----- nvinfo : EIATTR_FRAME_SIZE
	.align		4
.L_134:
        /*02f4*/ 	.byte	0x04, 0x11
        /*02f6*/ 	.short	(.L_136 - .L_135)
	.align		4
.L_135:
        /*02f8*/ 	.word	index@(_Z40cuda_adaptive_robust_l0_score_and_updatePfiiiiiS_PiifS_)
        /*02fc*/ 	.word	0x00000000


	//----- nvinfo : EIATTR_REGCOUNT
	.align		4
.L_136:
        /*0300*/ 	.byte	0x04, 0x2f
        /*0302*/ 	.short	(.L_138 - .L_137)
	.align		4
.L_137:
        /*0304*/ 	.word	index@(_Z10thresholdKPfPiiS0_i)
        /*0308*/ 	.word	0x0000000c


	//----- nvinfo : EIATTR_FRAME_SIZE
	.align		4
.L_138:
        /*030c*/ 	.byte	0x04, 0x11
        /*030e*/ 	.short	(.L_140 - .L_139)
	.align		4
.L_139:
        /*0310*/ 	.word	index@(_Z10thresholdKPfPiiS0_i)
        /*0314*/ 	.word	0x00000000


	//----- nvinfo : EIATTR_REGCOUNT
	.align		4
.L_140:
        /*0318*/ 	.byte	0x04, 0x2f
        /*031a*/ 	.short	(.L_142 - .L_141)
	.align		4
.L_141:
        /*031c*/ 	.word	index@(_Z16cudaUpdateSignalPfiS_)
        /*0320*/ 	.word	0x0000000a


	//----- nvinfo : EIATTR_FRAME_SIZE
	.align		4
.L_142:
        /*0324*/ 	.byte	0x04, 0x11
        /*0326*/ 	.short	(.L_144 - .L_143)
	.align		4
.L_143:
        /*0328*/ 	.word	index@(_Z16cudaUpdateSignalPfiS_)
        /*032c*/ 	.word	0x00000000


	//----- nvinfo : EIATTR_REGCOUNT
	.align		4
.L_144:
        /*0330*/ 	.byte	0x04, 0x2f
        /*0332*/ 	.short	(.L_146 - .L_145)
	.align		4
.L_145:
        /*0334*/ 	.word	index@(_Z18cudaUpdateResidualPfPiS_S_ii)
        /*0338*/ 	.word	0x0000001a


	//----- nvinfo : EIATTR_FRAME_SIZE
	.align		4
.L_146:
        /*033c*/ 	.byte	0x04, 0x11
        /*033e*/ 	.short	(.L_148 - .L_147)
	.align		4
.L_147:
        /*0340*/ 	.word	index@(_Z18cudaUpdateResidualPfPiS_S_ii)
        /*0344*/ 	.word	0x00000000


	//----- nvinfo : EIATTR_REGCOUNT
	.align		4
.L_148:
        /*0348*/ 	.byte	0x04, 0x2f
        /*034a*/ 	.short	(.L_150 - .L_149)
	.align		4
.L_149:
        /*034c*/ 	.word	index@(_Z12countSupportPfiPi)
        /*0350*/ 	.word	0x00000008


	//----- nvinfo : EIATTR_FRAME_SIZE
	.align		4
.L_150:
        /*0354*/ 	.byte	0x04, 0x11
        /*0356*/ 	.short	(.L_152 - .L_151)
	.align		4
.L_151:
        /*0358*/ 	.word	index@(_Z12countSupportPfiPi)
        /*035c*/ 	.word	0x00000000


	//----- nvinfo : EIATTR_MIN_STACK_SIZE
	.align		4
.L_152:
        /*0360*/ 	.byte	0x04, 0x12
        /*0362*/ 	.short	(.L_154 - .L_153)
	.align		4
.L_153:
        /*0364*/ 	.word	index@(_Z12countSupportPfiPi)
        /*0368*/ 	.word	0x00000000


	//----- nvinfo : EIATTR_MIN_STACK_SIZE
	.align		4
.L_154:
        /*036c*/ 	.byte	0x04, 0x12
        /*036e*/ 	.short	(.L_156 - .L_155)
	.align		4
.L_155:
        /*0370*/ 	.word	index@(_Z18cudaUpdateResidualPfPiS_S_ii)
        /*0374*/ 	.word	0x00000000


	//----- nvinfo : EIATTR_MIN_STACK_SIZE
	.align		4
.L_156:
        /*0378*/ 	.byte	0x04, 0x12
        /*037a*/ 	.short	(.L_158 - .L_157)
	.align		4
.L_157:
        /*037c*/ 	.word	index@(_Z16cudaUpdateSignalPfiS_)
        /*0380*/ 	.word	0x00000000


	//----- nvinfo : EIATTR_MIN_STACK_SIZE
	.align		4
.L_158:
        /*0384*/ 	.byte	0x04, 0x12
        /*0386*/ 	.short	(.L_160 - .L_159)
	.align		4
.L_159:
        /*0388*/ 	.word	index@(_Z10thresholdKPfPiiS0_i)
        /*038c*/ 	.word	0x00000000


	//----- nvinfo : EIATTR_MIN_STACK_SIZE
	.align		4
.L_160:
        /*0390*/ 	.byte	0x04, 0x12
        /*0392*/ 	.short	(.L_162 - .L_161)
	.align		4
.L_161:
        /*0394*/ 	.word	index@(_Z40cuda_adaptive_robust_l0_score_and_updatePfiiiiiS_PiifS_)
        /*0398*/ 	.word	0x00000000


	//----- nvinfo : EIATTR_MIN_STACK_SIZE
	.align		4
.L_162:
        /*039c*/ 	.byte	0x04, 0x12
        /*039e*/ 	.short	(.L_164 - .L_163)
	.align		4
.L_163:
        /*03a0*/ 	.word	index@(_Z13find_nonzerosPfS_iiiifS_)
        /*03a4*/ 	.word	0x00000000


	//----- nvinfo : EIATTR_MIN_STACK_SIZE
	.align		4
.L_164:
        /*03a8*/ 	.byte	0x04, 0x12
        /*03aa*/ 	.short	(.L_166 - .L_165)
	.align		4
.L_165:
        /*03ac*/ 	.word	index@(_Z17get_probs_nonzeroPfS_iii)
        /*03b0*/ 	.word	0x00000000


	//----- nvinfo : EIATTR_MIN_STACK_SIZE
	.align		4
.L_166:
        /*03b4*/ 	.byte	0x04, 0x12
        /*03b6*/ 	.short	(.L_168 - .L_167)
	.align		4
.L_167:
        /*03b8*/ 	.word	index@(_Z25compute_prob_zero_at_zeroPfiii)
        /*03bc*/ 	.word	0x00000000


	//----- nvinfo : EIATTR_MIN_STACK_SIZE
	.align		4
.L_168:
        /*03c0*/ 	.byte	0x04, 0x12
        /*03c2*/ 	.short	(.L_170 - .L_169)
	.align		4
.L_169:
        /*03c4*/ 	.word	index@(_Z23cuda_det_robust_l0_stepPfS_Piiififi)
        /*03c8*/ 	.word	0x00000000


	//----- nvinfo : EIATTR_MIN_STACK_SIZE
	.align		4
.L_170:
        /*03cc*/ 	.byte	0x04, 0x12
        /*03ce*/ 	.short	(.L_172 - .L_171)
	.align		4
.L_171:
        /*03d0*/ 	.word	index@(_Z32cuda_update_signal_det_robust_l0PfS_S_S_PiiifS0_i)
        /*03d4*/ 	.word	0x00000000


	//----- nvinfo : EIATTR_MIN_STACK_SIZE
	.align		4
.L_172:
        /*03d8*/ 	.byte	0x04, 0x12
        /*03da*/ 	.short	(.L_174 - .L_173)
	.align		4
.L_173:
        /*03dc*/ 	.word	index@(_Z33cuda_compute_scores_det_robust_l0PiPfS0_iiS0_S_if)
        /*03e0*/ 	.word	0x00000000


	//----- nvinfo : EIATTR_MIN_STACK_SIZE
	.align		4
.L_174:
        /*03e4*/ 	.byte	0x04, 0x12
        /*03e6*/ 	.short	(.L_176 - .L_175)
	.align		4
.L_175:
        /*03e8*/ 	.word	index@(_Z30cuda_deterministic_prob_zero_uPfiiS_Pii)
        /*03ec*/ 	.word	0x00000000


	//----- nvinfo : EIATTR_MIN_STACK_SIZE
	.align		4
.L_176:
        /*03f0*/ 	.byte	0x04, 0x12
        /*03f2*/ 	.short	(.L_178 - .L_177)
	.align		4
.L_177:
        /*03f4*/ 	.word	index@(_Z28cuda_update_signal_robust_l0PfPiS_S_S_S0_iifS0_i)
        /*03f8*/ 	.word	0x00000000


	//----- nvinfo : EIATTR_MIN_STACK_SIZE
	.align		4
.L_178:
        /*03fc*/ 	.byte	0x04, 0x12
        /*03fe*/ 	.short	(.L_180 - .L_179)
	.align		4
.L_179:
        /*0400*/ 	.word	index@(_Z19cuda_compute_scoresPiS_PfS0_iiS0_S_i)
        /*0404*/ 	.word	0x00000000


	//----- nvinfo : EIATTR_MIN_STACK_SIZE
	.align		4
.L_180:
        /*0408*/ 	.byte	0x04, 0x12
        /*040a*/ 	.short	(.L_182 - .L_181)
	.align		4
.L_181:
        /*040c*/ 	.word	index@(_Z23cuda_sample_prob_zero_uPiPfiiS0_S_i)
        /*0410*/ 	.word	0x00000000


	//----- nvinfo : EIATTR_MIN_STACK_SIZE
	.align		4
.L_182:
        /*0414*/ 	.byte	0x04, 0x12
        /*0416*/ 	.short	(.L_184 - .L_183)
	.align		4
.L_183:
        /*0418*/ 	.word	index@(_Z22cuda_compute_scores_l0PfS_S_S_PiS0_iiii)
        /*041c*/ 	.word	0x00000000


	//----- nvinfo : EIATTR_MIN_STACK_SIZE
	.align		4
.L_184:
        /*0420*/ 	.byte	0x04, 0x12
        /*0422*/ 	.short	(.L_186 - .L_185)
	.align		4
.L_185:
        /*0424*/ 	.word	index@(_Z25cuda_compute_scores_lddsrPfS_S_S_PiS0_iii)
        /*0428*/ 	.word	0x00000000


	//----- nvinfo : EIATTR_MIN_STACK_SIZE
	.align		4
.L_186:
        /*042c*/ 	.byte	0x04, 0x12
        /*042e*/ 	.short	(.L_188 - .L_187)
	.align		4
.L_187:
        /*0430*/ 	.word	index@(_Z21cuda_update_scores_erPfS_S_PiS_S0_S0_iii)
        /*0434*/ 	.word	0x00000000


	//----- nvinfo : EIATTR_MIN_STACK_SIZE
	.align		4
.L_188:
        /*0438*/ 	.byte	0x04, 0x12
        /*043a*/ 	.short	(.L_190 - .L_189)
	.align		4
.L_189:
        /*043c*/ 	.word	index@(_Z22cuda_compute_scores_erPfS_S_PiS_S_ii)
        /*0440*/ 	.word	0x00000000


	//----- nvinfo : EIATTR_MIN_STACK_SIZE
	.align		4
.L_190:
        /*0444*/ 	.byte	0x04, 0x12
        /*0446*/ 	.short	(.L_192 - .L_191)
	.align		4
.L_191:
        /*0448*/ 	.word	index@(_Z23cuda_update_scores_ssmpPfS_S_PiS_S0_S0_iii)
        /*044c*/ 	.word	0x00000000


	//----- nvinfo : EIATTR_MIN_STACK_SIZE
	.align		4
.L_192:
        /*0450*/ 	.byte	0x04, 0x12
        /*0452*/ 	.short	(.L_194 - .L_193)
	.align		4
.L_193:
        /*0454*/ 	.word	index@(_Z24cuda_compute_scores_ssmpPfS_S_PiS_S_ii)
        /*0458*/ 	.word	0x00000000


	//----- nvinfo : EIATTR_MIN_STACK_SIZE
	.align		4
.L_194:
        /*045c*/ 	.byte	0x04, 0x12
        /*045e*/ 	.short	(.L_196 - .L_195)
	.align		4
.L_195:
        /*0460*/ 	.word	index@(_Z23cuda_compute_scores_smpPfS_PiS_ii)
        /*0464*/ 	.word	0x00000000


	//----- nvinfo : EIATTR_MIN_STACK_SIZE
	.align		4
.L_196:
        /*0468*/ 	.byte	0x04, 0x12
        /*046a*/ 	.short	(.L_198 - .L_197)
	.align		4
.L_197:
        /*046c*/ 	.word	index@(_Z16create_row_indexPiS_ii)
        /*0470*/ 	.word	0x00000000


	//----- nvinfo : EIATTR_MIN_STACK_SIZE
	.align		4
.L_198:
        /*0474*/ 	.byte	0x04, 0x12
        /*0476*/ 	.short	(.L_200 - .L_199)
	.align		4
.L_199:
        /*0478*/ 	.word	index@(_Z28count_nonzeros_in_rows_indexPfPii)
        /*047c*/ 	.word	0x00000000


	//----- nvinfo : EIATTR_MIN_STACK_SIZE
	.align		4
.L_200:
        /*0480*/ 	.byte	0x04, 0x12
        /*0482*/ 	.short	(.L_202 - .L_201)
	.align		4
.L_201:
        /*0484*/ 	.word	index@(_Z20cuda_update_residualPfPiS_ii)
        /*0488*/ 	.word	0x00000000
.L_202:


//--------------------- .nv.compat                --------------------------
	.section	.nv.compat,"",@"SHT_CUDA_COMPAT_INFO"
	.align	4
        /*0000*/ 	.byte	0x02, 0x09, 0x00, 0x00, 0x02, 0x02, 0x01, 0x00, 0x02, 0x05, 0x05, 0x00, 0x03, 0x07, 0x01, 0x01
        /*0010*/ 	.byte	0x02, 0x03, 0x00, 0x00, 0x02, 0x06, 0x01, 0x00, 0x04, 0x0b, 0x08, 0x00, 0x01, 0x00, 0x00, 0x00
        /*0020*/ 	.byte	0x00, 0x00, 0x00, 0x00


//--------------------- .nv.info._Z12countSupportPfiPi --------------------------
	.section	.nv.info._Z12countSupportPfiPi,"",@"SHT_CUDA_INFO"
	.sectionflags	@""
	.align	4


	//----- nvinfo : EIATTR_CUDA_API_VERSION
	.align		4
        /*0000*/ 	.byte	0x04, 0x37
        /*0002*/ 	.short	(.L_204 - .L_203)
.L_203:
        /*0004*/ 	.word	0x00000082


	//----- nvinfo : EIATTR_KPARAM_INFO
	.align		4
.L_204:
        /*0008*/ 	.byte	0x04, 0x17
        /*000a*/ 	.short	(.L_206 - .L_205)
.L_205:
        /*000c*/ 	.word	0x00000000
        /*0010*/ 	.short	0x0002
        /*0012*/ 	.short	0x0010
        /*0014*/ 	.byte	0x00, 0xf5, 0x21, 0x00


	//----- nvinfo : EIATTR_KPARAM_INFO
	.align		4
.L_206:
        /*0018*/ 	.byte	0x04, 0x17
        /*001a*/ 	.short	(.L_208 - .L_207)
.L_207:
        /*001c*/ 	.word	0x00000000
        /*0020*/ 	.short	0x0001
        /*0022*/ 	.short	0x0008
        /*0024*/ 	.byte	0x00, 0xf0, 0x11, 0x00


	//----- nvinfo : EIATTR_KPARAM_INFO
	.align		4
.L_208:
        /*0028*/ 	.byte	0x04, 0x17
        /*002a*/ 	.short	(.L_210 - .L_209)
.L_209:
        /*002c*/ 	.word	0x00000000
        /*0030*/ 	.short	0x0000
        /*0032*/ 	.short	0x0000
        /*0034*/ 	.byte	0x00, 0xf5, 0x21, 0x00


	//----- nvinfo : EIATTR_SPARSE_MMA_MASK
	.align		4
.L_210:
        /*0038*/ 	.byte	0x03, 0x50
        /*003a*/ 	.short	0x0000


	//----- nvinfo : EIATTR_MAXREG_COUNT
	.align		4
        /*003c*/ 	.byte	0x03, 0x1b
        /*003e*/ 	.short	0x00ff


	//----- nvinfo : EIATTR_MERCURY_ISA_VERSION
	.align		4
        /*0040*/ 	.byte	0x03, 0x5f
        /*0042*/ 	.short	0x0101


	//----- nvinfo : EIATTR_INT_WARP_WIDE_INSTR_OFFSETS
	.align		4
        /*0044*/ 	.byte	0x04, 0x31
        /*0046*/ 	.short	(.L_212 - .L_211)


	//   ....[0]....
.L_211:
        /*0048*/ 	.word	0x00000100


	//----- nvinfo : EIATTR_VRC_CTA_INIT_COUNT
	.align		4
.L_212:
        /*004c*/ 	.byte	0x02, 0x4a
	.zero		1
	.zero		1


	//----- nvinfo : EIATTR_EXIT_INSTR_OFFSETS
	.align		4
        /*0050*/ 	.byte	0x04, 0x1c
        /*0052*/ 	.short	(.L_214 - .L_213)


	//   ....[0]....
.L_213:
        /*0054*/ 	.word	0x00000070


	//   ....[1]....
        /*0058*/ 	.word	0x000000d0


	//   ....[2]....
        /*005c*/ 	.word	0x00000150


	//----- nvinfo : EIATTR_CBANK_PARAM_SIZE
	.align		4
.L_214:
        /*0060*/ 	.byte	0x03, 0x19
        /*0062*/ 	.short	0x0018


	//----- nvinfo : EIATTR_PARAM_CBANK
	.align		4
        /*0064*/ 	.byte	0x04, 0x0a
        /*0066*/ 	.short	(.L_216 - .L_215)
	.align		4
.L_215:
        /*0068*/ 	.word	index@(.nv.constant0._Z12countSupportPfiPi)
        /*006c*/ 	.short	0x0380
        /*006e*/ 	.short	0x0018


	//----- nvinfo : EIATTR_SW_WAR
	.align		4
.L_216:
        /*0070*/ 	.byte	0x04, 0x36
        /*0072*/ 	.short	(.L_218 - .L_217)
.L_217:
        /*0074*/ 	.word	0x00000008
.L_218:


//--------------------- .nv.info._Z18cudaUpdateResidualPfPiS_S_ii --------------------------
	.section	.nv.info._Z18cudaUpdateResidualPfPiS_S_ii,"",@"SHT_CUDA_INFO"
	.sectionflags	@""
	.align	4


	//----- nvinfo : EIATTR_CUDA_API_VERSION
	.align		4
        /*0000*/ 	.byte	0x04, 0x37
        /*0002*/ 	.short	(.L_220 - .L_219)
.L_219:
        /*0004*/ 	.word	0x00000082


	//----- nvinfo : EIATTR_KPARAM_INFO
	.align		4
.L_220:
        /*0008*/ 	.byte	0x04, 0x17
        /*000a*/ 	.short	(.L_222 - .L_221)
.L_221:
        /*000c*/ 	.word	0x00000000
        /*0010*/ 	.short	0x0005
        /*0012*/ 	.short	0x0024
        /*0014*/ 	.byte	0x00, 0xf0, 0x11, 0x00


	//----- nvinfo : EIATTR_KPARAM_INFO
	.align		4
.L_222:
        /*0018*/ 	.byte	0x04, 0x17
        /*001a*/ 	.short	(.L_224 - .L_223)
.L_223:
        /*001c*/ 	.word	0x00000000
        /*0020*/ 	.short	0x0004
        /*0022*/ 	.short	0x0020
        /*0024*/ 	.byte	0x00, 0xf0, 0x11, 0x00


	//----- nvinfo : EIATTR_KPARAM_INFO
	.align		4
.L_224:
        /*0028*/ 	.byte	0x04, 0x17
        /*002a*/ 	.short	(.L_226 - .L_225)
.L_225:
        /*002c*/ 	.word	0x00000000
        /*0030*/ 	.short	0x0003
        /*0032*/ 	.short	0x0018
        /*0034*/ 	.byte	0x00, 0xf5, 0x21, 0x00


	//----- nvinfo : EIATTR_KPARAM_INFO
	.align		4
.L_226:
        /*0038*/ 	.byte	0x04, 0x17
        /*003a*/ 	.short	(.L_228 - .L_227)
.L_227:
        /*003c*/ 	.word	0x00000000
        /*0040*/ 	.short	0x0002
        /*0042*/ 	.short	0x0010
        /*0044*/ 	.byte	0x00, 0xf5, 0x21, 0x00


	//----- nvinfo : EIATTR_KPARAM_INFO
	.align		4
.L_228:
        /*0048*/ 	.byte	0x04, 0x17
        /*004a*/ 	.short	(.L_230 - .L_229)
.L_229:
        /*004c*/ 	.word	0x00000000
        /*0050*/ 	.short	0x0001
        /*0052*/ 	.short	0x0008
        /*0054*/ 	.byte	0x00, 0xf5, 0x21, 0x00


	//----- nvinfo : EIATTR_KPARAM_INFO
	.align		4
.L_230:
        /*0058*/ 	.byte	0x04, 0x17
        /*005a*/ 	.short	(.L_232 - .L_231)
.L_231:
        /*005c*/ 	.word	0x00000000
        /*0060*/ 	.short	0x0000
        /*0062*/ 	.short	0x0000
        /*0064*/ 	.byte	0x00, 0xf5, 0x21, 0x00


	//----- nvinfo : EIATTR_SPARSE_MMA_MASK
	.align		4
.L_232:
        /*0068*/ 	.byte	0x03, 0x50
        /*006a*/ 	.short	0x0000


	//----- nvinfo : EIATTR_MAXREG_COUNT
	.align		4
        /*006c*/ 	.byte	0x03, 0x1b
        /*006e*/ 	.short	0x00ff


	//----- nvinfo : EIATTR_MERCURY_ISA_VERSION
	.align		4
        /*0070*/ 	.byte	0x03, 0x5f
        /*0072*/ 	.short	0x0101


	//----- nvinfo : EIATTR_VRC_CTA_INIT_COUNT
	.align		4
        /*0074*/ 	.byte	0x02, 0x4a
	.zero		1
	.zero		1


	//----- nvinfo : EIATTR_EXIT_INSTR_OFFSETS
	.align		4
        /*0078*/ 	.byte	0x04, 0x1c
        /*007a*/ 	.short	(.L_234 - .L_233)


	//   ....[0]....
.L_233:
        /*007c*/ 	.word	0x00000070


	//   ....[1]....
        /*0080*/ 	.word	0x000000a0


	//   ....[2]....
        /*0084*/ 	.word	0x00000600


	//   ....[3]....
        /*0088*/ 	.word	0x00000880


	//   ....[4]....
        /*008c*/ 	.word	0x00000a20


	//   ....[5]....
        /*0090*/ 	.word	0x00000b00


	//----- nvinfo : EIATTR_CBANK_PARAM_SIZE
	.align		4
.L_234:
        /*0094*/ 	.byte	0x03, 0x19
        /*0096*/ 	.short	0x0028


	//----- nvinfo : EIATTR_PARAM_CBANK
	.align		4
        /*0098*/ 	.byte	0x04, 0x0a
        /*009a*/ 	.short	(.L_236 - .L_235)
	.align		4
.L_235:
        /*009c*/ 	.word	index@(.nv.constant0._Z18cudaUpdateResidualPfPiS_S_ii)
        /*00a0*/ 	.short	0x0380
        /*00a2*/ 	.short	0x0028


	//----- nvinfo : EIATTR_SW_WAR
	.align		4
.L_236:
        /*00a4*/ 	.byte	0x04, 0x36
        /*00a6*/ 	.short	(.L_238 - .L_237)
.L_237:
        /*00a8*/ 	.word	0x00000008
.L_238:


//--------------------- .nv.info._Z16cudaUpdateSignalPfiS_ --------------------------
	.section	.nv.info._Z16cudaUpdateSignalPfiS_,"",@"SHT_CUDA_INFO"
	.sectionflags	@""
	.align	4


	//----- nvinfo : EIATTR_CUDA_API_VERSION
	.align		4
        /*0000*/ 	.byte	0x04, 0x37
        /*0002*/ 	.short	(.L_240 - .L_239)
.L_239:
        /*0004*/ 	.word	0x00000082


	//----- nvinfo : EIATTR_KPARAM_INFO
	.align		4
.L_240:
        /*0008*/ 	.byte	0x04, 0x17
        /*000a*/ 	.short	(.L_242 - .L_241)
.L_241:
        /*000c*/ 	.word	0x00000000
        /*0010*/ 	.short	0x0002
        /*0012*/ 	.short	0x0010
        /*0014*/ 	.byte	0x00, 0xf5, 0x21, 0x00


	//----- nvinfo : EIATTR_KPARAM_INFO
	.align		4
.L_242:
        /*0018*/ 	.byte	0x04, 0x17
        /*001a*/ 	.short	(.L_244 - .L_243)
.L_243:
        /*001c*/ 	.word	0x00000000
        /*0020*/ 	.short	0x0001
        /*0022*/ 	.short	0x0008
        /*0024*/ 	.byte	0x00, 0xf0, 0x11, 0x00


	//----- nvinfo : EIATTR_KPARAM_INFO
	.align		4
.L_244:
        /*0028*/ 	.byte	0x04, 0x17
        /*002a*/ 	.short	(.L_246 - .L_245)
.L_245:
        /*002c*/ 	.word	0x00000000
        /*0030*/ 	.short	0x0000
        /*0032*/ 	.short	0x0000
        /*0034*/ 	.byte	0x00, 0xf5, 0x21, 0x00


	//----- nvinfo : EIATTR_SPARSE_MMA_MASK
	.align		4
.L_246:
        /*0038*/ 	.byte	0x03, 0x50
        /*003a*/ 	.short	0x0000


	//----- nvinfo : EIATTR_MAXREG_COUNT
	.align		4
        /*003c*/ 	.byte	0x03, 0x1b
        /*003e*/ 	.short	0x00ff


	//----- nvinfo : EIATTR_MERCURY_ISA_VERSION
	.align		4
        /*0040*/ 	.byte	0x03, 0x5f
        /*0042*/ 	.short	0x0101


	//----- nvinfo : EIATTR_VRC_CTA_INIT_COUNT
	.align		4
        /*0044*/ 	.byte	0x02, 0x4a
	.zero		1
	.zero		1


	//----- nvinfo : EIATTR_EXIT_INSTR_OFFSETS
	.align		4
        /*0048*/ 	.byte	0x04, 0x1c
        /*004a*/ 	.short	(.L_248 - .L_247)


	//   ....[0]....
.L_247:
        /*004c*/ 	.word	0x00000070


	//   ....[1]....
        /*0050*/ 	.word	0x00000110


	//----- nvinfo : EIATTR_CBANK_PARAM_SIZE
	.align		4
.L_248:
        /*0054*/ 	.byte	0x03, 0x19
        /*0056*/ 	.short	0x0018


	//----- nvinfo : EIATTR_PARAM_CBANK
	.align		4
        /*0058*/ 	.byte	0x04, 0x0a
        /*005a*/ 	.short	(.L_250 - .L_249)
	.align		4
.L_249:
        /*005c*/ 	.word	index@(.nv.constant0._Z16cudaUpdateSignalPfiS_)
        /*0060*/ 	.short	0x0380
        /*0062*/ 	.short	0x0018


	//----- nvinfo : EIATTR_SW_WAR
	.align		4
.L_250:
        /*0064*/ 	.byte	0x04, 0x36
        /*0066*/ 	.short	(.L_252 - .L_251)
.L_251:
        /*0068*/ 	.word	0x00000008
.L_252:


//--------------------- .nv.info._Z10thresholdKPfPiiS0_i --------------------------
	.section	.nv.info._Z10thresholdKPfPiiS0_i,"",@"SHT_CUDA_INFO"
	.sectionflags	@""
	.align	4


	//----- nvinfo : EIATTR_CUDA_API_VERSION
	.align		4
        /*0000*/ 	.byte	0x04, 0x37
        /*0002*/ 	.short	(.L_254 - .L_253)
.L_253:
        /*0004*/ 	.word	0x00000082


	//----- nvinfo : EIATTR_KPARAM_INFO
	.align		4
.L_254:
        /*0008*/ 	.byte	0x04, 0x17
        /*000a*/ 	.short	(.L_256 - .L_255)
.L_255:
        /*000c*/ 	.word	0x00000000
        /*0010*/ 	.short	0x0004
        /*0012*/ 	.short	0x0020
        /*0014*/ 	.byte	0x00, 0xf0, 0x11, 0x00


	//----- nvinfo : EIATTR_KPARAM_INFO
	.align		4
.L_256:
        /*0018*/ 	.byte	0x04, 0x17
        /*001a*/ 	.short	(.L_258 - .L_257)
.L_257:
        /*001c*/ 	.word	0x00000000
        /*0020*/ 	.short	0x0003
        /*0022*/ 	.short	0x0018
        /*0024*/ 	.byte	0x00, 0xf5, 0x21, 0x00


	//----- nvinfo : EIATTR_KPARAM_INFO
	.align		4
.L_258:
        /*0028*/ 	.byte	0x04, 0x17
        /*002a*/ 	.short	(.L_260 - .L_259)
.L_259:
        /*002c*/ 	.word	0x00000000
        /*0030*/ 	.short	0x0002
        /*0032*/ 	.short	0x0010
        /*0034*/ 	.byte	0x00, 0xf0, 0x11, 0x00


	//----- nvinfo : EIATTR_KPARAM_INFO
	.align		4
.L_260:
        /*0038*/ 	.byte	0x04, 0x17
        /*003a*/ 	.short	(.L_262 - .L_261)
.L_261:
        /*003c*/ 	.word	0x00000000
        /*0040*/ 	.short	0x0001
        /*0042*/ 	.short	0x0008
        /*0044*/ 	.byte	0x00, 0xf5, 0x21, 0x00


	//----- nvinfo : EIATTR_KPARAM_INFO
	.align		4
.L_262:
        /*0048*/ 	.byte	0x04, 0x17
        /*004a*/ 	.short	(.L_264 - .L_263)
.L_263:
        /*004c*/ 	.word	0x00000000
        /*0050*/ 	.short	0x0000
        /*0052*/ 	.short	0x0000
        /*0054*/ 	.byte	0x00, 0xf5, 0x21, 0x00


	//----- nvinfo : EIATTR_SPARSE_MMA_MASK
	.align		4
.L_264:
        /*0058*/ 	.byte	0x03, 0x50
        /*005a*/ 	.short	0x0000


	//----- nvinfo : EIATTR_MAXREG_COUNT
	.align		4
        /*005c*/ 	.byte	0x03, 0x1b
        /*005e*/ 	.short	0x00ff


	//----- nvinfo : EIATTR_MERCURY_ISA_VERSION
	.align		4
        /*0060*/ 	.byte	0x03, 0x5f
        /*0062*/ 	.short	0x0101


	//----- nvinfo : EIATTR_INT_WARP_WIDE_INSTR_OFFSETS
	.align		4
        /*0064*/ 	.byte	0x04, 0x31
        /*0066*/ 	.short	(.L_266 - .L_265)


	//   ....[0]....
.L_265:
        /*0068*/ 	.word	0x000000f0


	//   ....[1]....
        /*006c*/ 	.word	0x00000190


	//----- nvinfo : EIATTR_VRC_CTA_INIT_COUNT
	.align		4
.L_266:
        /*0070*/ 	.byte	0x02, 0x4a
	.zero		1
	.zero		1


	//----- nvinfo : EIATTR_EXIT_INSTR_OFFSETS
	.align		4
        /*0074*/ 	.byte	0x04, 0x1c
        /*0076*/ 	.short	(.L_268 - .L_267)


	//   ....[0]....
.L_267:
        /*0078*/ 	.word	0x000000d0


	//   ....[1]....
        /*007c*/ 	.word	0x000001c0


	//   ....[2]....
        /*0080*/ 	.word	0x00000200


	//----- nvinfo : EIATTR_CBANK_PARAM_SIZE
	.align		4
.L_268:
        /*0084*/ 	.byte	0x03, 0x19
        /*0086*/ 	.short	0x0024


	//----- nvinfo : EIATTR_PARAM_CBANK
	.align		4
        /*0088*/ 	.byte	0x04, 0x0a
        /*008a*/ 	.short	(.L_270 - .L_269)
	.align		4
.L_269:
        /*008c*/ 	.word	index@(.nv.constant0._Z10thresholdKPfPiiS0_i)
        /*0090*/ 	.short	0x0380
        /*0092*/ 	.short	0x0024


	//----- nvinfo : EIATTR_SW_WAR
	.align		4
.L_270:
        /*0094*/ 	.byte	0x04, 0x36
        /*0096*/ 	.short	(.L_272 - .L_271)
.L_271:
        /*0098*/ 	.word	0x00000008
.L_272:


//--------------------- .nv.info._Z40cuda_adaptive_robust_l0_score_and_updatePfiiiiiS_PiifS_ --------------------------
	.section	.nv.info._Z40cuda_adaptive_robust_l0_score_and_updatePfiiiiiS_PiifS_,"",@"SHT_CUDA_INFO"
	.sectionflags	@""
	.align	4


	//----- nvinfo : EIATTR_CUDA_API_VERSION
	.align		4
        /*0000*/ 	.byte	0x04, 0x37
        /*0002*/ 	.short	(.L_274 - .L_273)
.L_273:
        /*0004*/ 	.word	0x00000082


	//----- nvinfo : EIATTR_KPARAM_INFO
	.align		4
.L_274:
        /*0008*/ 	.byte	0x04, 0x17
        /*000a*/ 	.short	(.L_276 - .L_275)
.L_275:
        /*000c*/ 	.word	0x00000000
        /*0010*/ 	.short	0x000a
        /*0012*/ 	.short	0x0038
        /*0014*/ 	.byte	0x00, 0xf5, 0x21, 0x00


	//----- nvinfo : EIATTR_KPARAM_INFO
	.align		4
.L_276:
        /*0018*/ 	.byte	0x04, 0x17
        /*001a*/ 	.short	(.L_278 - .L_277)
.L_277:
        /*001c*/ 	.word	0x00000000
        /*0020*/ 	.short	0x0009
        /*0022*/ 	.short	0x0034
        /*0024*/ 	.byte	0x00, 0xf0, 0x11, 0x00


	//----- nvinfo : EIATTR_KPARAM_INFO
	.align		4
.L_278:
        /*0028*/ 	.byte	0x04, 0x17
        /*002a*/ 	.short	(.L_280 - .L_279)
.L_279:
        /*002c*/ 	.word	0x00000000
        /*0030*/ 	.short	0x0008
        /*0032*/ 	.short	0x0030
        /*0034*/ 	.byte	0x00, 0xf0, 0x11, 0x00


	//----- nvinfo : EIATTR_KPARAM_INFO
	.align		4
.L_280:
        /*0038*/ 	.byte	0x04, 0x17
        /*003a*/ 	.short	(.L_282 - .L_281)
.L_281:
        /*003c*/ 	.word	0x00000000
        /*0040*/ 	.short	0x0007
        /*0042*/ 	.short	0x0028
        /*0044*/ 	.byte	0x00, 0xf5, 0x21, 0x00


	//----- nvinfo : EIATTR_KPARAM_INFO
	.align		4
.L_282:
        /*0048*/ 	.byte	0x04, 0x17
        /*004a*/ 	.short	(.L_284 - .L_283)
.L_283:
        /*004c*/ 	.word	0x00000000
        /*0050*/ 	.short	0x0006
        /*0052*/ 	.short	0x0020
        /*0054*/ 	.byte	0x00, 0xf5, 0x21, 0x00


	//----- nvinfo : EIATTR_KPARAM_INFO
	.align		4
.L_284:
        /*0058*/ 	.byte	0x04, 0x17
        /*005a*/ 	.short	(.L_286 - .L_285)
.L_285:
        /*005c*/ 	.word	0x00000000
        /*0060*/ 	.short	0x0005
        /*0062*/ 	.short	0x0018
        /*0064*/ 	.byte	0x00, 0xf0, 0x11, 0x00


	//----- nvinfo : EIATTR_KPARAM_INFO
	.align		4
.L_286:
        /*0068*/ 	.byte	0x04, 0x17
        /*006a*/ 	.short	(.L_288 - .L_287)
.L_287:
        /*006c*/ 	.word	0x00000000
        /*0070*/ 	.short	0x0004
        /*0072*/ 	.short	0x0014
        /*0074*/ 	.byte	0x00, 0xf0, 0x11, 0x00


	//----- nvinfo : EIATTR_KPARAM_INFO
	.align		4
.L_288:
        /*0078*/ 	.byte	0x04, 0x17
        /*007a*/ 	.short	(.L_290 - .L_289)
.L_289:
        /*007c*/ 	.word	0x00000000
        /*0080*/ 	.short	0x0003
        /*0082*/ 	.short	0x0010
        /*0084*/ 	.byte	0x00, 0xf0, 0x11, 0x00


	//----- nvinfo : EIATTR_KPARAM_INFO
	.align		4
.L_290:
        /*0088*/ 	.byte	0x04, 0x17
        /*008a*/ 	.short	(.L_292 - .L_291)
.L_291:
        /*008c*/ 	.word	0x00000000
        /*0090*/ 	.short	0x0002
        /*0092*/ 	.short	0x000c
        /*0094*/ 	.byte	0x00, 0xf0, 0x11, 0x00


	//----- nvinfo : EIATTR_KPARAM_INFO
	.align		4
.L_292:
        /*0098*/ 	.byte	0x04, 0x17
        /*009a*/ 	.short	(.L_294 - .L_293)
.L_293:
        /*009c*/ 	.word	0x00000000
        /*00a0*/ 	.short	0x0001
        /*00a2*/ 	.short	0x0008
        /*00a4*/ 	.byte	0x00, 0xf0, 0x11, 0x00


	//----- nvinfo : EIATTR_KPARAM_INFO
	.align		4
.L_294:
        /*00a8*/ 	.byte	0x04, 0x17
        /*00aa*/ 	.short	(.L_296 - .L_295)
.L_295:
        /*00ac*/ 	.word	0x00000000
        /*00b0*/ 	.short	0x0000
        /*00b2*/ 	.short	0x0000
        /*00b4*/ 	.byte	0x00, 0xf5, 0x21, 0x00


	//----- nvinfo : EIATTR_SPARSE_MMA_MASK
	.align		4
.L_296:
        /*00b8*/ 	.byte	0x03, 0x50
        /*00ba*/ 	.short	0x0000


	//----- nvinfo : EIATTR_MAXREG_COUNT
	.align		4
        /*00bc*/ 	.byte	0x03, 0x1b
        /*00be*/ 	.short	0x00ff


	//----- nvinfo : EIATTR_MERCURY_ISA_VERSION
	.align		4
        /*00c0*/ 	.byte	0x03, 0x5f
        /*00c2*/ 	.short	0x0101


	//----- nvinfo : EIATTR_VRC_CTA_INIT_COUNT
	.align		4
        /*00c4*/ 	.byte	0x02, 0x4a
	.zero		1
	.zero		1


	//----- nvinfo : EIATTR_EXIT_INSTR_OFFSETS
	.align		4
        /*00c8*/ 	.byte	0x04, 0x1c
        /*00ca*/ 	.short	(.L_298 - .L_297)


	//   ....[0]....
.L_297:
        /*00cc*/ 	.word	0x00000070


	//   ....[1]....
        /*00d0*/ 	.word	0x000038b0


	//   ....[2]....
        /*00d4*/ 	.word	0x00004190


	//   ....[3]....
        /*00d8*/ 	.word	0x000041f0


	//----- nvinfo : EIATTR_CRS_STACK_SIZE
	.align		4
.L_298:
        /*00dc*/ 	.byte	0x04, 0x1e
        /*00de*/ 	.short	(.L_300 - .L_299)
.L_299:
        /*00e0*/ 	.word	0x00000000


	//----- nvinfo : EIATTR_CBANK_PARAM_SIZE
	.align		4
.L_300:
        /*00e4*/ 	.byte	0x03, 0x19
        /*00e6*/ 	.short	0x0040


	//----- nvinfo : EIATTR_PARAM_CBANK
	.align		4
        /*00e8*/ 	.byte	0x04, 0x0a
        /*00ea*/ 	.short	(.L_302 - .L_301)
	.align		4
.L_301:
        /*00ec*/ 	.word	index@(.nv.constant0._Z40cuda_adaptive_robust_l0_score_and_updatePfiiiiiS_PiifS_)
        /*00f0*/ 	.short	0x0380
        /*00f2*/ 	.short	0x0040


	//----- nvinfo : EIATTR_SW_WAR
	.align		4
.L_302:
        /*00f4*/ 	.byte	0x04, 0x36
        /*00f6*/ 	.short	(.L_304 - .L_303)
.L_303:
        /*00f8*/ 	.word	0x00000008
.L_304:


//--------------------- .nv.info._Z13find_nonzerosPfS_iiiifS_ --------------------------
	.section	.nv.info._Z13find_nonzerosPfS_iiiifS_,"",@"SHT_CUDA_INFO"
	.sectionflags	@""
	.align	4


	//----- nvinfo : EIATTR_CUDA_API_VERSION
	.align		4
        /*0000*/ 	.byte	0x04, 0x37
        /*0002*/ 	.short	(.L_306 - .L_305)
.L_305:
        /*0004*/ 	.word	0x00000082


	//----- nvinfo : EIATTR_KPARAM_INFO
	.align		4
.L_306:
        /*0008*/ 	.byte	0x04, 0x17
        /*000a*/ 	.short	(.L_308 - .L_307)
.L_307:
        /*000c*/ 	.word	0x00000000
        /*0010*/ 	.short	0x0007
        /*0012*/ 	.short	0x0028
        /*0014*/ 	.byte	0x00, 0xf5, 0x21, 0x00


	//----- nvinfo : EIATTR_KPARAM_INFO
	.align		4
.L_308:
        /*0018*/ 	.byte	0x04, 0x17
        /*001a*/ 	.short	(.L_310 - .L_309)
.L_309:
        /*001c*/ 	.word	0x00000000
        /*0020*/ 	.short	0x0006
        /*0022*/ 	.short	0x0020
        /*0024*/ 	.byte	0x00, 0xf0, 0x11, 0x00


	//----- nvinfo : EIATTR_KPARAM_INFO
	.align		4
.L_310:
        /*0028*/ 	.byte	0x04, 0x17
        /*002a*/ 	.short	(.L_312 - .L_311)
.L_311:
        /*002c*/ 	.word	0x00000000
        /*0030*/ 	.short	0x0005
        /*0032*/ 	.short	0x001c
        /*0034*/ 	.byte	0x00, 0xf0, 0x11, 0x00


	//----- nvinfo : EIATTR_KPARAM_INFO
	.align		4
.L_312:
        /*0038*/ 	.byte	0x04, 0x17
        /*003a*/ 	.short	(.L_314 - .L_313)
.L_313:
        /*003c*/ 	.word	0x00000000
        /*0040*/ 	.short	0x0004
        /*0042*/ 	.short	0x0018
        /*0044*/ 	.byte	0x00, 0xf0, 0x11, 0x00


	//----- nvinfo : EIATTR_KPARAM_INFO
	.align		4
.L_314:
        /*0048*/ 	.byte	0x04, 0x17
        /*004a*/ 	.short	(.L_316 - .L_315)
.L_315:
        /*004c*/ 	.word	0x00000000
        /*0050*/ 	.short	0x0003
        /*0052*/ 	.short	0x0014
        /*0054*/ 	.byte	0x00, 0xf0, 0x11, 0x00


	//----- nvinfo : EIATTR_KPARAM_INFO
	.align		4
.L_316:
        /*0058*/ 	.byte	0x04, 0x17
        /*005a*/ 	.short	(.L_318 - .L_317)
.L_317:
        /*005c*/ 	.word	0x00000000
        /*0060*/ 	.short	0x0002
        /*0062*/ 	.short	0x0010
        /*0064*/ 	.byte	0x00, 0xf0, 0x11, 0x00


	//----- nvinfo : EIATTR_KPARAM_INFO
	.align		4
.L_318:
        /*0068*/ 	.byte	0x04, 0x17
        /*006a*/ 	.short	(.L_320 - .L_319)
.L_319:
        /*006c*/ 	.word	0x00000000
        /*0070*/ 	.short	0x0001
        /*0072*/ 	.short	0x0008
        /*0074*/ 	.byte	0x00, 0xf5, 0x21, 0x00


	//----- nvinfo : EIATTR_KPARAM_INFO
	.align		4
.L_320:
        /*0078*/ 	.byte	0x04, 0x17
        /*007a*/ 	.short	(.L_322 - .L_321)
.L_321:
        /*007c*/ 	.word	0x00000000
        /*0080*/ 	.short	0x0000
        /*0082*/ 	.short	0x0000
        /*0084*/ 	.byte	0x00, 0xf5, 0x21, 0x00


	//----- nvinfo : EIATTR_SPARSE_MMA_MASK
	.align		4
.L_322:
        /*0088*/ 	.byte	0x03, 0x50
        /*008a*/ 	.short	0x0000


	//----- nvinfo : EIATTR_MAXREG_COUNT
	.align		4
        /*008c*/ 	.byte	0x03, 0x1b
        /*008e*/ 	.short	0x00ff


	//----- nvinfo : EIATTR_MERCURY_ISA_VERSION
	.align		4
        /*0090*/ 	.byte	0x03, 0x5f
        /*0092*/ 	.short	0x0101


	//----- nvinfo : EIATTR_VRC_CTA_INIT_COUNT
	.align		4
        /*0094*/ 	.byte	0x02, 0x4a
	.zero		1
	.zero		1


	//----- nvinfo : EIATTR_EXIT_INSTR_OFFSETS
	.align		4
        /*0098*/ 	.byte	0x04, 0x1c
        /*009a*/ 	.short	(.L_324 - .L_323)


	//   ....[0]....
.L_323:
        /*009c*/ 	.word	0x00000070


	//   ....[1]....
        /*00a0*/ 	.word	0x00000e30


	//----- nvinfo : EIATTR_CRS_STACK_SIZE
	.align		4
.L_324:
        /*00a4*/ 	.byte	0x04, 0x1e
        /*00a6*/ 	.short	(.L_326 - .L_325)
.L_325:
        /*00a8*/ 	.word	0x00000000


	//----- nvinfo : EIATTR_CBANK_PARAM_SIZE
	.align		4
.L_326:
        /*00ac*/ 	.byte	0x03, 0x19
        /*00ae*/ 	.short	0x0030


	//----- nvinfo : EIATTR_PARAM_CBANK
	.align		4
        /*00b0*/ 	.byte	0x04, 0x0a
        /*00b2*/ 	.short	(.L_328 - .L_327)
	.align		4
.L_327:
        /*00b4*/ 	.word	index@(.nv.constant0._Z13find_nonzerosPfS_iiiifS_)
        /*00b8*/ 	.short	0x0380
        /*00ba*/ 	.short	0x0030


	//----- nvinfo : EIATTR_SW_WAR
	.align		4
.L_328:
        /*00bc*/ 	.byte	0x04, 0x36
        /*00be*/ 	.short	(.L_330 - .L_329)
.L_329:
        /*00c0*/ 	.word	0x00000008
.L_330:


//--------------------- .nv.info._Z17get_probs_nonzeroPfS_iii --------------------------
	.section	.nv.info._Z17get_probs_nonzeroPfS_iii,"",@"SHT_CUDA_INFO"
	.sectionflags	@""
	.align	4


	//----- nvinfo : EIATTR_CUDA_API_VERSION
	.align		4
        /*0000*/ 	.byte	0x04, 0x37
        /*0002*/ 	.short	(.L_332 - .L_331)
.L_331:
        /*0004*/ 	.word	0x00000082


	//----- nvinfo : EIATTR_KPARAM_INFO
	.align		4
.L_332:
        /*0008*/ 	.byte	0x04, 0x17
        /*000a*/ 	.short	(.L_334 - .L_333)
.L_333:
        /*000c*/ 	.word	0x00000000
        /*0010*/ 	.short	0x0004
        /*0012*/ 	.short	0x0018
        /*0014*/ 	.byte	0x00, 0xf0, 0x11, 0x00


	//----- nvinfo : EIATTR_KPARAM_INFO
	.align		4
.L_334:
        /*0018*/ 	.byte	0x04, 0x17
        /*001a*/ 	.short	(.L_336 - .L_335)
.L_335:
        /*001c*/ 	.word	0x00000000
        /*0020*/ 	.short	0x0003
        /*0022*/ 	.short	0x0014
        /*0024*/ 	.byte	0x00, 0xf0, 0x11, 0x00


	//----- nvinfo : EIATTR_KPARAM_INFO
	.align		4
.L_336:
        /*0028*/ 	.byte	0x04, 0x17
        /*002a*/ 	.short	(.L_338 - .L_337)
.L_337:
        /*002c*/ 	.word	0x00000000
        /*0030*/ 	.short	0x0002
        /*0032*/ 	.short	0x0010
        /*0034*/ 	.byte	0x00, 0xf0, 0x11, 0x00


	//----- nvinfo : EIATTR_KPARAM_INFO
	.align		4
.L_338:
        /*0038*/ 	.byte	0x04, 0x17
        /*003a*/ 	.short	(.L_340 - .L_339)
.L_339:
        /*003c*/ 	.word	0x00000000
        /*0040*/ 	.short	0x0001
        /*0042*/ 	.short	0x0008
        /*0044*/ 	.byte	0x00, 0xf5, 0x21, 0x00


	//----- nvinfo : EIATTR_KPARAM_INFO
	.align		4
.L_340:
        /*0048*/ 	.byte	0x04, 0x17
        /*004a*/ 	.short	(.L_342 - .L_341)
.L_341:
        /*004c*/ 	.word	0x00000000
        /*0050*/ 	.short	0x0000
        /*0052*/ 	.short	0x0000
        /*0054*/ 	.byte	0x00, 0xf5, 0x21, 0x00


	//----- nvinfo : EIATTR_SPARSE_MMA_MASK
	.align		4
.L_342:
        /*0058*/ 	.byte	0x03, 0x50
        /*005a*/ 	.short	0x0000


	//----- nvinfo : EIATTR_MAXREG_COUNT
	.align		4
        /*005c*/ 	.byte	0x03, 0x1b
        /*005e*/ 	.short	0x00ff


	//----- nvinfo : EIATTR_MERCURY_ISA_VERSION
	.align		4
        /*0060*/ 	.byte	0x03, 0x5f
        /*0062*/ 	.short	0x0101


	//----- nvinfo : EIATTR_VRC_CTA_INIT_COUNT
	.align		4
        /*0064*/ 	.byte	0x02, 0x4a
	.zero		1
	.zero		1


	//----- nvinfo : EIATTR_EXIT_INSTR_OFFSETS
	.align		4
        /*0068*/ 	.byte	0x04, 0x1c
        /*006a*/ 	.short	(.L_344 - .L_343)


	//   ....[0]....
.L_343:
        /*006c*/ 	.word	0x00000070


	//   ....[1]....
        /*0070*/ 	.word	0x00000ce0


	//----- nvinfo : EIATTR_CRS_STACK_SIZE
	.align		4
.L_344:
        /*0074*/ 	.byte	0x04, 0x1e
        /*0076*/ 	.short	(.L_346 - .L_345)
.L_345:
        /*0078*/ 	.word	0x00000000


	//----- nvinfo : EIATTR_CBANK_PARAM_SIZE
	.align		4
.L_346:
        /*007c*/ 	.byte	0x03, 0x19
        /*007e*/ 	.short	0x001c


	//----- nvinfo : EIATTR_PARAM_CBANK
	.align		4
        /*0080*/ 	.byte	0x04, 0x0a
        /*0082*/ 	.short	(.L_348 - .L_347)
	.align		4
.L_347:
        /*0084*/ 	.word	index@(.nv.constant0._Z17get_probs_nonzeroPfS_iii)
        /*0088*/ 	.short	0x0380
        /*008a*/ 	.short	0x001c


	//----- nvinfo : EIATTR_SW_WAR
	.align		4
.L_348:
        /*008c*/ 	.byte	0x04, 0x36
        /*008e*/ 	.short	(.L_350 - .L_349)
.L_349:
        /*0090*/ 	.word	0x00000008
.L_350:


//--------------------- .nv.info._Z25compute_prob_zero_at_zeroPfiii --------------------------
	.section	.nv.info._Z25compute_prob_zero_at_zeroPfiii,"",@"SHT_CUDA_INFO"
	.sectionflags	@""
	.align	4


	//----- nvinfo : EIATTR_CUDA_API_VERSION
	.align		4
        /*0000*/ 	.byte	0x04, 0x37
        /*0002*/ 	.short	(.L_352 - .L_351)
.L_351:
        /*0004*/ 	.word	0x00000082


	//----- nvinfo : EIATTR_KPARAM_INFO
	.align		4
.L_352:
        /*0008*/ 	.byte	0x04, 0x17
        /*000a*/ 	.short	(.L_354 - .L_353)
.L_353:
        /*000c*/ 	.word	0x00000000
        /*0010*/ 	.short	0x0003
        /*0012*/ 	.short	0x0010
        /*0014*/ 	.byte	0x00, 0xf0, 0x11, 0x00


	//----- nvinfo : EIATTR_KPARAM_INFO
	.align		4
.L_354:
        /*0018*/ 	.byte	0x04, 0x17
        /*001a*/ 	.short	(.L_356 - .L_355)
.L_355:
        /*001c*/ 	.word	0x00000000
        /*0020*/ 	.short	0x0002
        /*0022*/ 	.short	0x000c
        /*0024*/ 	.byte	0x00, 0xf0, 0x11, 0x00


	//----- nvinfo : EIATTR_KPARAM_INFO
	.align		4
.L_356:
        /*0028*/ 	.byte	0x04, 0x17
        /*002a*/ 	.short	(.L_358 - .L_357)
.L_357:
        /*002c*/ 	.word	0x00000000
        /*0030*/ 	.short	0x0001
        /*0032*/ 	.short	0x0008
        /*0034*/ 	.byte	0x00, 0xf0, 0x11, 0x00


	//----- nvinfo : EIATTR_KPARAM_INFO
	.align		4
.L_358:
        /*0038*/ 	.byte	0x04, 0x17
        /*003a*/ 	.short	(.L_360 - .L_359)
.L_359:
        /*003c*/ 	.word	0x00000000
        /*0040*/ 	.short	0x0000
        /*0042*/ 	.short	0x0000
        /*0044*/ 	.byte	0x00, 0xf5, 0x21, 0x00


	//----- nvinfo : EIATTR_SPARSE_MMA_MASK
	.align		4
.L_360:
        /*0048*/ 	.byte	0x03, 0x50
        /*004a*/ 	.short	0x0000


	//----- nvinfo : EIATTR_MAXREG_COUNT
	.align		4
        /*004c*/ 	.byte	0x03, 0x1b
        /*004e*/ 	.short	0x00ff


	//----- nvinfo : EIATTR_MERCURY_ISA_VERSION
	.align		4
        /*0050*/ 	.byte	0x03, 0x5f
        /*0052*/ 	.short	0x0101


	//----- nvinfo : EIATTR_VRC_CTA_INIT_COUNT
	.align		4
        /*0054*/ 	.byte	0x02, 0x4a
	.zero		1
	.zero		1


	//----- nvinfo : EIATTR_EXIT_INSTR_OFFSETS
	.align		4
        /*0058*/ 	.byte	0x04, 0x1c
        /*005a*/ 	.short	(.L_362 - .L_361)


	//   ....[0]....
.L_361:
        /*005c*/ 	.word	0x00000070


	//   ....[1]....
        /*0060*/ 	.word	0x00000c40


	//----- nvinfo : EIATTR_CRS_STACK_SIZE
	.align		4
.L_362:
        /*0064*/ 	.byte	0x04, 0x1e
        /*0066*/ 	.short	(.L_364 - .L_363)
.L_363:
        /*0068*/ 	.word	0x00000000


	//----- nvinfo : EIATTR_CBANK_PARAM_SIZE
	.align		4
.L_364:
        /*006c*/ 	.byte	0x03, 0x19
        /*006e*/ 	.short	0x0014


	//----- nvinfo : EIATTR_PARAM_CBANK
	.align		4
        /*0070*/ 	.byte	0x04, 0x0a
        /*0072*/ 	.short	(.L_366 - .L_365)
	.align		4
.L_365:
        /*0074*/ 	.word	index@(.nv.constant0._Z25compute_prob_zero_at_zeroPfiii)
        /*0078*/ 	.short	0x0380
        /*007a*/ 	.short	0x0014


	//----- nvinfo : EIATTR_SW_WAR
	.align		4
.L_366:
        /*007c*/ 	.byte	0x04, 0x36
        /*007e*/ 	.short	(.L_368 - .L_367)
.L_367:
        /*0080*/ 	.word	0x00000008
.L_368:


//--------------------- .nv.info._Z23cuda_det_robust_l0_stepPfS_Piiififi --------------------------
	.section	.nv.info._Z23cuda_det_robust_l0_stepPfS_Piiififi,"",@"SHT_CUDA_INFO"
	.sectionflags	@""
	.align	4


	//----- nvinfo : EIATTR_CUDA_API_VERSION
	.align		4
        /*0000*/ 	.byte	0x04, 0x37
        /*0002*/ 	.short	(.L_370 - .L_369)
.L_369:
        /*0004*/ 	.word	0x00000082


	//----- nvinfo : EIATTR_KPARAM_INFO
	.align		4
.L_370:
        /*0008*/ 	.byte	0x04, 0x17
        /*000a*/ 	.short	(.L_372 - .L_371)
.L_371:
        /*000c*/ 	.word	0x00000000
        /*0010*/ 	.short	0x0008
        /*0012*/ 	.short	0x002c
        /*0014*/ 	.byte	0x00, 0xf0, 0x11, 0x00


	//----- nvinfo : EIATTR_KPARAM_INFO
	.align		4
.L_372:
        /*0018*/ 	.byte	0x04, 0x17
        /*001a*/ 	.short	(.L_374 - .L_373)
.L_373:
        /*001c*/ 	.word	0x00000000
        /*0020*/ 	.short	0x0007
        /*0022*/ 	.short	0x0028
        /*0024*/ 	.byte	0x00, 0xf0, 0x11, 0x00


	//----- nvinfo : EIATTR_KPARAM_INFO
	.align		4
.L_374:
        /*0028*/ 	.byte	0x04, 0x17
        /*002a*/ 	.short	(.L_376 - .L_375)
.L_375:
        /*002c*/ 	.word	0x00000000
        /*0030*/ 	.short	0x0006
        /*0032*/ 	.short	0x0024
        /*0034*/ 	.byte	0x00, 0xf0, 0x11, 0x00


	//----- nvinfo : EIATTR_KPARAM_INFO
	.align		4
.L_376:
        /*0038*/ 	.byte	0x04, 0x17
        /*003a*/ 	.short	(.L_378 - .L_377)
.L_377:
        /*003c*/ 	.word	0x00000000
        /*0040*/ 	.short	0x0005
        /*0042*/ 	.short	0x0020
        /*0044*/ 	.byte	0x00, 0xf0, 0x11, 0x00


	//----- nvinfo : EIATTR_KPARAM_INFO
	.align		4
.L_378:
        /*0048*/ 	.byte	0x04, 0x17
        /*004a*/ 	.short	(.L_380 - .L_379)
.L_379:
        /*004c*/ 	.word	0x00000000
        /*0050*/ 	.short	0x0004
        /*0052*/ 	.short	0x001c
        /*0054*/ 	.byte	0x00, 0xf0, 0x11, 0x00


	//----- nvinfo : EIATTR_KPARAM_INFO
	.align		4
.L_380:
        /*0058*/ 	.byte	0x04, 0x17
        /*005a*/ 	.short	(.L_382 - .L_381)
.L_381:
        /*005c*/ 	.word	0x00000000
        /*0060*/ 	.short	0x0003
        /*0062*/ 	.short	0x0018
        /*0064*/ 	.byte	0x00, 0xf0, 0x11, 0x00


	//----- nvinfo : EIATTR_KPARAM_INFO
	.align		4
.L_382:
        /*0068*/ 	.byte	0x04, 0x17
        /*006a*/ 	.short	(.L_384 - .L_383)
.L_383:
        /*006c*/ 	.word	0x00000000
        /*0070*/ 	.short	0x0002
        /*0072*/ 	.short	0x0010
        /*0074*/ 	.byte	0x00, 0xf5, 0x21, 0x00


	//----- nvinfo : EIATTR_KPARAM_INFO
	.align		4
.L_384:
        /*0078*/ 	.byte	0x04, 0x17
        /*007a*/ 	.short	(.L_386 - .L_385)
.L_385:
        /*007c*/ 	.word	0x00000000
        /*0080*/ 	.short	0x0001
        /*0082*/ 	.short	0x0008
        /*0084*/ 	.byte	0x00, 0xf5, 0x21, 0x00


	//----- nvinfo : EIATTR_KPARAM_INFO
	.align		4
.L_386:
        /*0088*/ 	.byte	0x04, 0x17
        /*008a*/ 	.short	(.L_388 - .L_387)
.L_387:
        /*008c*/ 	.word	0x00000000
        /*0090*/ 	.short	0x0000
        /*0092*/ 	.short	0x0000
        /*0094*/ 	.byte	0x00, 0xf5, 0x21, 0x00


	//----- nvinfo : EIATTR_SPARSE_MMA_MASK
	.align		4
.L_388:
        /*0098*/ 	.byte	0x03, 0x50
        /*009a*/ 	.short	0x0000


	//----- nvinfo : EIATTR_MAXREG_COUNT
	.align		4
        /*009c*/ 	.byte	0x03, 0x1b
        /*009e*/ 	.short	0x00ff


	//----- nvinfo : EIATTR_MERCURY_ISA_VERSION
	.align		4
        /*00a0*/ 	.byte	0x03, 0x5f
        /*00a2*/ 	.short	0x0101


	//----- nvinfo : EIATTR_VRC_CTA_INIT_COUNT
	.align		4
        /*00a4*/ 	.byte	0x02, 0x4a
	.zero		1
	.zero		1


	//----- nvinfo : EIATTR_EXIT_INSTR_OFFSETS
	.align		4
        /*00a8*/ 	.byte	0x04, 0x1c
        /*00aa*/ 	.short	(.L_390 - .L_389)


	//   ....[0]....
.L_389:
        /*00ac*/ 	.word	0x00000070


	//   ....[1]....
        /*00b0*/ 	.word	0x000023c0


	//   ....[2]....
        /*00b4*/ 	.word	0x00002cc0


	//   ....[3]....
        /*00b8*/ 	.word	0x00002d20


	//----- nvinfo : EIATTR_CRS_STACK_SIZE
	.align		4
.L_390:
        /*00bc*/ 	.byte	0x04, 0x1e
        /*00be*/ 	.short	(.L_392 - .L_391)
.L_391:
        /*00c0*/ 	.word	0x00000000


	//----- nvinfo : EIATTR_CBANK_PARAM_SIZE
	.align		4
.L_392:
        /*00c4*/ 	.byte	0x03, 0x19
        /*00c6*/ 	.short	0x0030


	//----- nvinfo : EIATTR_PARAM_CBANK
	.align		4
        /*00c8*/ 	.byte	0x04, 0x0a
        /*00ca*/ 	.short	(.L_394 - .L_393)
	.align		4
.L_393:
        /*00cc*/ 	.word	index@(.nv.constant0._Z23cuda_det_robust_l0_stepPfS_Piiififi)
        /*00d0*/ 	.short	0x0380
        /*00d2*/ 	.short	0x0030


	//----- nvinfo : EIATTR_SW_WAR
	.align		4
.L_394:
        /*00d4*/ 	.byte	0x04, 0x36
        /*00d6*/ 	.short	(.L_396 - .L_395)
.L_395:
        /*00d8*/ 	.word	0x00000008
.L_396:


//--------------------- .nv.info._Z32cuda_update_signal_det_robust_l0PfS_S_S_PiiifS0_i --------------------------
	.section	.nv.info._Z32cuda_update_signal_det_robust_l0PfS_S_S_PiiifS0_i,"",@"SHT_CUDA_INFO"
	.sectionflags	@""
	.align	4


	//----- nvinfo : EIATTR_CUDA_API_VERSION
	.align		4
        /*0000*/ 	.byte	0x04, 0x37
        /*0002*/ 	.short	(.L_398 - .L_397)
.L_397:
        /*0004*/ 	.word	0x00000082


	//----- nvinfo : EIATTR_KPARAM_INFO
	.align		4
.L_398:
        /*0008*/ 	.byte	0x04, 0x17
        /*000a*/ 	.short	(.L_400 - .L_399)
.L_399:
        /*000c*/ 	.word	0x00000000
        /*0010*/ 	.short	0x0009
        /*0012*/ 	.short	0x0040
        /*0014*/ 	.byte	0x00, 0xf0, 0x11, 0x00


	//----- nvinfo : EIATTR_KPARAM_INFO
	.align		4
.L_400:
        /*0018*/ 	.byte	0x04, 0x17
        /*001a*/ 	.short	(.L_402 - .L_401)
.L_401:
        /*001c*/ 	.word	0x00000000
        /*0020*/ 	.short	0x0008
        /*0022*/ 	.short	0x0038
        /*0024*/ 	.byte	0x00, 0xf5, 0x21, 0x00


	//----- nvinfo : EIATTR_KPARAM_INFO
	.align		4
.L_402:
        /*0028*/ 	.byte	0x04, 0x17
        /*002a*/ 	.short	(.L_404 - .L_403)
.L_403:
        /*002c*/ 	.word	0x00000000
        /*0030*/ 	.short	0x0007
        /*0032*/ 	.short	0x0030
        /*0034*/ 	.byte	0x00, 0xf0, 0x11, 0x00


	//----- nvinfo : EIATTR_KPARAM_INFO
	.align		4
.L_404:
        /*0038*/ 	.byte	0x04, 0x17
        /*003a*/ 	.short	(.L_406 - .L_405)
.L_405:
        /*003c*/ 	.word	0x00000000
        /*0040*/ 	.short	0x0006
        /*0042*/ 	.short	0x002c
        /*0044*/ 	.byte	0x00, 0xf0, 0x11, 0x00


	//----- nvinfo : EIATTR_KPARAM_INFO
	.align		4
.L_406:
        /*0048*/ 	.byte	0x04, 0x17
        /*004a*/ 	.short	(.L_408 - .L_407)
.L_407:
        /*004c*/ 	.word	0x00000000
        /*0050*/ 	.short	0x0005
        /*0052*/ 	.short	0x0028
        /*0054*/ 	.byte	0x00, 0xf0, 0x11, 0x00


	//----- nvinfo : EIATTR_KPARAM_INFO
	.align		4
.L_408:
        /*0058*/ 	.byte	0x04, 0x17
        /*005a*/ 	.short	(.L_410 - .L_409)
.L_409:
        /*005c*/ 	.word	0x00000000
        /*0060*/ 	.short	0x0004
        /*0062*/ 	.short	0x0020
        /*0064*/ 	.byte	0x00, 0xf5, 0x21, 0x00


	//----- nvinfo : EIATTR_KPARAM_INFO
	.align		4
.L_410:
        /*0068*/ 	.byte	0x04, 0x17
        /*006a*/ 	.short	(.L_412 - .L_411)
.L_411:
        /*006c*/ 	.word	0x00000000
        /*0070*/ 	.short	0x0003
        /*0072*/ 	.short	0x0018
        /*0074*/ 	.byte	0x00, 0xf5, 0x21, 0x00


	//----- nvinfo : EIATTR_KPARAM_INFO
	.align		4
.L_412:
        /*0078*/ 	.byte	0x04, 0x17
        /*007a*/ 	.short	(.L_414 - .L_413)
.L_413:
        /*007c*/ 	.word	0x00000000
        /*0080*/ 	.short	0x0002
        /*0082*/ 	.short	0x0010
        /*0084*/ 	.byte	0x00, 0xf5, 0x21, 0x00


	//----- nvinfo : EIATTR_KPARAM_INFO
	.align		4
.L_414:
        /*0088*/ 	.byte	0x04, 0x17
        /*008a*/ 	.short	(.L_416 - .L_415)
.L_415:
        /*008c*/ 	.word	0x00000000
        /*0090*/ 	.short	0x0001
        /*0092*/ 	.short	0x0008
        /*0094*/ 	.byte	0x00, 0xf5, 0x21, 0x00


	//----- nvinfo : EIATTR_KPARAM_INFO
	.align		4
.L_416:
        /*0098*/ 	.byte	0x04, 0x17
        /*009a*/ 	.short	(.L_418 - .L_417)
.L_417:
        /*009c*/ 	.word	0x00000000
        /*00a0*/ 	.short	0x0000
        /*00a2*/ 	.short	0x0000
        /*00a4*/ 	.byte	0x00, 0xf5, 0x21, 0x00


	//----- nvinfo : EIATTR_SPARSE_MMA_MASK
	.align		4
.L_418:
        /*00a8*/ 	.byte	0x03, 0x50
        /*00aa*/ 	.short	0x0000


	//----- nvinfo : EIATTR_MAXREG_COUNT
	.align		4
        /*00ac*/ 	.byte	0x03, 0x1b
        /*00ae*/ 	.short	0x00ff


	//----- nvinfo : EIATTR_MERCURY_ISA_VERSION
	.align		4
        /*00b0*/ 	.byte	0x03, 0x5f
        /*00b2*/ 	.short	0x0101


	//----- nvinfo : EIATTR_VRC_CTA_INIT_COUNT
	.align		4
        /*00b4*/ 	.byte	0x02, 0x4a
	.zero		1
	.zero		1


	//----- nvinfo : EIATTR_EXIT_INSTR_OFFSETS
	.align		4
        /*00b8*/ 	.byte	0x04, 0x1c
        /*00ba*/ 	.short	(.L_420 - .L_419)


	//   ....[0]....
.L_419:
        /*00bc*/ 	.word	0x00000070


	//   ....[1]....
        /*00c0*/ 	.word	0x000000f0


	//   ....[2]....
        /*00c4*/ 	.word	0x00000a30


	//   ....[3]....
        /*00c8*/ 	.word	0x00000ac0


	//----- nvinfo : EIATTR_CBANK_PARAM_SIZE
	.align		4
.L_420:
        /*00cc*/ 	.byte	0x03, 0x19
        /*00ce*/ 	.short	0x0044


	//----- nvinfo : EIATTR_PARAM_CBANK
	.align		4
        /*00d0*/ 	.byte	0x04, 0x0a
        /*00d2*/ 	.short	(.L_422 - .L_421)
	.align		4
.L_421:
        /*00d4*/ 	.word	index@(.nv.constant0._Z32cuda_update_signal_det_robust_l0PfS_S_S_PiiifS0_i)
        /*00d8*/ 	.short	0x0380
        /*00da*/ 	.short	0x0044


	//----- nvinfo : EIATTR_SW_WAR
	.align		4
.L_422:
        /*00dc*/ 	.byte	0x04, 0x36
        /*00de*/ 	.short	(.L_424 - .L_423)
.L_423:
        /*00e0*/ 	.word	0x00000008
.L_424:


//--------------------- .nv.info._Z33cuda_compute_scores_det_robust_l0PiPfS0_iiS0_S_if --------------------------
	.section	.nv.info._Z33cuda_compute_scores_det_robust_l0PiPfS0_iiS0_S_if,"",@"SHT_CUDA_INFO"
	.sectionflags	@""
	.align	4


	//----- nvinfo : EIATTR_CUDA_API_VERSION
	.align		4
        /*0000*/ 	.byte	0x04, 0x37
        /*0002*/ 	.short	(.L_426 - .L_425)
.L_425:
        /*0004*/ 	.word	0x00000082


	//----- nvinfo : EIATTR_KPARAM_INFO
	.align		4
.L_426:
        /*0008*/ 	.byte	0x04, 0x17
        /*000a*/ 	.short	(.L_428 - .L_427)
.L_427:
        /*000c*/ 	.word	0x00000000
        /*0010*/ 	.short	0x0008
        /*0012*/ 	.short	0x0034
        /*0014*/ 	.byte	0x00, 0xf0, 0x11, 0x00


	//----- nvinfo : EIATTR_KPARAM_INFO
	.align		4
.L_428:
        /*0018*/ 	.byte	0x04, 0x17
        /*001a*/ 	.short	(.L_430 - .L_429)
.L_429:
        /*001c*/ 	.word	0x00000000
        /*0020*/ 	.short	0x0007
        /*0022*/ 	.short	0x0030
        /*0024*/ 	.byte	0x00, 0xf0, 0x11, 0x00


	//----- nvinfo : EIATTR_KPARAM_INFO
	.align		4
.L_430:
        /*0028*/ 	.byte	0x04, 0x17
        /*002a*/ 	.short	(.L_432 - .L_431)
.L_431:
        /*002c*/ 	.word	0x00000000
        /*0030*/ 	.short	0x0006
        /*0032*/ 	.short	0x0028
        /*0034*/ 	.byte	0x00, 0xf5, 0x21, 0x00


	//----- nvinfo : EIATTR_KPARAM_INFO
	.align		4
.L_432:
        /*0038*/ 	.byte	0x04, 0x17
        /*003a*/ 	.short	(.L_434 - .L_433)
.L_433:
        /*003c*/ 	.word	0x00000000
        /*0040*/ 	.short	0x0005
        /*0042*/ 	.short	0x0020
        /*0044*/ 	.byte	0x00, 0xf5, 0x21, 0x00


	//----- nvinfo : EIATTR_KPARAM_INFO
	.align		4
.L_434:
        /*0048*/ 	.byte	0x04, 0x17
        /*004a*/ 	.short	(.L_436 - .L_435)
.L_435:
        /*004c*/ 	.word	0x00000000
        /*0050*/ 	.short	0x0004
        /*0052*/ 	.short	0x001c
        /*0054*/ 	.byte	0x00, 0xf0, 0x11, 0x00


	//----- nvinfo : EIATTR_KPARAM_INFO
	.align		4
.L_436:
        /*0058*/ 	.byte	0x04, 0x17
        /*005a*/ 	.short	(.L_438 - .L_437)
.L_437:
        /*005c*/ 	.word	0x00000000
        /*0060*/ 	.short	0x0003
        /*0062*/ 	.short	0x0018
        /*0064*/ 	.byte	0x00, 0xf0, 0x11, 0x00


	//----- nvinfo : EIATTR_KPARAM_INFO
	.align		4
.L_438:
        /*0068*/ 	.byte	0x04, 0x17
        /*006a*/ 	.short	(.L_440 - .L_439)
.L_439:
        /*006c*/ 	.word	0x00000000
        /*0070*/ 	.short	0x0002
        /*0072*/ 	.short	0x0010
        /*0074*/ 	.byte	0x00, 0xf5, 0x21, 0x00


	//----- nvinfo : EIATTR_KPARAM_INFO
	.align		4
.L_440:
        /*0078*/ 	.byte	0x04, 0x17
        /*007a*/ 	.short	(.L_442 - .L_441)
.L_441:
        /*007c*/ 	.word	0x00000000
        /*0080*/ 	.short	0x0001
        /*0082*/ 	.short	0x0008
        /*0084*/ 	.byte	0x00, 0xf5, 0x21, 0x00


	//----- nvinfo : EIATTR_KPARAM_INFO
	.align		4
.L_442:
        /*0088*/ 	.byte	0x04, 0x17
        /*008a*/ 	.short	(.L_444 - .L_443)
.L_443:
        /*008c*/ 	.word	0x00000000
        /*0090*/ 	.short	0x0000
        /*0092*/ 	.short	0x0000
        /*0094*/ 	.byte	0x00, 0xf5, 0x21, 0x00


	//----- nvinfo : EIATTR_SPARSE_MMA_MASK
	.align		4
.L_444:
        /*0098*/ 	.byte	0x03, 0x50
        /*009a*/ 	.short	0x0000


	//----- nvinfo : EIATTR_MAXREG_COUNT
	.align		4
        /*009c*/ 	.byte	0x03, 0x1b
        /*009e*/ 	.short	0x00ff


	//----- nvinfo : EIATTR_MERCURY_ISA_VERSION
	.align		4
        /*00a0*/ 	.byte	0x03, 0x5f
        /*00a2*/ 	.short	0x0101


	//----- nvinfo : EIATTR_VRC_CTA_INIT_COUNT
	.align		4
        /*00a4*/ 	.byte	0x02, 0x4a
	.zero		1
	.zero		1


	//----- nvinfo : EIATTR_EXIT_INSTR_OFFSETS
	.align		4
        /*00a8*/ 	.byte	0x04, 0x1c
        /*00aa*/ 	.short	(.L_446 - .L_445)


	//   ....[0]....
.L_445:
        /*00ac*/ 	.word	0x00000070


	//   ....[1]....
        /*00b0*/ 	.word	0x00002060


	//   ....[2]....
        /*00b4*/ 	.word	0x000020a0


	//   ....[3]....
        /*00b8*/ 	.word	0x000020e0


	//----- nvinfo : EIATTR_CRS_STACK_SIZE
	.align		4
.L_446:
        /*00bc*/ 	.byte	0x04, 0x1e
        /*00be*/ 	.short	(.L_448 - .L_447)
.L_447:
        /*00c0*/ 	.word	0x00000000


	//----- nvinfo : EIATTR_CBANK_PARAM_SIZE
	.align		4
.L_448:
        /*00c4*/ 	.byte	0x03, 0x19
        /*00c6*/ 	.short	0x0038


	//----- nvinfo : EIATTR_PARAM_CBANK
	.align		4
        /*00c8*/ 	.byte	0x04, 0x0a
        /*00ca*/ 	.short	(.L_450 - .L_449)
	.align		4
.L_449:
        /*00cc*/ 	.word	index@(.nv.constant0._Z33cuda_compute_scores_det_robust_l0PiPfS0_iiS0_S_if)
        /*00d0*/ 	.short	0x0380
        /*00d2*/ 	.short	0x0038


	//----- nvinfo : EIATTR_SW_WAR
	.align		4
.L_450:
        /*00d4*/ 	.byte	0x04, 0x36
        /*00d6*/ 	.short	(.L_452 - .L_451)
.L_451:
        /*00d8*/ 	.word	0x00000008
.L_452:


//--------------------- .nv.info._Z30cuda_deterministic_prob_zero_uPfiiS_Pii --------------------------
	.section	.nv.info._Z30cuda_deterministic_prob_zero_uPfiiS_Pii,"",@"SHT_CUDA_INFO"
	.sectionflags	@""
	.align	4


	//----- nvinfo : EIATTR_CUDA_API_VERSION
	.align		4
        /*0000*/ 	.byte	0x04, 0x37
        /*0002*/ 	.short	(.L_454 - .L_453)
.L_453:
        /*0004*/ 	.word	0x00000082


	//----- nvinfo : EIATTR_KPARAM_INFO
	.align		4
.L_454:
        /*0008*/ 	.byte	0x04, 0x17
        /*000a*/ 	.short	(.L_456 - .L_455)
.L_455:
        /*000c*/ 	.word	0x00000000
        /*0010*/ 	.short	0x0005
        /*0012*/ 	.short	0x0020
        /*0014*/ 	.byte	0x00, 0xf0, 0x11, 0x00


	//----- nvinfo : EIATTR_KPARAM_INFO
	.align		4
.L_456:
        /*0018*/ 	.byte	0x04, 0x17
        /*001a*/ 	.short	(.L_458 - .L_457)
.L_457:
        /*001c*/ 	.word	0x00000000
        /*0020*/ 	.short	0x0004
        /*0022*/ 	.short	0x0018
        /*0024*/ 	.byte	0x00, 0xf5, 0x21, 0x00


	//----- nvinfo : EIATTR_KPARAM_INFO
	.align		4
.L_458:
        /*0028*/ 	.byte	0x04, 0x17
        /*002a*/ 	.short	(.L_460 - .L_459)
.L_459:
        /*002c*/ 	.word	0x00000000
        /*0030*/ 	.short	0x0003
        /*0032*/ 	.short	0x0010
        /*0034*/ 	.byte	0x00, 0xf5, 0x21, 0x00


	//----- nvinfo : EIATTR_KPARAM_INFO
	.align		4
.L_460:
        /*0038*/ 	.byte	0x04, 0x17
        /*003a*/ 	.short	(.L_462 - .L_461)
.L_461:
        /*003c*/ 	.word	0x00000000
        /*0040*/ 	.short	0x0002
        /*0042*/ 	.short	0x000c
        /*0044*/ 	.byte	0x00, 0xf0, 0x11, 0x00


	//----- nvinfo : EIATTR_KPARAM_INFO
	.align		4
.L_462:
        /*0048*/ 	.byte	0x04, 0x17
        /*004a*/ 	.short	(.L_464 - .L_463)
.L_463:
        /*004c*/ 	.word	0x00000000
        /*0050*/ 	.short	0x0001
        /*0052*/ 	.short	0x0008
        /*0054*/ 	.byte	0x00, 0xf0, 0x11, 0x00


	//----- nvinfo : EIATTR_KPARAM_INFO
	.align		4
.L_464:
        /*0058*/ 	.byte	0x04, 0x17
        /*005a*/ 	.short	(.L_466 - .L_465)
.L_465:
        /*005c*/ 	.word	0x00000000
        /*0060*/ 	.short	0x0000
        /*0062*/ 	.short	0x0000
        /*0064*/ 	.byte	0x00, 0xf5, 0x21, 0x00


	//----- nvinfo : EIATTR_SPARSE_MMA_MASK
	.align		4
.L_466:
        /*0068*/ 	.byte	0x03, 0x50
        /*006a*/ 	.short	0x0000


	//----- nvinfo : EIATTR_MAXREG_COUNT
	.align		4
        /*006c*/ 	.byte	0x03, 0x1b
        /*006e*/ 	.short	0x00ff


	//----- nvinfo : EIATTR_MERCURY_ISA_VERSION
	.align		4
        /*0070*/ 	.byte	0x03, 0x5f
        /*0072*/ 	.short	0x0101


	//----- nvinfo : EIATTR_VRC_CTA_INIT_COUNT
	.align		4
        /*0074*/ 	.byte	0x02, 0x4a
	.zero		1
	.zero		1


	//----- nvinfo : EIATTR_EXIT_INSTR_OFFSETS
	.align		4
        /*0078*/ 	.byte	0x04, 0x1c
        /*007a*/ 	.short	(.L_468 - .L_467)


	//   ....[0]....
.L_467:
        /*007c*/ 	.word	0x00000070


	//   ....[1]....
        /*0080*/ 	.word	0x00000640


	//----- nvinfo : EIATTR_CRS_STACK_SIZE
	.align		4
.L_468:
        /*0084*/ 	.byte	0x04, 0x1e
        /*0086*/ 	.short	(.L_470 - .L_469)
.L_469:
        /*0088*/ 	.word	0x00000000


	//----- nvinfo : EIATTR_CBANK_PARAM_SIZE
	.align		4
.L_470:
        /*008c*/ 	.byte	0x03, 0x19
        /*008e*/ 	.short	0x0024


	//----- nvinfo : EIATTR_PARAM_CBANK
	.align		4
        /*0090*/ 	.byte	0x04, 0x0a
        /*0092*/ 	.short	(.L_472 - .L_471)
	.align		4
.L_471:
        /*0094*/ 	.word	index@(.nv.constant0._Z30cuda_deterministic_prob_zero_uPfiiS_Pii)
        /*0098*/ 	.short	0x0380
        /*009a*/ 	.short	0x0024


	//----- nvinfo : EIATTR_SW_WAR
	.align		4
.L_472:
        /*009c*/ 	.byte	0x04, 0x36
        /*009e*/ 	.short	(.L_474 - .L_473)
.L_473:
        /*00a0*/ 	.word	0x00000008
.L_474:


//--------------------- .nv.info._Z28cuda_update_signal_robust_l0PfPiS_S_S_S0_iifS0_i --------------------------
	.section	.nv.info._Z28cuda_update_signal_robust_l0PfPiS_S_S_S0_iifS0_i,"",@"SHT_CUDA_INFO"
	.sectionflags	@""
	.align	4


	//----- nvinfo : EIATTR_CUDA_API_VERSION
	.align		4
        /*0000*/ 	.byte	0x04, 0x37
        /*0002*/ 	.short	(.L_476 - .L_475)
.L_475:
        /*0004*/ 	.word	0x00000082


	//----- nvinfo : EIATTR_KPARAM_INFO
	.align		4
.L_476:
        /*0008*/ 	.byte	0x04, 0x17
        /*000a*/ 	.short	(.L_478 - .L_477)
.L_477:
        /*000c*/ 	.word	0x00000000
        /*0010*/ 	.short	0x000a
        /*0012*/ 	.short	0x0048
        /*0014*/ 	.byte	0x00, 0xf0, 0x11, 0x00


	//----- nvinfo : EIATTR_KPARAM_INFO
	.align		4
.L_478:
        /*0018*/ 	.byte	0x04, 0x17
        /*001a*/ 	.short	(.L_480 - .L_479)
.L_479:
        /*001c*/ 	.word	0x00000000
        /*0020*/ 	.short	0x0009
        /*0022*/ 	.short	0x0040
        /*0024*/ 	.byte	0x00, 0xf5, 0x21, 0x00


	//----- nvinfo : EIATTR_KPARAM_INFO
	.align		4
.L_480:
        /*0028*/ 	.byte	0x04, 0x17
        /*002a*/ 	.short	(.L_482 - .L_481)
.L_481:
        /*002c*/ 	.word	0x00000000
        /*0030*/ 	.short	0x0008
        /*0032*/ 	.short	0x0038
        /*0034*/ 	.byte	0x00, 0xf0, 0x11, 0x00


	//----- nvinfo : EIATTR_KPARAM_INFO
	.align		4
.L_482:
        /*0038*/ 	.byte	0x04, 0x17
        /*003a*/ 	.short	(.L_484 - .L_483)
.L_483:
        /*003c*/ 	.word	0x00000000
        /*0040*/ 	.short	0x0007
        /*0042*/ 	.short	0x0034
        /*0044*/ 	.byte	0x00, 0xf0, 0x11, 0x00


	//----- nvinfo : EIATTR_KPARAM_INFO
	.align		4
.L_484:
        /*0048*/ 	.byte	0x04, 0x17
        /*004a*/ 	.short	(.L_486 - .L_485)
.L_485:
        /*004c*/ 	.word	0x00000000
        /*0050*/ 	.short	0x0006
        /*0052*/ 	.short	0x0030
        /*0054*/ 	.byte	0x00, 0xf0, 0x11, 0x00


	//----- nvinfo : EIATTR_KPARAM_INFO
	.align		4
.L_486:
        /*0058*/ 	.byte	0x04, 0x17
        /*005a*/ 	.short	(.L_488 - .L_487)
.L_487:
        /*005c*/ 	.word	0x00000000
        /*0060*/ 	.short	0x0005
        /*0062*/ 	.short	0x0028
        /*0064*/ 	.byte	0x00, 0xf5, 0x21, 0x00


	//----- nvinfo : EIATTR_KPARAM_INFO
	.align		4
.L_488:
        /*0068*/ 	.byte	0x04, 0x17
        /*006a*/ 	.short	(.L_490 - .L_489)
.L_489:
        /*006c*/ 	.word	0x00000000
        /*0070*/ 	.short	0x0004
        /*0072*/ 	.short	0x0020
        /*0074*/ 	.byte	0x00, 0xf5, 0x21, 0x00


	//----- nvinfo : EIATTR_KPARAM_INFO
	.align		4
.L_490:
        /*0078*/ 	.byte	0x04, 0x17
        /*007a*/ 	.short	(.L_492 - .L_491)
.L_491:
        /*007c*/ 	.word	0x00000000
        /*0080*/ 	.short	0x0003
        /*0082*/ 	.short	0x0018
        /*0084*/ 	.byte	0x00, 0xf5, 0x21, 0x00


	//----- nvinfo : EIATTR_KPARAM_INFO
	.align		4
.L_492:
        /*0088*/ 	.byte	0x04, 0x17
        /*008a*/ 	.short	(.L_494 - .L_493)
.L_493:
        /*008c*/ 	.word	0x00000000
        /*0090*/ 	.short	0x0002
        /*0092*/ 	.short	0x0010
        /*0094*/ 	.byte	0x00, 0xf5, 0x21, 0x00


	//----- nvinfo : EIATTR_KPARAM_INFO
	.align		4
.L_494:
        /*0098*/ 	.byte	0x04, 0x17
        /*009a*/ 	.short	(.L_496 - .L_495)
.L_495:
        /*009c*/ 	.word	0x00000000
        /*00a0*/ 	.short	0x0001
        /*00a2*/ 	.short	0x0008
        /*00a4*/ 	.byte	0x00, 0xf5, 0x21, 0x00


	//----- nvinfo : EIATTR_KPARAM_INFO
	.align		4
.L_496:
        /*00a8*/ 	.byte	0x04, 0x17
        /*00aa*/ 	.short	(.L_498 - .L_497)
.L_497:
        /*00ac*/ 	.word	0x00000000
        /*00b0*/ 	.short	0x0000
        /*00b2*/ 	.short	0x0000
        /*00b4*/ 	.byte	0x00, 0xf5, 0x21, 0x00


	//----- nvinfo : EIATTR_SPARSE_MMA_MASK
	.align		4
.L_498:
        /*00b8*/ 	.byte	0x03, 0x50
        /*00ba*/ 	.short	0x0000


	//----- nvinfo : EIATTR_MAXREG_COUNT
	.align		4
        /*00bc*/ 	.byte	0x03, 0x1b
        /*00be*/ 	.short	0x00ff


	//----- nvinfo : EIATTR_MERCURY_ISA_VERSION
	.align		4
        /*00c0*/ 	.byte	0x03, 0x5f
        /*00c2*/ 	.short	0x0101


	//----- nvinfo : EIATTR_VRC_CTA_INIT_COUNT
	.align		4
        /*00c4*/ 	.byte	0x02, 0x4a
	.zero		1
	.zero		1


	//----- nvinfo : EIATTR_EXIT_INSTR_OFFSETS
	.align		4
        /*00c8*/ 	.byte	0x04, 0x1c
        /*00ca*/ 	.short	(.L_500 - .L_499)


	//   ....[0]....
.L_499:
        /*00cc*/ 	.word	0x00000070


	//   ....[1]....
        /*00d0*/ 	.word	0x000000d0


	//   ....[2]....
        /*00d4*/ 	.word	0x00000140


	//   ....[3]....
        /*00d8*/ 	.word	0x00000a80


	//   ....[4]....
        /*00dc*/ 	.word	0x00000b10


	//----- nvinfo : EIATTR_CBANK_PARAM_SIZE
	.align		4
.L_500:
        /*00e0*/ 	.byte	0x03, 0x19
        /*00e2*/ 	.short	0x004c


	//----- nvinfo : EIATTR_PARAM_CBANK
	.align		4
        /*00e4*/ 	.byte	0x04, 0x0a
        /*00e6*/ 	.short	(.L_502 - .L_501)
	.align		4
.L_501:
        /*00e8*/ 	.word	index@(.nv.constant0._Z28cuda_update_signal_robust_l0PfPiS_S_S_S0_iifS0_i)
        /*00ec*/ 	.short	0x0380
        /*00ee*/ 	.short	0x004c


	//----- nvinfo : EIATTR_SW_WAR
	.align		4
.L_502:
        /*00f0*/ 	.byte	0x04, 0x36
        /*00f2*/ 	.short	(.L_504 - .L_503)
.L_503:
        /*00f4*/ 	.word	0x00000008
.L_504:


//--------------------- .nv.info._Z19cuda_compute_scoresPiS_PfS0_iiS0_S_i --------------------------
	.section	.nv.info._Z19cuda_compute_scoresPiS_PfS0_iiS0_S_i,"",@"SHT_CUDA_INFO"
	.sectionflags	@""
	.align	4


	//----- nvinfo : EIATTR_CUDA_API_VERSION
	.align		4
        /*0000*/ 	.byte	0x04, 0x37
        /*0002*/ 	.short	(.L_506 - .L_505)
.L_505:
        /*0004*/ 	.word	0x00000082


	//----- nvinfo : EIATTR_KPARAM_INFO
	.align		4
.L_506:
        /*0008*/ 	.byte	0x04, 0x17
        /*000a*/ 	.short	(.L_508 - .L_507)
.L_507:
        /*000c*/ 	.word	0x00000000
        /*0010*/ 	.short	0x0008
        /*0012*/ 	.short	0x0038
        /*0014*/ 	.byte	0x00, 0xf0, 0x11, 0x00


	//----- nvinfo : EIATTR_KPARAM_INFO
	.align		4
.L_508:
        /*0018*/ 	.byte	0x04, 0x17
        /*001a*/ 	.short	(.L_510 - .L_509)
.L_509:
        /*001c*/ 	.word	0x00000000
        /*0020*/ 	.short	0x0007
        /*0022*/ 	.short	0x0030
        /*0024*/ 	.byte	0x00, 0xf5, 0x21, 0x00


	//----- nvinfo : EIATTR_KPARAM_INFO
	.align		4
.L_510:
        /*0028*/ 	.byte	0x04, 0x17
        /*002a*/ 	.short	(.L_512 - .L_511)
.L_511:
        /*002c*/ 	.word	0x00000000
        /*0030*/ 	.short	0x0006
        /*0032*/ 	.short	0x0028
        /*0034*/ 	.byte	0x00, 0xf5, 0x21, 0x00


	//----- nvinfo : EIATTR_KPARAM_INFO
	.align		4
.L_512:
        /*0038*/ 	.byte	0x04, 0x17
        /*003a*/ 	.short	(.L_514 - .L_513)
.L_513:
        /*003c*/ 	.word	0x00000000
        /*0040*/ 	.short	0x0005
        /*0042*/ 	.short	0x0024
        /*0044*/ 	.byte	0x00, 0xf0, 0x11, 0x00


	//----- nvinfo : EIATTR_KPARAM_INFO
	.align		4
.L_514:
        /*0048*/ 	.byte	0x04, 0x17
        /*004a*/ 	.short	(.L_516 - .L_515)
.L_515:
        /*004c*/ 	.word	0x00000000
        /*0050*/ 	.short	0x0004
        /*0052*/ 	.short	0x0020
        /*0054*/ 	.byte	0x00, 0xf0, 0x11, 0x00


	//----- nvinfo : EIATTR_KPARAM_INFO
	.align		4
.L_516:
        /*0058*/ 	.byte	0x04, 0x17
        /*005a*/ 	.short	(.L_518 - .L_517)
.L_517:
        /*005c*/ 	.word	0x00000000
        /*0060*/ 	.short	0x0003
        /*0062*/ 	.short	0x0018
        /*0064*/ 	.byte	0x00, 0xf5, 0x21, 0x00


	//----- nvinfo : EIATTR_KPARAM_INFO
	.align		4
.L_518:
        /*0068*/ 	.byte	0x04, 0x17
        /*006a*/ 	.short	(.L_520 - .L_519)
.L_519:
        /*006c*/ 	.word	0x00000000
        /*0070*/ 	.short	0x0002
        /*0072*/ 	.short	0x0010
        /*0074*/ 	.byte	0x00, 0xf5, 0x21, 0x00


	//----- nvinfo : EIATTR_KPARAM_INFO
	.align		4
.L_520:
        /*0078*/ 	.byte	0x04, 0x17
        /*007a*/ 	.short	(.L_522 - .L_521)
.L_521:
        /*007c*/ 	.word	0x00000000
        /*0080*/ 	.short	0x0001
        /*0082*/ 	.short	0x0008
        /*0084*/ 	.byte	0x00, 0xf5, 0x21, 0x00


	//----- nvinfo : EIATTR_KPARAM_INFO
	.align		4
.L_522:
        /*0088*/ 	.byte	0x04, 0x17
        /*008a*/ 	.short	(.L_524 - .L_523)
.L_523:
        /*008c*/ 	.word	0x00000000
        /*0090*/ 	.short	0x0000
        /*0092*/ 	.short	0x0000
        /*0094*/ 	.byte	0x00, 0xf5, 0x21, 0x00


	//----- nvinfo : EIATTR_SPARSE_MMA_MASK
	.align		4
.L_524:
        /*0098*/ 	.byte	0x03, 0x50
        /*009a*/ 	.short	0x0000


	//----- nvinfo : EIATTR_MAXREG_COUNT
	.align		4
        /*009c*/ 	.byte	0x03, 0x1b
        /*009e*/ 	.short	0x00ff


	//----- nvinfo : EIATTR_MERCURY_ISA_VERSION
	.align		4
        /*00a0*/ 	.byte	0x03, 0x5f
        /*00a2*/ 	.short	0x0101


	//----- nvinfo : EIATTR_VRC_CTA_INIT_COUNT
	.align		4
        /*00a4*/ 	.byte	0x02, 0x4a
	.zero		1
	.zero		1


	//----- nvinfo : EIATTR_EXIT_INSTR_OFFSETS
	.align		4
        /*00a8*/ 	.byte	0x04, 0x1c
        /*00aa*/ 	.short	(.L_526 - .L_525)


	//   ....[0]....
.L_525:
        /*00ac*/ 	.word	0x00000070


	//   ....[1]....
        /*00b0*/ 	.word	0x00002130


	//   ....[2]....
        /*00b4*/ 	.word	0x00002170


	//   ....[3]....
        /*00b8*/ 	.word	0x000021b0


	//----- nvinfo : EIATTR_CRS_STACK_SIZE
	.align		4
.L_526:
        /*00bc*/ 	.byte	0x04, 0x1e
        /*00be*/ 	.short	(.L_528 - .L_527)
.L_527:
        /*00c0*/ 	.word	0x00000000


	//----- nvinfo : EIATTR_CBANK_PARAM_SIZE
	.align		4
.L_528:
        /*00c4*/ 	.byte	0x03, 0x19
        /*00c6*/ 	.short	0x003c


	//----- nvinfo : EIATTR_PARAM_CBANK
	.align		4
        /*00c8*/ 	.byte	0x04, 0x0a
        /*00ca*/ 	.short	(.L_530 - .L_529)
	.align		4
.L_529:
        /*00cc*/ 	.word	index@(.nv.constant0._Z19cuda_compute_scoresPiS_PfS0_iiS0_S_i)
        /*00d0*/ 	.short	0x0380
        /*00d2*/ 	.short	0x003c


	//----- nvinfo : EIATTR_SW_WAR
	.align		4
.L_530:
        /*00d4*/ 	.byte	0x04, 0x36
        /*00d6*/ 	.short	(.L_532 - .L_531)
.L_531:
        /*00d8*/ 	.word	0x00000008
.L_532:


//--------------------- .nv.info._Z23cuda_sample_prob_zero_uPiPfiiS0_S_i --------------------------
	.section	.nv.info._Z23cuda_sample_prob_zero_uPiPfiiS0_S_i,"",@"SHT_CUDA_INFO"
	.sectionflags	@""
	.align	4


	//----- nvinfo : EIATTR_CUDA_API_VERSION
	.align		4
        /*0000*/ 	.byte	0x04, 0x37
        /*0002*/ 	.short	(.L_534 - .L_533)
.L_533:
        /*0004*/ 	.word	0x00000082


	//----- nvinfo : EIATTR_KPARAM_INFO
	.align		4
.L_534:
        /*0008*/ 	.byte	0x04, 0x17
        /*000a*/ 	.short	(.L_536 - .L_535)
.L_535:
        /*000c*/ 	.word	0x00000000
        /*0010*/ 	.short	0x0006
        /*0012*/ 	.short	0x0028
        /*0014*/ 	.byte	0x00, 0xf0, 0x11, 0x00


	//----- nvinfo : EIATTR_KPARAM_INFO
	.align		4
.L_536:
        /*0018*/ 	.byte	0x04, 0x17
        /*001a*/ 	.short	(.L_538 - .L_537)
.L_537:
        /*001c*/ 	.word	0x00000000
        /*0020*/ 	.short	0x0005
        /*0022*/ 	.short	0x0020
        /*0024*/ 	.byte	0x00, 0xf5, 0x21, 0x00


	//----- nvinfo : EIATTR_KPARAM_INFO
	.align		4
.L_538:
        /*0028*/ 	.byte	0x04, 0x17
        /*002a*/ 	.short	(.L_540 - .L_539)
.L_539:
        /*002c*/ 	.word	0x00000000
        /*0030*/ 	.short	0x0004
        /*0032*/ 	.short	0x0018
        /*0034*/ 	.byte	0x00, 0xf5, 0x21, 0x00


	//----- nvinfo : EIATTR_KPARAM_INFO
	.align		4
.L_540:
        /*0038*/ 	.byte	0x04, 0x17
        /*003a*/ 	.short	(.L_542 - .L_541)
.L_541:
        /*003c*/ 	.word	0x00000000
        /*0040*/ 	.short	0x0003
        /*0042*/ 	.short	0x0014
        /*0044*/ 	.byte	0x00, 0xf0, 0x11, 0x00


	//----- nvinfo : EIATTR_KPARAM_INFO
	.align		4
.L_542:
        /*0048*/ 	.byte	0x04, 0x17
        /*004a*/ 	.short	(.L_544 - .L_543)
.L_543:
        /*004c*/ 	.word	0x00000000
        /*0050*/ 	.short	0x0002
        /*0052*/ 	.short	0x0010
        /*0054*/ 	.byte	0x00, 0xf0, 0x11, 0x00


	//----- nvinfo : EIATTR_KPARAM_INFO
	.align		4
.L_544:
        /*0058*/ 	.byte	0x04, 0x17
        /*005a*/ 	.short	(.L_546 - .L_545)
.L_545:
        /*005c*/ 	.word	0x00000000
        /*0060*/ 	.short	0x0001
        /*0062*/ 	.short	0x0008
        /*0064*/ 	.byte	0x00, 0xf5, 0x21, 0x00


	//----- nvinfo : EIATTR_KPARAM_INFO
	.align		4
.L_546:
        /*0068*/ 	.byte	0x04, 0x17
        /*006a*/ 	.short	(.L_548 - .L_547)
.L_547:
        /*006c*/ 	.word	0x00000000
        /*0070*/ 	.short	0x0000
        /*0072*/ 	.short	0x0000
        /*0074*/ 	.byte	0x00, 0xf5, 0x21, 0x00


	//----- nvinfo : EIATTR_SPARSE_MMA_MASK
	.align		4
.L_548:
        /*0078*/ 	.byte	0x03, 0x50
        /*007a*/ 	.short	0x0000


	//----- nvinfo : EIATTR_MAXREG_COUNT
	.align		4
        /*007c*/ 	.byte	0x03, 0x1b
        /*007e*/ 	.short	0x00ff


	//----- nvinfo : EIATTR_MERCURY_ISA_VERSION
	.align		4
        /*0080*/ 	.byte	0x03, 0x5f
        /*0082*/ 	.short	0x0101


	//----- nvinfo : EIATTR_VRC_CTA_INIT_COUNT
	.align		4
        /*0084*/ 	.byte	0x02, 0x4a
	.zero		1
	.zero		1


	//----- nvinfo : EIATTR_EXIT_INSTR_OFFSETS
	.align		4
        /*0088*/ 	.byte	0x04, 0x1c
        /*008a*/ 	.short	(.L_550 - .L_549)


	//   ....[0]....
.L_549:
        /*008c*/ 	.word	0x00000070


	//   ....[1]....
        /*0090*/ 	.word	0x000006a0


	//----- nvinfo : EIATTR_CRS_STACK_SIZE
	.align		4
.L_550:
        /*0094*/ 	.byte	0x04, 0x1e
        /*0096*/ 	.short	(.L_552 - .L_551)
.L_551:
        /*0098*/ 	.word	0x00000000


	//----- nvinfo : EIATTR_CBANK_PARAM_SIZE
	.align		4
.L_552:
        /*009c*/ 	.byte	0x03, 0x19
        /*009e*/ 	.short	0x002c


	//----- nvinfo : EIATTR_PARAM_CBANK
	.align		4
        /*00a0*/ 	.byte	0x04, 0x0a
        /*00a2*/ 	.short	(.L_554 - .L_553)
	.align		4
.L_553:
        /*00a4*/ 	.word	index@(.nv.constant0._Z23cuda_sample_prob_zero_uPiPfiiS0_S_i)
        /*00a8*/ 	.short	0x0380
        /*00aa*/ 	.short	0x002c


	//----- nvinfo : EIATTR_SW_WAR
	.align		4
.L_554:
        /*00ac*/ 	.byte	0x04, 0x36
        /*00ae*/ 	.short	(.L_556 - .L_555)
.L_555:
        /*00b0*/ 	.word	0x00000008
.L_556:


//--------------------- .nv.info._Z22cuda_compute_scores_l0PfS_S_S_PiS0_iiii --------------------------
	.section	.nv.info._Z22cuda_compute_scores_l0PfS_S_S_PiS0_iiii,"",@"SHT_CUDA_INFO"
	.sectionflags	@""
	.align	4


	//----- nvinfo : EIATTR_CUDA_API_VERSION
	.align		4
        /*0000*/ 	.byte	0x04, 0x37
        /*0002*/ 	.short	(.L_558 - .L_557)
.L_557:
        /*0004*/ 	.word	0x00000082


	//----- nvinfo : EIATTR_KPARAM_INFO
	.align		4
.L_558:
        /*0008*/ 	.byte	0x04, 0x17
        /*000a*/ 	.short	(.L_560 - .L_559)
.L_559:
        /*000c*/ 	.word	0x00000000
        /*0010*/ 	.short	0x0009
        /*0012*/ 	.short	0x003c
        /*0014*/ 	.byte	0x00, 0xf0, 0x11, 0x00


	//----- nvinfo : EIATTR_KPARAM_INFO
	.align		4
.L_560:
        /*0018*/ 	.byte	0x04, 0x17
        /*001a*/ 	.short	(.L_562 - .L_561)
.L_561:
        /*001c*/ 	.word	0x00000000
        /*0020*/ 	.short	0x0008
        /*0022*/ 	.short	0x0038
        /*0024*/ 	.byte	0x00, 0xf0, 0x11, 0x00


	//----- nvinfo : EIATTR_KPARAM_INFO
	.align		4
.L_562:
        /*0028*/ 	.byte	0x04, 0x17
        /*002a*/ 	.short	(.L_564 - .L_563)
.L_563:
        /*002c*/ 	.word	0x00000000
        /*0030*/ 	.short	0x0007
        /*0032*/ 	.short	0x0034
        /*0034*/ 	.byte	0x00, 0xf0, 0x11, 0x00


	//----- nvinfo : EIATTR_KPARAM_INFO
	.align		4
.L_564:
        /*0038*/ 	.byte	0x04, 0x17
        /*003a*/ 	.short	(.L_566 - .L_565)
.L_565:
        /*003c*/ 	.word	0x00000000
        /*0040*/ 	.short	0x0006
        /*0042*/ 	.short	0x0030
        /*0044*/ 	.byte	0x00, 0xf0, 0x11, 0x00


	//----- nvinfo : EIATTR_KPARAM_INFO
	.align		4
.L_566:
        /*0048*/ 	.byte	0x04, 0x17
        /*004a*/ 	.short	(.L_568 - .L_567)
.L_567:
        /*004c*/ 	.word	0x00000000
        /*0050*/ 	.short	0x0005
        /*0052*/ 	.short	0x0028
        /*0054*/ 	.byte	0x00, 0xf5, 0x21, 0x00


	//----- nvinfo : EIATTR_KPARAM_INFO
	.align		4
.L_568:
        /*0058*/ 	.byte	0x04, 0x17
        /*005a*/ 	.short	(.L_570 - .L_569)
.L_569:
        /*005c*/ 	.word	0x00000000
        /*0060*/ 	.short	0x0004
        /*0062*/ 	.short	0x0020
        /*0064*/ 	.byte	0x00, 0xf5, 0x21, 0x00


	//----- nvinfo : EIATTR_KPARAM_INFO
	.align		4
.L_570:
        /*0068*/ 	.byte	0x04, 0x17
        /*006a*/ 	.short	(.L_572 - .L_571)
.L_571:
        /*006c*/ 	.word	0x00000000
        /*0070*/ 	.short	0x0003
        /*0072*/ 	.short	0x0018
        /*0074*/ 	.byte	0x00, 0xf5, 0x21, 0x00


	//----- nvinfo : EIATTR_KPARAM_INFO
	.align		4
.L_572:
        /*0078*/ 	.byte	0x04, 0x17
        /*007a*/ 	.short	(.L_574 - .L_573)
.L_573:
        /*007c*/ 	.word	0x00000000
        /*0080*/ 	.short	0x0002
        /*0082*/ 	.short	0x0010
        /*0084*/ 	.byte	0x00, 0xf5, 0x21, 0x00


	//----- nvinfo : EIATTR_KPARAM_INFO
	.align		4
.L_574:
        /*0088*/ 	.byte	0x04, 0x17
        /*008a*/ 	.short	(.L_576 - .L_575)
.L_575:
        /*008c*/ 	.word	0x00000000
        /*0090*/ 	.short	0x0001
        /*0092*/ 	.short	0x0008
        /*0094*/ 	.byte	0x00, 0xf5, 0x21, 0x00


	//----- nvinfo : EIATTR_KPARAM_INFO
	.align		4
.L_576:
        /*0098*/ 	.byte	0x04, 0x17
        /*009a*/ 	.short	(.L_578 - .L_577)
.L_577:
        /*009c*/ 	.word	0x00000000
        /*00a0*/ 	.short	0x0000
        /*00a2*/ 	.short	0x0000
        /*00a4*/ 	.byte	0x00, 0xf5, 0x21, 0x00


	//----- nvinfo : EIATTR_SPARSE_MMA_MASK
	.align		4
.L_578:
        /*00a8*/ 	.byte	0x03, 0x50
        /*00aa*/ 	.short	0x0000


	//----- nvinfo : EIATTR_MAXREG_COUNT
	.align		4
        /*00ac*/ 	.byte	0x03, 0x1b
        /*00ae*/ 	.short	0x00ff


	//----- nvinfo : EIATTR_MERCURY_ISA_VERSION
	.align		4
        /*00b0*/ 	.byte	0x03, 0x5f
        /*00b2*/ 	.short	0x0101


	//----- nvinfo : EIATTR_VRC_CTA_INIT_COUNT
	.align		4
        /*00b4*/ 	.byte	0x02, 0x4a
	.zero		1
	.zero		1


	//----- nvinfo : EIATTR_EXIT_INSTR_OFFSETS
	.align		4
        /*00b8*/ 	.byte	0x04, 0x1c
        /*00ba*/ 	.short	(.L_580 - .L_579)


	//   ....[0]....
.L_579:
        /*00bc*/ 	.word	0x00000070


	//   ....[1]....
        /*00c0*/ 	.word	0x000001a0


	//   ....[2]....
        /*00c4*/ 	.word	0x00001860


	//   ....[3]....
        /*00c8*/ 	.word	0x00001900


	//----- nvinfo : EIATTR_CRS_STACK_SIZE
	.align		4
.L_580:
        /*00cc*/ 	.byte	0x04, 0x1e
        /*00ce*/ 	.short	(.L_582 - .L_581)
.L_581:
        /*00d0*/ 	.word	0x00000000


	//----- nvinfo : EIATTR_CBANK_PARAM_SIZE
	.align		4
.L_582:
        /*00d4*/ 	.byte	0x03, 0x19
        /*00d6*/ 	.short	0x0040


	//----- nvinfo : EIATTR_PARAM_CBANK
	.align		4
        /*00d8*/ 	.byte	0x04, 0x0a
        /*00da*/ 	.short	(.L_584 - .L_583)
	.align		4
.L_583:
        /*00dc*/ 	.word	index@(.nv.constant0._Z22cuda_compute_scores_l0PfS_S_S_PiS0_iiii)
        /*00e0*/ 	.short	0x0380
        /*00e2*/ 	.short	0x0040


	//----- nvinfo : EIATTR_SW_WAR
	.align		4
.L_584:
        /*00e4*/ 	.byte	0x04, 0x36
        /*00e6*/ 	.short	(.L_586 - .L_585)
.L_585:
        /*00e8*/ 	.word	0x00000008
.L_586:


//--------------------- .nv.info._Z25cuda_compute_scores_lddsrPfS_S_S_PiS0_iii --------------------------
	.section	.nv.info._Z25cuda_compute_scores_lddsrPfS_S_S_PiS0_iii,"",@"SHT_CUDA_INFO"
	.sectionflags	@""
	.align	4


	//----- nvinfo : EIATTR_CUDA_API_VERSION
	.align		4
        /*0000*/ 	.byte	0x04, 0x37
        /*0002*/ 	.short	(.L_588 - .L_587)
.L_587:
        /*0004*/ 	.word	0x00000082


	//----- nvinfo : EIATTR_KPARAM_INFO
	.align		4
.L_588:
        /*0008*/ 	.byte	0x04, 0x17
        /*000a*/ 	.short	(.L_590 - .L_589)
.L_589:
        /*000c*/ 	.word	0x00000000
        /*0010*/ 	.short	0x0008
        /*0012*/ 	.short	0x0038
        /*0014*/ 	.byte	0x00, 0xf0, 0x11, 0x00


	//----- nvinfo : EIATTR_KPARAM_INFO
	.align		4
.L_590:
        /*0018*/ 	.byte	0x04, 0x17
        /*001a*/ 	.short	(.L_592 - .L_591)
.L_591:
        /*001c*/ 	.word	0x00000000
        /*0020*/ 	.short	0x0007
        /*0022*/ 	.short	0x0034
        /*0024*/ 	.byte	0x00, 0xf0, 0x11, 0x00


	//----- nvinfo : EIATTR_KPARAM_INFO
	.align		4
.L_592:
        /*0028*/ 	.byte	0x04, 0x17
        /*002a*/ 	.short	(.L_594 - .L_593)
.L_593:
        /*002c*/ 	.word	0x00000000
        /*0030*/ 	.short	0x0006
        /*0032*/ 	.short	0x0030
        /*0034*/ 	.byte	0x00, 0xf0, 0x11, 0x00


	//----- nvinfo : EIATTR_KPARAM_INFO
	.align		4
.L_594:
        /*0038*/ 	.byte	0x04, 0x17
        /*003a*/ 	.short	(.L_596 - .L_595)
.L_595:
        /*003c*/ 	.word	0x00000000
        /*0040*/ 	.short	0x0005
        /*0042*/ 	.short	0x0028
        /*0044*/ 	.byte	0x00, 0xf5, 0x21, 0x00


	//----- nvinfo : EIATTR_KPARAM_INFO
	.align		4
.L_596:
        /*0048*/ 	.byte	0x04, 0x17
        /*004a*/ 	.short	(.L_598 - .L_597)
.L_597:
        /*004c*/ 	.word	0x00000000
        /*0050*/ 	.short	0x0004
        /*0052*/ 	.short	0x0020
        /*0054*/ 	.byte	0x00, 0xf5, 0x21, 0x00


	//----- nvinfo : EIATTR_KPARAM_INFO
	.align		4
.L_598:
        /*0058*/ 	.byte	0x04, 0x17
        /*005a*/ 	.short	(.L_600 - .L_599)
.L_599:
        /*005c*/ 	.word	0x00000000
        /*0060*/ 	.short	0x0003
        /*0062*/ 	.short	0x0018
        /*0064*/ 	.byte	0x00, 0xf5, 0x21, 0x00


	//----- nvinfo : EIATTR_KPARAM_INFO
	.align		4
.L_600:
        /*0068*/ 	.byte	0x04, 0x17
        /*006a*/ 	.short	(.L_602 - .L_601)
.L_601:
        /*006c*/ 	.word	0x00000000
        /*0070*/ 	.short	0x0002
        /*0072*/ 	.short	0x0010
        /*0074*/ 	.byte	0x00, 0xf5, 0x21, 0x00


	//----- nvinfo : EIATTR_KPARAM_INFO
	.align		4
.L_602:
        /*0078*/ 	.byte	0x04, 0x17
        /*007a*/ 	.short	(.L_604 - .L_603)
.L_603:
        /*007c*/ 	.word	0x00000000
        /*0080*/ 	.short	0x0001
        /*0082*/ 	.short	0x0008
        /*0084*/ 	.byte	0x00, 0xf5, 0x21, 0x00


	//----- nvinfo : EIATTR_KPARAM_INFO
	.align		4
.L_604:
        /*0088*/ 	.byte	0x04, 0x17
        /*008a*/ 	.short	(.L_606 - .L_605)
.L_605:
        /*008c*/ 	.word	0x00000000
        /*0090*/ 	.short	0x0000
        /*0092*/ 	.short	0x0000
        /*0094*/ 	.byte	0x00, 0xf5, 0x21, 0x00


	//----- nvinfo : EIATTR_SPARSE_MMA_MASK
	.align		4
.L_606:
        /*0098*/ 	.byte	0x03, 0x50
        /*009a*/ 	.short	0x0000


	//----- nvinfo : EIATTR_MAXREG_COUNT
	.align		4
        /*009c*/ 	.byte	0x03, 0x1b
        /*009e*/ 	.short	0x00ff


	//----- nvinfo : EIATTR_MERCURY_ISA_VERSION
	.align		4
        /*00a0*/ 	.byte	0x03, 0x5f
        /*00a2*/ 	.short	0x0101


	//----- nvinfo : EIATTR_VRC_CTA_INIT_COUNT
	.align		4
        /*00a4*/ 	.byte	0x02, 0x4a
	.zero		1
	.zero		1


	//----- nvinfo : EIATTR_EXIT_INSTR_OFFSETS
	.align		4
        /*00a8*/ 	.byte	0x04, 0x1c
        /*00aa*/ 	.short	(.L_608 - .L_607)


	//   ....[0]....
.L_607:
        /*00ac*/ 	.word	0x00000070


	//   ....[1]....
        /*00b0*/ 	.word	0x000001a0


	//   ....[2]....
        /*00b4*/ 	.word	0x00000ca0


	//   ....[3]....
        /*00b8*/ 	.word	0x00000d40


	//----- nvinfo : EIATTR_CRS_STACK_SIZE
	.align		4
.L_608:
        /*00bc*/ 	.byte	0x04, 0x1e
        /*00be*/ 	.short	(.L_610 - .L_609)
.L_609:
        /*00c0*/ 	.word	0x00000000


	//----- nvinfo : EIATTR_CBANK_PARAM_SIZE
	.align		4
.L_610:
        /*00c4*/ 	.byte	0x03, 0x19
        /*00c6*/ 	.short	0x003c


	//----- nvinfo : EIATTR_PARAM_CBANK
	.align		4
        /*00c8*/ 	.byte	0x04, 0x0a
        /*00ca*/ 	.short	(.L_612 - .L_611)
	.align		4
.L_611:
        /*00cc*/ 	.word	index@(.nv.constant0._Z25cuda_compute_scores_lddsrPfS_S_S_PiS0_iii)
        /*00d0*/ 	.short	0x0380
        /*00d2*/ 	.short	0x003c


	//----- nvinfo : EIATTR_SW_WAR
	.align		4
.L_612:
        /*00d4*/ 	.byte	0x04, 0x36
        /*00d6*/ 	.short	(.L_614 - .L_613)
.L_613:
        /*00d8*/ 	.word	0x00000008
.L_614:


//--------------------- .nv.info._Z21cuda_update_scores_erPfS_S_PiS_S0_S0_iii --------------------------
	.section	.nv.info._Z21cuda_update_scores_erPfS_S_PiS_S0_S0_iii,"",@"SHT_CUDA_INFO"
	.sectionflags	@""
	.align	4


	//----- nvinfo : EIATTR_CUDA_API_VERSION
	.align		4
        /*0000*/ 	.byte	0x04, 0x37
        /*0002*/ 	.short	(.L_616 - .L_615)
.L_615:
        /*0004*/ 	.word	0x00000082


	//----- nvinfo : EIATTR_KPARAM_INFO
	.align		4
.L_616:
        /*0008*/ 	.byte	0x04, 0x17
        /*000a*/ 	.short	(.L_618 - .L_617)
.L_617:
        /*000c*/ 	.word	0x00000000
        /*0010*/ 	.short	0x0009
        /*0012*/ 	.short	0x0040
        /*0014*/ 	.byte	0x00, 0xf0, 0x11, 0x00


	//----- nvinfo : EIATTR_KPARAM_INFO
	.align		4
.L_618:
        /*0018*/ 	.byte	0x04, 0x17
        /*001a*/ 	.short	(.L_620 - .L_619)
.L_619:
        /*001c*/ 	.word	0x00000000
        /*0020*/ 	.short	0x0008
        /*0022*/ 	.short	0x003c
        /*0024*/ 	.byte	0x00, 0xf0, 0x11, 0x00


	//----- nvinfo : EIATTR_KPARAM_INFO
	.align		4
.L_620:
        /*0028*/ 	.byte	0x04, 0x17
        /*002a*/ 	.short	(.L_622 - .L_621)
.L_621:
        /*002c*/ 	.word	0x00000000
        /*0030*/ 	.short	0x0007
        /*0032*/ 	.short	0x0038
        /*0034*/ 	.byte	0x00, 0xf0, 0x11, 0x00


	//----- nvinfo : EIATTR_KPARAM_INFO
	.align		4
.L_622:
        /*0038*/ 	.byte	0x04, 0x17
        /*003a*/ 	.short	(.L_624 - .L_623)
.L_623:
        /*003c*/ 	.word	0x00000000
        /*0040*/ 	.short	0x0006
        /*0042*/ 	.short	0x0030
        /*0044*/ 	.byte	0x00, 0xf5, 0x21, 0x00


	//----- nvinfo : EIATTR_KPARAM_INFO
	.align		4
.L_624:
        /*0048*/ 	.byte	0x04, 0x17
        /*004a*/ 	.short	(.L_626 - .L_625)
.L_625:
        /*004c*/ 	.word	0x00000000
        /*0050*/ 	.short	0x0005
        /*0052*/ 	.short	0x0028
        /*0054*/ 	.byte	0x00, 0xf5, 0x21, 0x00


	//----- nvinfo : EIATTR_KPARAM_INFO
	.align		4
.L_626:
        /*0058*/ 	.byte	0x04, 0x17
        /*005a*/ 	.short	(.L_628 - .L_627)
.L_627:
        /*005c*/ 	.word	0x00000000
        /*0060*/ 	.short	0x0004
        /*0062*/ 	.short	0x0020
        /*0064*/ 	.byte	0x00, 0xf5, 0x21, 0x00


	//----- nvinfo : EIATTR_KPARAM_INFO
	.align		4
.L_628:
        /*0068*/ 	.byte	0x04, 0x17
        /*006a*/ 	.short	(.L_630 - .L_629)
.L_629:
        /*006c*/ 	.word	0x00000000
        /*0070*/ 	.short	0x0003
        /*0072*/ 	.short	0x0018
        /*0074*/ 	.byte	0x00, 0xf5, 0x21, 0x00


	//----- nvinfo : EIATTR_KPARAM_INFO
	.align		4
.L_630:
        /*0078*/ 	.byte	0x04, 0x17
        /*007a*/ 	.short	(.L_632 - .L_631)
.L_631:
        /*007c*/ 	.word	0x00000000
        /*0080*/ 	.short	0x0002
        /*0082*/ 	.short	0x0010
        /*0084*/ 	.byte	0x00, 0xf5, 0x21, 0x00


	//----- nvinfo : EIATTR_KPARAM_INFO
	.align		4
.L_632:
        /*0088*/ 	.byte	0x04, 0x17
        /*008a*/ 	.short	(.L_634 - .L_633)
.L_633:
        /*008c*/ 	.word	0x00000000
        /*0090*/ 	.short	0x0001
        /*0092*/ 	.short	0x0008
        /*0094*/ 	.byte	0x00, 0xf5, 0x21, 0x00


	//----- nvinfo : EIATTR_KPARAM_INFO
	.align		4
.L_634:
        /*0098*/ 	.byte	0x04, 0x17
        /*009a*/ 	.short	(.L_636 - .L_635)
.L_635:
        /*009c*/ 	.word	0x00000000
        /*00a0*/ 	.short	0x0000
        /*00a2*/ 	.short	0x0000
        /*00a4*/ 	.byte	0x00, 0xf5, 0x21, 0x00


	//----- nvinfo : EIATTR_SPARSE_MMA_MASK
	.align		4
.L_636:
        /*00a8*/ 	.byte	0x03, 0x50
        /*00aa*/ 	.short	0x0000


	//----- nvinfo : EIATTR_MAXREG_COUNT
	.align		4
        /*00ac*/ 	.byte	0x03, 0x1b
        /*00ae*/ 	.short	0x00ff


	//----- nvinfo : EIATTR_MERCURY_ISA_VERSION
	.align		4
        /*00b0*/ 	.byte	0x03, 0x5f
        /*00b2*/ 	.short	0x0101


	//----- nvinfo : EIATTR_VRC_CTA_INIT_COUNT
	.align		4
        /*00b4*/ 	.byte	0x02, 0x4a
	.zero		1
	.zero		1


	//----- nvinfo : EIATTR_EXIT_INSTR_OFFSETS
	.align		4
        /*00b8*/ 	.byte	0x04, 0x1c
        /*00ba*/ 	.short	(.L_638 - .L_637)


	//   ....[0]....
.L_637:
        /*00bc*/ 	.word	0x00000080


	//   ....[1]....
        /*00c0*/ 	.word	0x000002f0


	//   ....[2]....
        /*00c4*/ 	.word	0x00001c50


	//----- nvinfo : EIATTR_CRS_STACK_SIZE
	.align		4
.L_638:
        /*00c8*/ 	.byte	0x04, 0x1e
        /*00ca*/ 	.short	(.L_640 - .L_639)
.L_639:
        /*00cc*/ 	.word	0x00000000


	//----- nvinfo : EIATTR_CBANK_PARAM_SIZE
	.align		4
.L_640:
        /*00d0*/ 	.byte	0x03, 0x19
        /*00d2*/ 	.short	0x0044


	//----- nvinfo : EIATTR_PARAM_CBANK
	.align		4
        /*00d4*/ 	.byte	0x04, 0x0a
        /*00d6*/ 	.short	(.L_642 - .L_641)
	.align		4
.L_641:
        /*00d8*/ 	.word	index@(.nv.constant0._Z21cuda_update_scores_erPfS_S_PiS_S0_S0_iii)
        /*00dc*/ 	.short	0x0380
        /*00de*/ 	.short	0x0044


	//----- nvinfo : EIATTR_SW_WAR
	.align		4
.L_642:
        /*00e0*/ 	.byte	0x04, 0x36
        /*00e2*/ 	.short	(.L_644 - .L_643)
.L_643:
        /*00e4*/ 	.word	0x00000008
.L_644:


//--------------------- .nv.info._Z22cuda_compute_scores_erPfS_S_PiS_S_ii --------------------------
	.section	.nv.info._Z22cuda_compute_scores_erPfS_S_PiS_S_ii,"",@"SHT_CUDA_INFO"
	.sectionflags	@""
	.align	4


	//----- nvinfo : EIATTR_CUDA_API_VERSION
	.align		4
        /*0000*/ 	.byte	0x04, 0x37
        /*0002*/ 	.short	(.L_646 - .L_645)
.L_645:
        /*0004*/ 	.word	0x00000082


	//----- nvinfo : EIATTR_KPARAM_INFO
	.align		4
.L_646:
        /*0008*/ 	.byte	0x04, 0x17
        /*000a*/ 	.short	(.L_648 - .L_647)
.L_647:
        /*000c*/ 	.word	0x00000000
        /*0010*/ 	.short	0x0007
        /*0012*/ 	.short	0x0034
        /*0014*/ 	.byte	0x00, 0xf0, 0x11, 0x00


	//----- nvinfo : EIATTR_KPARAM_INFO
	.align		4
.L_648:
        /*0018*/ 	.byte	0x04, 0x17
        /*001a*/ 	.short	(.L_650 - .L_649)
.L_649:
        /*001c*/ 	.word	0x00000000
        /*0020*/ 	.short	0x0006
        /*0022*/ 	.short	0x0030
        /*0024*/ 	.byte	0x00, 0xf0, 0x11, 0x00


	//----- nvinfo : EIATTR_KPARAM_INFO
	.align		4
.L_650:
        /*0028*/ 	.byte	0x04, 0x17
        /*002a*/ 	.short	(.L_652 - .L_651)
.L_651:
        /*002c*/ 	.word	0x00000000
        /*0030*/ 	.short	0x0005
        /*0032*/ 	.short	0x0028
        /*0034*/ 	.byte	0x00, 0xf5, 0x21, 0x00


	//----- nvinfo : EIATTR_KPARAM_INFO
	.align		4
.L_652:
        /*0038*/ 	.byte	0x04, 0x17
        /*003a*/ 	.short	(.L_654 - .L_653)
.L_653:
        /*003c*/ 	.word	0x00000000
        /*0040*/ 	.short	0x0004
        /*0042*/ 	.short	0x0020
        /*0044*/ 	.byte	0x00, 0xf5, 0x21, 0x00


	//----- nvinfo : EIATTR_KPARAM_INFO
	.align		4
.L_654:
        /*0048*/ 	.byte	0x04, 0x17
        /*004a*/ 	.short	(.L_656 - .L_655)
.L_655:
        /*004c*/ 	.word	0x00000000
        /*0050*/ 	.short	0x0003
        /*0052*/ 	.short	0x0018
        /*0054*/ 	.byte	0x00, 0xf5, 0x21, 0x00


	//----- nvinfo : EIATTR_KPARAM_INFO
	.align		4
.L_656:
        /*0058*/ 	.byte	0x04, 0x17
        /*005a*/ 	.short	(.L_658 - .L_657)
.L_657:
        /*005c*/ 	.word	0x00000000
        /*0060*/ 	.short	0x0002
        /*0062*/ 	.short	0x0010
        /*0064*/ 	.byte	0x00, 0xf5, 0x21, 0x00


	//----- nvinfo : EIATTR_KPARAM_INFO
	.align		4
.L_658:
        /*0068*/ 	.byte	0x04, 0x17
        /*006a*/ 	.short	(.L_660 - .L_659)
.L_659:
        /*006c*/ 	.word	0x00000000
        /*0070*/ 	.short	0x0001
        /*0072*/ 	.short	0x0008
        /*0074*/ 	.byte	0x00, 0xf5, 0x21, 0x00


	//----- nvinfo : EIATTR_KPARAM_INFO
	.align		4
.L_660:
        /*0078*/ 	.byte	0x04, 0x17
        /*007a*/ 	.short	(.L_662 - .L_661)
.L_661:
        /*007c*/ 	.word	0x00000000
        /*0080*/ 	.short	0x0000
        /*0082*/ 	.short	0x0000
        /*0084*/ 	.byte	0x00, 0xf5, 0x21, 0x00


	//----- nvinfo : EIATTR_SPARSE_MMA_MASK
	.align		4
.L_662:
        /*0088*/ 	.byte	0x03, 0x50
        /*008a*/ 	.short	0x0000


	//----- nvinfo : EIATTR_MAXREG_COUNT
	.align		4
        /*008c*/ 	.byte	0x03, 0x1b
        /*008e*/ 	.short	0x00ff


	//----- nvinfo : EIATTR_MERCURY_ISA_VERSION
	.align		4
        /*0090*/ 	.byte	0x03, 0x5f
        /*0092*/ 	.short	0x0101


	//----- nvinfo : EIATTR_VRC_CTA_INIT_COUNT
	.align		4
        /*0094*/ 	.byte	0x02, 0x4a
	.zero		1
	.zero		1


	//----- nvinfo : EIATTR_EXIT_INSTR_OFFSETS
	.align		4
        /*0098*/ 	.byte	0x04, 0x1c
        /*009a*/ 	.short	(.L_664 - .L_663)


	//   ....[0]....
.L_663:
        /*009c*/ 	.word	0x00000070


	//   ....[1]....
        /*00a0*/ 	.word	0x000019b0


	//----- nvinfo : EIATTR_CRS_STACK_SIZE
	.align		4
.L_664:
        /*00a4*/ 	.byte	0x04, 0x1e
        /*00a6*/ 	.short	(.L_666 - .L_665)
.L_665:
        /*00a8*/ 	.word	0x00000000


	//----- nvinfo : EIATTR_CBANK_PARAM_SIZE
	.align		4
.L_666:
        /*00ac*/ 	.byte	0x03, 0x19
        /*00ae*/ 	.short	0x0038


	//----- nvinfo : EIATTR_PARAM_CBANK
	.align		4
        /*00b0*/ 	.byte	0x04, 0x0a
        /*00b2*/ 	.short	(.L_668 - .L_667)
	.align		4
.L_667:
        /*00b4*/ 	.word	index@(.nv.constant0._Z22cuda_compute_scores_erPfS_S_PiS_S_ii)
        /*00b8*/ 	.short	0x0380
        /*00ba*/ 	.short	0x0038


	//----- nvinfo : EIATTR_SW_WAR
	.align		4
.L_668:
        /*00bc*/ 	.byte	0x04, 0x36
        /*00be*/ 	.short	(.L_670 - .L_669)
.L_669:
        /*00c0*/ 	.word	0x00000008
.L_670:


//--------------------- .nv.info._Z23cuda_update_scores_ssmpPfS_S_PiS_S0_S0_iii --------------------------
	.section	.nv.info._Z23cuda_update_scores_ssmpPfS_S_PiS_S0_S0_iii,"",@"SHT_CUDA_INFO"
	.sectionflags	@""
	.align	4


	//----- nvinfo : EIATTR_CUDA_API_VERSION
	.align		4
        /*0000*/ 	.byte	0x04, 0x37
        /*0002*/ 	.short	(.L_672 - .L_671)
.L_671:
        /*0004*/ 	.word	0x00000082


	//----- nvinfo : EIATTR_KPARAM_INFO
	.align		4
.L_672:
        /*0008*/ 	.byte	0x04, 0x17
        /*000a*/ 	.short	(.L_674 - .L_673)
.L_673:
        /*000c*/ 	.word	0x00000000
        /*0010*/ 	.short	0x0009
        /*0012*/ 	.short	0x0040
        /*0014*/ 	.byte	0x00, 0xf0, 0x11, 0x00


	//----- nvinfo : EIATTR_KPARAM_INFO
	.align		4
.L_674:
        /*0018*/ 	.byte	0x04, 0x17
        /*001a*/ 	.short	(.L_676 - .L_675)
.L_675:
        /*001c*/ 	.word	0x00000000
        /*0020*/ 	.short	0x0008
        /*0022*/ 	.short	0x003c
        /*0024*/ 	.byte	0x00, 0xf0, 0x11, 0x00


	//----- nvinfo : EIATTR_KPARAM_INFO
	.align		4
.L_676:
        /*0028*/ 	.byte	0x04, 0x17
        /*002a*/ 	.short	(.L_678 - .L_677)
.L_677:
        /*002c*/ 	.word	0x00000000
        /*0030*/ 	.short	0x0007
        /*0032*/ 	.short	0x0038
        /*0034*/ 	.byte	0x00, 0xf0, 0x11, 0x00


	//----- nvinfo : EIATTR_KPARAM_INFO
	.align		4
.L_678:
        /*0038*/ 	.byte	0x04, 0x17
        /*003a*/ 	.short	(.L_680 - .L_679)
.L_679:
        /*003c*/ 	.word	0x00000000
        /*0040*/ 	.short	0x0006
        /*0042*/ 	.short	0x0030
        /*0044*/ 	.byte	0x00, 0xf5, 0x21, 0x00


	//----- nvinfo : EIATTR_KPARAM_INFO
	.align		4
.L_680:
        /*0048*/ 	.byte	0x04, 0x17
        /*004a*/ 	.short	(.L_682 - .L_681)
.L_681:
        /*004c*/ 	.word	0x00000000
        /*0050*/ 	.short	0x0005
        /*0052*/ 	.short	0x0028
        /*0054*/ 	.byte	0x00, 0xf5, 0x21, 0x00


	//----- nvinfo : EIATTR_KPARAM_INFO
	.align		4
.L_682:
        /*0058*/ 	.byte	0x04, 0x17
        /*005a*/ 	.short	(.L_684 - .L_683)
.L_683:
        /*005c*/ 	.word	0x00000000
        /*0060*/ 	.short	0x0004
        /*0062*/ 	.short	0x0020
        /*0064*/ 	.byte	0x00, 0xf5, 0x21, 0x00


	//----- nvinfo : EIATTR_KPARAM_INFO
	.align		4
.L_684:
        /*0068*/ 	.byte	0x04, 0x17
        /*006a*/ 	.short	(.L_686 - .L_685)
.L_685:
        /*006c*/ 	.word	0x00000000
        /*0070*/ 	.short	0x0003
        /*0072*/ 	.short	0x0018
        /*0074*/ 	.byte	0x00, 0xf5, 0x21, 0x00


	//----- nvinfo : EIATTR_KPARAM_INFO
	.align		4
.L_686:
        /*0078*/ 	.byte	0x04, 0x17
        /*007a*/ 	.short	(.L_688 - .L_687)
.L_687:
        /*007c*/ 	.word	0x00000000
        /*0080*/ 	.short	0x0002
        /*0082*/ 	.short	0x0010
        /*0084*/ 	.byte	0x00, 0xf5, 0x21, 0x00


	//----- nvinfo : EIATTR_KPARAM_INFO
	.align		4
.L_688:
        /*0088*/ 	.byte	0x04, 0x17
        /*008a*/ 	.short	(.L_690 - .L_689)
.L_689:
        /*008c*/ 	.word	0x00000000
        /*0090*/ 	.short	0x0001
        /*0092*/ 	.short	0x0008
        /*0094*/ 	.byte	0x00, 0xf5, 0x21, 0x00


	//----- nvinfo : EIATTR_KPARAM_INFO
	.align		4
.L_690:
        /*0098*/ 	.byte	0x04, 0x17
        /*009a*/ 	.short	(.L_692 - .L_691)
.L_691:
        /*009c*/ 	.word	0x00000000
        /*00a0*/ 	.short	0x0000
        /*00a2*/ 	.short	0x0000
        /*00a4*/ 	.byte	0x00, 0xf5, 0x21, 0x00


	//----- nvinfo : EIATTR_SPARSE_MMA_MASK
	.align		4
.L_692:
        /*00a8*/ 	.byte	0x03, 0x50
        /*00aa*/ 	.short	0x0000


	//----- nvinfo : EIATTR_MAXREG_COUNT
	.align		4
        /*00ac*/ 	.byte	0x03, 0x1b
        /*00ae*/ 	.short	0x00ff


	//----- nvinfo : EIATTR_MERCURY_ISA_VERSION
	.align		4
        /*00b0*/ 	.byte	0x03, 0x5f
        /*00b2*/ 	.short	0x0101


	//----- nvinfo : EIATTR_VRC_CTA_INIT_COUNT
	.align		4
        /*00b4*/ 	.byte	0x02, 0x4a
	.zero		1
	.zero		1


	//----- nvinfo : EIATTR_EXIT_INSTR_OFFSETS
	.align		4
        /*00b8*/ 	.byte	0x04, 0x1c
        /*00ba*/ 	.short	(.L_694 - .L_693)


	//   ....[0]....
.L_693:
        /*00bc*/ 	.word	0x00000080


	//   ....[1]....
        /*00c0*/ 	.word	0x000002f0


	//   ....[2]....
        /*00c4*/ 	.word	0x00001740


	//----- nvinfo : EIATTR_CBANK_PARAM_SIZE
	.align		4
.L_694:
        /*00c8*/ 	.byte	0x03, 0x19
        /*00ca*/ 	.short	0x0044


	//----- nvinfo : EIATTR_PARAM_CBANK
	.align		4
        /*00cc*/ 	.byte	0x04, 0x0a
        /*00ce*/ 	.short	(.L_696 - .L_695)
	.align		4
.L_695:
        /*00d0*/ 	.word	index@(.nv.constant0._Z23cuda_update_scores_ssmpPfS_S_PiS_S0_S0_iii)
        /*00d4*/ 	.short	0x0380
        /*00d6*/ 	.short	0x0044


	//----- nvinfo : EIATTR_SW_WAR
	.align		4
.L_696:
        /*00d8*/ 	.byte	0x04, 0x36
        /*00da*/ 	.short	(.L_698 - .L_697)
.L_697:
        /*00dc*/ 	.word	0x00000008
.L_698:


//--------------------- .nv.info._Z24cuda_compute_scores_ssmpPfS_S_PiS_S_ii --------------------------
	.section	.nv.info._Z24cuda_compute_scores_ssmpPfS_S_PiS_S_ii,"",@"SHT_CUDA_INFO"
	.sectionflags	@""
	.align	4


	//----- nvinfo : EIATTR_CUDA_API_VERSION
	.align		4
        /*0000*/ 	.byte	0x04, 0x37
        /*0002*/ 	.short	(.L_700 - .L_699)
.L_699:
        /*0004*/ 	.word	0x00000082


	//----- nvinfo : EIATTR_KPARAM_INFO
	.align		4
.L_700:
        /*0008*/ 	.byte	0x04, 0x17
        /*000a*/ 	.short	(.L_702 - .L_701)
.L_701:
        /*000c*/ 	.word	0x00000000
        /*0010*/ 	.short	0x0007
        /*0012*/ 	.short	0x0034
        /*0014*/ 	.byte	0x00, 0xf0, 0x11, 0x00


	//----- nvinfo : EIATTR_KPARAM_INFO
	.align		4
.L_702:
        /*0018*/ 	.byte	0x04, 0x17
        /*001a*/ 	.short	(.L_704 - .L_703)
.L_703:
        /*001c*/ 	.word	0x00000000
        /*0020*/ 	.short	0x0006
        /*0022*/ 	.short	0x0030
        /*0024*/ 	.byte	0x00, 0xf0, 0x11, 0x00


	//----- nvinfo : EIATTR_KPARAM_INFO
	.align		4
.L_704:
        /*0028*/ 	.byte	0x04, 0x17
        /*002a*/ 	.short	(.L_706 - .L_705)
.L_705:
        /*002c*/ 	.word	0x00000000
        /*0030*/ 	.short	0x0005
        /*0032*/ 	.short	0x0028
        /*0034*/ 	.byte	0x00, 0xf5, 0x21, 0x00


	//----- nvinfo : EIATTR_KPARAM_INFO
	.align		4
.L_706:
        /*0038*/ 	.byte	0x04, 0x17
        /*003a*/ 	.short	(.L_708 - .L_707)
.L_707:
        /*003c*/ 	.word	0x00000000
        /*0040*/ 	.short	0x0004
        /*0042*/ 	.short	0x0020
        /*0044*/ 	.byte	0x00, 0xf5, 0x21, 0x00


	//----- nvinfo : EIATTR_KPARAM_INFO
	.align		4
.L_708:
        /*0048*/ 	.byte	0x04, 0x17
        /*004a*/ 	.short	(.L_710 - .L_709)
.L_709:
        /*004c*/ 	.word	0x00000000
        /*0050*/ 	.short	0x0003
        /*0052*/ 	.short	0x0018
        /*0054*/ 	.byte	0x00, 0xf5, 0x21, 0x00


	//----- nvinfo : EIATTR_KPARAM_INFO
	.align		4
.L_710:
        /*0058*/ 	.byte	0x04, 0x17
        /*005a*/ 	.short	(.L_712 - .L_711)
.L_711:
        /*005c*/ 	.word	0x00000000
        /*0060*/ 	.short	0x0002
        /*0062*/ 	.short	0x0010
        /*0064*/ 	.byte	0x00, 0xf5, 0x21, 0x00


	//----- nvinfo : EIATTR_KPARAM_INFO
	.align		4
.L_712:
        /*0068*/ 	.byte	0x04, 0x17
        /*006a*/ 	.short	(.L_714 - .L_713)
.L_713:
        /*006c*/ 	.word	0x00000000
        /*0070*/ 	.short	0x0001
        /*0072*/ 	.short	0x0008
        /*0074*/ 	.byte	0x00, 0xf5, 0x21, 0x00


	//----- nvinfo : EIATTR_KPARAM_INFO
	.align		4
.L_714:
        /*0078*/ 	.byte	0x04, 0x17
        /*007a*/ 	.short	(.L_716 - .L_715)
.L_715:
        /*007c*/ 	.word	0x00000000
        /*0080*/ 	.short	0x0000
        /*0082*/ 	.short	0x0000
        /*0084*/ 	.byte	0x00, 0xf5, 0x21, 0x00


	//----- nvinfo : EIATTR_SPARSE_MMA_MASK
	.align		4
.L_716:
        /*0088*/ 	.byte	0x03, 0x50
        /*008a*/ 	.short	0x0000


	//----- nvinfo : EIATTR_MAXREG_COUNT
	.align		4
        /*008c*/ 	.byte	0x03, 0x1b
        /*008e*/ 	.short	0x00ff


	//----- nvinfo : EIATTR_MERCURY_ISA_VERSION
	.align		4
        /*0090*/ 	.byte	0x03, 0x5f
        /*0092*/ 	.short	0x0101


	//----- nvinfo : EIATTR_VRC_CTA_INIT_COUNT
	.align		4
        /*0094*/ 	.byte	0x02, 0x4a
	.zero		1
	.zero		1


	//----- nvinfo : EIATTR_EXIT_INSTR_OFFSETS
	.align		4
        /*0098*/ 	.byte	0x04, 0x1c
        /*009a*/ 	.short	(.L_718 - .L_717)


	//   ....[0]....
.L_717:
        /*009c*/ 	.word	0x00000070


	//   ....[1]....
        /*00a0*/ 	.word	0x000014a0


	//----- nvinfo : EIATTR_CBANK_PARAM_SIZE
	.align		4
.L_718:
        /*00a4*/ 	.byte	0x03, 0x19
        /*00a6*/ 	.short	0x0038


	//----- nvinfo : EIATTR_PARAM_CBANK
	.align		4
        /*00a8*/ 	.byte	0x04, 0x0a
        /*00aa*/ 	.short	(.L_720 - .L_719)
	.align		4
.L_719:
        /*00ac*/ 	.word	index@(.nv.constant0._Z24cuda_compute_scores_ssmpPfS_S_PiS_S_ii)
        /*00b0*/ 	.short	0x0380
        /*00b2*/ 	.short	0x0038


	//----- nvinfo : EIATTR_SW_WAR
	.align		4
.L_720:
        /*00b4*/ 	.byte	0x04, 0x36
        /*00b6*/ 	.short	(.L_722 - .L_721)
.L_721:
        /*00b8*/ 	.word	0x00000008
.L_722:


//--------------------- .nv.info._Z23cuda_compute_scores_smpPfS_PiS_ii --------------------------
	.section	.nv.info._Z23cuda_compute_scores_smpPfS_PiS_ii,"",@"SHT_CUDA_INFO"
	.sectionflags	@""
	.align	4


	//----- nvinfo : EIATTR_CUDA_API_VERSION
	.align		4
        /*0000*/ 	.byte	0x04, 0x37
        /*0002*/ 	.short	(.L_724 - .L_723)
.L_723:
        /*0004*/ 	.word	0x00000082


	//----- nvinfo : EIATTR_KPARAM_INFO
	.align		4
.L_724:
        /*0008*/ 	.byte	0x04, 0x17
        /*000a*/ 	.short	(.L_726 - .L_725)
.L_725:
        /*000c*/ 	.word	0x00000000
        /*0010*/ 	.short	0x0005
        /*0012*/ 	.short	0x0024
        /*0014*/ 	.byte	0x00, 0xf0, 0x11, 0x00


	//----- nvinfo : EIATTR_KPARAM_INFO
	.align		4
.L_726:
        /*0018*/ 	.byte	0x04, 0x17
        /*001a*/ 	.short	(.L_728 - .L_727)
.L_727:
        /*001c*/ 	.word	0x00000000
        /*0020*/ 	.short	0x0004
        /*0022*/ 	.short	0x0020
        /*0024*/ 	.byte	0x00, 0xf0, 0x11, 0x00


	//----- nvinfo : EIATTR_KPARAM_INFO
	.align		4
.L_728:
        /*0028*/ 	.byte	0x04, 0x17
        /*002a*/ 	.short	(.L_730 - .L_729)
.L_729:
        /*002c*/ 	.word	0x00000000
        /*0030*/ 	.short	0x0003
        /*0032*/ 	.short	0x0018
        /*0034*/ 	.byte	0x00, 0xf5, 0x21, 0x00


	//----- nvinfo : EIATTR_KPARAM_INFO
	.align		4
.L_730:
        /*0038*/ 	.byte	0x04, 0x17
        /*003a*/ 	.short	(.L_732 - .L_731)
.L_731:
        /*003c*/ 	.word	0x00000000
        /*0040*/ 	.short	0x0002
        /*0042*/ 	.short	0x0010
        /*0044*/ 	.byte	0x00, 0xf5, 0x21, 0x00


	//----- nvinfo : EIATTR_KPARAM_INFO
	.align		4
.L_732:
        /*0048*/ 	.byte	0x04, 0x17
        /*004a*/ 	.short	(.L_734 - .L_733)
.L_733:
        /*004c*/ 	.word	0x00000000
        /*0050*/ 	.short	0x0001
        /*0052*/ 	.short	0x0008
        /*0054*/ 	.byte	0x00, 0xf5, 0x21, 0x00


	//----- nvinfo : EIATTR_KPARAM_INFO
	.align		4
.L_734:
        /*0058*/ 	.byte	0x04, 0x17
        /*005a*/ 	.short	(.L_736 - .L_735)
.L_735:
        /*005c*/ 	.word	0x00000000
        /*0060*/ 	.short	0x0000
        /*0062*/ 	.short	0x0000
        /*0064*/ 	.byte	0x00, 0xf5, 0x21, 0x00


	//----- nvinfo : EIATTR_SPARSE_MMA_MASK
	.align		4
.L_736:
        /*0068*/ 	.byte	0x03, 0x50
        /*006a*/ 	.short	0x0000


	//----- nvinfo : EIATTR_MAXREG_COUNT
	.align		4
        /*006c*/ 	.byte	0x03, 0x1b
        /*006e*/ 	.short	0x00ff


	//----- nvinfo : EIATTR_MERCURY_ISA_VERSION
	.align		4
        /*0070*/ 	.byte	0x03, 0x5f
        /*0072*/ 	.short	0x0101


	//----- nvinfo : EIATTR_VRC_CTA_INIT_COUNT
	.align		4
        /*0074*/ 	.byte	0x02, 0x4a
	.zero		1
	.zero		1


	//----- nvinfo : EIATTR_EXIT_INSTR_OFFSETS
	.align		4
        /*0078*/ 	.byte	0x04, 0x1c
        /*007a*/ 	.short	(.L_738 - .L_737)


	//   ....[0]....
.L_737:
        /*007c*/ 	.word	0x00000070


	//   ....[1]....
        /*0080*/ 	.word	0x00001460


	//----- nvinfo : EIATTR_CBANK_PARAM_SIZE
	.align		4
.L_738:
        /*0084*/ 	.byte	0x03, 0x19
        /*0086*/ 	.short	0x0028


	//----- nvinfo : EIATTR_PARAM_CBANK
	.align		4
        /*0088*/ 	.byte	0x04, 0x0a
        /*008a*/ 	.short	(.L_740 - .L_739)
	.align		4
.L_739:
        /*008c*/ 	.word	index@(.nv.constant0._Z23cuda_compute_scores_smpPfS_PiS_ii)
        /*0090*/ 	.short	0x0380
        /*0092*/ 	.short	0x0028


	//----- nvinfo : EIATTR_SW_WAR
	.align		4
.L_740:
        /*0094*/ 	.byte	0x04, 0x36
        /*0096*/ 	.short	(.L_742 - .L_741)
.L_741:
        /*0098*/ 	.word	0x00000008
.L_742:


//--------------------- .nv.info._Z16create_row_indexPiS_ii --------------------------
	.section	.nv.info._Z16create_row_indexPiS_ii,"",@"SHT_CUDA_INFO"
	.sectionflags	@""
	.align	4


	//----- nvinfo : EIATTR_CUDA_API_VERSION
	.align		4
        /*0000*/ 	.byte	0x04, 0x37
        /*0002*/ 	.short	(.L_744 - .L_743)
.L_743:
        /*0004*/ 	.word	0x00000082


	//----- nvinfo : EIATTR_KPARAM_INFO
	.align		4
.L_744:
        /*0008*/ 	.byte	0x04, 0x17
        /*000a*/ 	.short	(.L_746 - .L_745)
.L_745:
        /*000c*/ 	.word	0x00000000
        /*0010*/ 	.short	0x0003
        /*0012*/ 	.short	0x0014
        /*0014*/ 	.byte	0x00, 0xf0, 0x11, 0x00


	//----- nvinfo : EIATTR_KPARAM_INFO
	.align		4
.L_746:
        /*0018*/ 	.byte	0x04, 0x17
        /*001a*/ 	.short	(.L_748 - .L_747)
.L_747:
        /*001c*/ 	.word	0x00000000
        /*0020*/ 	.short	0x0002
        /*0022*/ 	.short	0x0010
        /*0024*/ 	.byte	0x00, 0xf0, 0x11, 0x00


	//----- nvinfo : EIATTR_KPARAM_INFO
	.align		4
.L_748:
        /*0028*/ 	.byte	0x04, 0x17
        /*002a*/ 	.short	(.L_750 - .L_749)
.L_749:
        /*002c*/ 	.word	0x00000000
        /*0030*/ 	.short	0x0001
        /*0032*/ 	.short	0x0008
        /*0034*/ 	.byte	0x00, 0xf5, 0x21, 0x00


	//----- nvinfo : EIATTR_KPARAM_INFO
	.align		4
.L_750:
        /*0038*/ 	.byte	0x04, 0x17
        /*003a*/ 	.short	(.L_752 - .L_751)
.L_751:
        /*003c*/ 	.word	0x00000000
        /*0040*/ 	.short	0x0000
        /*0042*/ 	.short	0x0000
        /*0044*/ 	.byte	0x00, 0xf5, 0x21, 0x00


	//----- nvinfo : EIATTR_SPARSE_MMA_MASK
	.align		4
.L_752:
        /*0048*/ 	.byte	0x03, 0x50
        /*004a*/ 	.short	0x0000


	//----- nvinfo : EIATTR_MAXREG_COUNT
	.align		4
        /*004c*/ 	.byte	0x03, 0x1b
        /*004e*/ 	.short	0x00ff


	//----- nvinfo : EIATTR_MERCURY_ISA_VERSION
	.align		4
        /*0050*/ 	.byte	0x03, 0x5f
        /*0052*/ 	.short	0x0101


	//----- nvinfo : EIATTR_VRC_CTA_INIT_COUNT
	.align		4
        /*0054*/ 	.byte	0x02, 0x4a
	.zero		1
	.zero		1


	//----- nvinfo : EIATTR_EXIT_INSTR_OFFSETS
	.align		4
        /*0058*/ 	.byte	0x04, 0x1c
        /*005a*/ 	.short	(.L_754 - .L_753)


	//   ....[0]....
.L_753:
        /*005c*/ 	.word	0x00000070


	//   ....[1]....
        /*0060*/ 	.word	0x00000320


	//   ....[2]....
        /*0064*/ 	.word	0x00000420


	//----- nvinfo : EIATTR_CRS_STACK_SIZE
	.align		4
.L_754:
        /*0068*/ 	.byte	0x04, 0x1e
        /*006a*/ 	.short	(.L_756 - .L_755)
.L_755:
        /*006c*/ 	.word	0x00000000


	//----- nvinfo : EIATTR_CBANK_PARAM_SIZE
	.align		4
.L_756:
        /*0070*/ 	.byte	0x03, 0x19
        /*0072*/ 	.short	0x0018


	//----- nvinfo : EIATTR_PARAM_CBANK
	.align		4
        /*0074*/ 	.byte	0x04, 0x0a
        /*0076*/ 	.short	(.L_758 - .L_757)
	.align		4
.L_757:
        /*0078*/ 	.word	index@(.nv.constant0._Z16create_row_indexPiS_ii)
        /*007c*/ 	.short	0x0380
        /*007e*/ 	.short	0x0018


	//----- nvinfo : EIATTR_SW_WAR
	.align		4
.L_758:
        /*0080*/ 	.byte	0x04, 0x36
        /*0082*/ 	.short	(.L_760 - .L_759)
.L_759:
        /*0084*/ 	.word	0x00000008
.L_760:


//--------------------- .nv.info._Z28count_nonzeros_in_rows_indexPfPii --------------------------
	.section	.nv.info._Z28count_nonzeros_in_rows_indexPfPii,"",@"SHT_CUDA_INFO"
	.sectionflags	@""
	.align	4


	//----- nvinfo : EIATTR_CUDA_API_VERSION
	.align		4
        /*0000*/ 	.byte	0x04, 0x37
        /*0002*/ 	.short	(.L_762 - .L_761)
.L_761:
        /*0004*/ 	.word	0x00000082


	//----- nvinfo : EIATTR_KPARAM_INFO
	.align		4
.L_762:
        /*0008*/ 	.byte	0x04, 0x17
        /*000a*/ 	.short	(.L_764 - .L_763)
.L_763:
        /*000c*/ 	.word	0x00000000
        /*0010*/ 	.short	0x0002
        /*0012*/ 	.short	0x0010
        /*0014*/ 	.byte	0x00, 0xf0, 0x11, 0x00


	//----- nvinfo : EIATTR_KPARAM_INFO
	.align		4
.L_764:
        /*0018*/ 	.byte	0x04, 0x17
        /*001a*/ 	.short	(.L_766 - .L_765)
.L_765:
        /*001c*/ 	.word	0x00000000
        /*0020*/ 	.short	0x0001
        /*0022*/ 	.short	0x0008
        /*0024*/ 	.byte	0x00, 0xf5, 0x21, 0x00


	//----- nvinfo : EIATTR_KPARAM_INFO
	.align		4
.L_766:
        /*0028*/ 	.byte	0x04, 0x17
        /*002a*/ 	.short	(.L_768 - .L_767)
.L_767:
        /*002c*/ 	.word	0x00000000
        /*0030*/ 	.short	0x0000
        /*0032*/ 	.short	0x0000
        /*0034*/ 	.byte	0x00, 0xf5, 0x21, 0x00


	//----- nvinfo : EIATTR_SPARSE_MMA_MASK
	.align		4
.L_768:
        /*0038*/ 	.byte	0x03, 0x50
        /*003a*/ 	.short	0x0000


	//----- nvinfo : EIATTR_MAXREG_COUNT
	.align		4
        /*003c*/ 	.byte	0x03, 0x1b
        /*003e*/ 	.short	0x00ff


	//----- nvinfo : EIATTR_MERCURY_ISA_VERSION
	.align		4
        /*0040*/ 	.byte	0x03, 0x5f
        /*0042*/ 	.short	0x0101


	//----- nvinfo : EIATTR_VRC_CTA_INIT_COUNT
	.align		4
        /*0044*/ 	.byte	0x02, 0x4a
	.zero		1
	.zero		1


	//----- nvinfo : EIATTR_EXIT_INSTR_OFFSETS
	.align		4
        /*0048*/ 	.byte	0x04, 0x1c
        /*004a*/ 	.short	(.L_770 - .L_769)


	//   ....[0]....
.L_769:
        /*004c*/ 	.word	0x00000070


	//   ....[1]....
        /*0050*/ 	.word	0x00000130


	//----- nvinfo : EIATTR_CBANK_PARAM_SIZE
	.align		4
.L_770:
        /*0054*/ 	.byte	0x03, 0x19
        /*0056*/ 	.short	0x0014


	//----- nvinfo : EIATTR_PARAM_CBANK
	.align		4
        /*0058*/ 	.byte	0x04, 0x0a
        /*005a*/ 	.short	(.L_772 - .L_771)
	.align		4
.L_771:
        /*005c*/ 	.word	index@(.nv.constant0._Z28count_nonzeros_in_rows_indexPfPii)
        /*0060*/ 	.short	0x0380
        /*0062*/ 	.short	0x0014


	//----- nvinfo : EIATTR_SW_WAR
	.align		4
.L_772:
        /*0064*/ 	.byte	0x04, 0x36
        /*0066*/ 	.short	(.L_774 - .L_773)
.L_773:
        /*0068*/ 	.word	0x00000008
.L_774:


//--------------------- .nv.info._Z20cuda_update_residualPfPiS_ii --------------------------
	.section	.nv.info._Z20cuda_update_residualPfPiS_ii,"",@"SHT_CUDA_INFO"
	.sectionflags	@""
	.align	4


	//----- nvinfo : EIATTR_CUDA_API_VERSION
	.align		4
        /*0000*/ 	.byte	0x04, 0x37
        /*0002*/ 	.short	(.L_776 - .L_775)
.L_775:
        /*0004*/ 	.word	0x00000082


	//----- nvinfo : EIATTR_KPARAM_INFO
	.align		4
.L_776:
        /*0008*/ 	.byte	0x04, 0x17
        /*000a*/ 	.short	(.L_778 - .L_777)
.L_777:
        /*000c*/ 	.word	0x00000000
        /*0010*/ 	.short	0x0004
        /*0012*/ 	.short	0x001c
        /*0014*/ 	.byte	0x00, 0xf0, 0x11, 0x00


	//----- nvinfo : EIATTR_KPARAM_INFO
	.align		4
.L_778:
        /*0018*/ 	.byte	0x04, 0x17
        /*001a*/ 	.short	(.L_780 - .L_779)
.L_779:
        /*001c*/ 	.word	0x00000000
        /*0020*/ 	.short	0x0003
        /*0022*/ 	.short	0x0018
        /*0024*/ 	.byte	0x00, 0xf0, 0x11, 0x00


	//----- nvinfo : EIATTR_KPARAM_INFO
	.align		4
.L_780:
        /*0028*/ 	.byte	0x04, 0x17
        /*002a*/ 	.short	(.L_782 - .L_781)
.L_781:
        /*002c*/ 	.word	0x00000000
        /*0030*/ 	.short	0x0002
        /*0032*/ 	.short	0x0010
        /*0034*/ 	.byte	0x00, 0xf5, 0x21, 0x00


	//----- nvinfo : EIATTR_KPARAM_INFO
	.align		4
.L_782:
        /*0038*/ 	.byte	0x04, 0x17
        /*003a*/ 	.short	(.L_784 - .L_783)
.L_783:
        /*003c*/ 	.word	0x00000000
        /*0040*/ 	.short	0x0001
        /*0042*/ 	.short	0x0008
        /*0044*/ 	.byte	0x00, 0xf5, 0x21, 0x00


	//----- nvinfo : EIATTR_KPARAM_INFO
	.align		4
.L_784:
        /*0048*/ 	.byte	0x04, 0x17
        /*004a*/ 	.short	(.L_786 - .L_785)
.L_785:
        /*004c*/ 	.word	0x00000000
        /*0050*/ 	.short	0x0000
        /*0052*/ 	.short	0x0000
        /*0054*/ 	.byte	0x00, 0xf5, 0x21, 0x00


	//----- nvinfo : EIATTR_SPARSE_MMA_MASK
	.align		4
.L_786:
        /*0058*/ 	.byte	0x03, 0x50
        /*005a*/ 	.short	0x0000


	//----- nvinfo : EIATTR_MAXREG_COUNT
	.align		4
        /*005c*/ 	.byte	0x03, 0x1b
        /*005e*/ 	.short	0x00ff


	//----- nvinfo : EIATTR_MERCURY_ISA_VERSION
	.align		4
        /*0060*/ 	.byte	0x03, 0x5f
        /*0062*/ 	.short	0x0101


	//----- nvinfo : EIATTR_VRC_CTA_INIT_COUNT
	.align		4
        /*0064*/ 	.byte	0x02, 0x4a
	.zero		1
	.zero		1


	//----- nvinfo : EIATTR_EXIT_INSTR_OFFSETS
	.align		4
        /*0068*/ 	.byte	0x04, 0x1c
        /*006a*/ 	.short	(.L_788 - .L_787)


	//   ....[0]....
.L_787:
        /*006c*/ 	.word	0x00000070


	//   ....[1]....
        /*0070*/ 	.word	0x000000d0


	//   ....[2]....
        /*0074*/ 	.word	0x00000100


	//   ....[3]....
        /*0078*/ 	.word	0x00000520


	//   ....[4]....
        /*007c*/ 	.word	0x00000750


	//   ....[5]....
        /*0080*/ 	.word	0x000008c0


	//   ....[6]....
        /*0084*/ 	.word	0x000009a0


	//----- nvinfo : EIATTR_CBANK_PARAM_SIZE
	.align		4
.L_788:
        /*0088*/ 	.byte	0x03, 0x19
        /*008a*/ 	.short	0x0020


	//----- nvinfo : EIATTR_PARAM_CBANK
	.align		4
        /*008c*/ 	.byte	0x04, 0x0a
        /*008e*/ 	.short	(.L_790 - .L_789)
	.align		4
.L_789:
        /*0090*/ 	.word	index@(.nv.constant0._Z20cuda_update_residualPfPiS_ii)
        /*0094*/ 	.short	0x0380
        /*0096*/ 	.short	0x0020


	//----- nvinfo : EIATTR_SW_WAR
	.align		4
.L_790:
        /*0098*/ 	.byte	0x04, 0x36
        /*009a*/ 	.short	(.L_792 - .L_791)
.L_791:
        /*009c*/ 	.word	0x00000008
.L_792:


//--------------------- .nv.callgraph             --------------------------
	.section	.nv.callgraph,"",@"SHT_CUDA_CALLGRAPH"
	.align	4
	.sectionentsize	8
	.align		4
        /*0000*/ 	.word	0x00000000
	.align		4
        /*0004*/ 	.word	0xffffffff
	.align		4
        /*0008*/ 	.word	0x00000000
	.align		4
        /*000c*/ 	.word	0xfffffffe
	.align		4
        /*0010*/ 	.word	0x00000000
	.align		4
        /*0014*/ 	.word	0xfffffffd
	.align		4
        /*0018*/ 	.word	0x00000000
	.align		4
        /*001c*/ 	.word	0xfffffffc


//--------------------- .nv.constant3             --------------------------
	.section	.nv.constant3,"a",@progbits
	.align	4
.nv.constant3:
	.type		sigma_noise,@object
	.size		sigma_noise,(prob_zero_factor - sigma_noise)
sigma_noise:
	.zero		4
	.type		prob_zero_factor,@object
	.size		prob_zero_factor,(prob_equal_factor - prob_zero_factor)
prob_zero_factor:
	.zero		4
	.type		prob_equal_factor,@object
	.size		prob_equal_factor,(sigma_signal_zero - prob_equal_factor)
prob_equal_factor:
	.zero		4
	.type		sigma_signal_zero,@object
	.size		sigma_signal_zero,(sigma_signal_equal - sigma_signal_zero)
sigma_signal_zero:
	.zero		4
	.type		sigma_signal_equal,@object
	.size		sigma_signal_equal,(sigma2_n - sigma_signal_equal)
sigma_signal_equal:
	.zero		4
	.type		sigma2_n,@object
	.size		sigma2_n,(sigma2_s - sigma2_n)
sigma2_n:
	.zero		4
	.type		sigma2_s,@object
	.size		sigma2_s,(snr - sigma2_s)
sigma2_s:
	.zero		4
	.type		snr,@object
	.size		snr,(boost_flag - snr)
snr:
	.zero		4
	.type		boost_flag,@object
	.size		boost_flag,(.L_8 - boost_flag)
boost_flag:
	.zero		4
.L_8:


//--------------------- .text._Z12countSupportPfiPi --------------------------
	.section	.text._Z12countSupportPfiPi,"ax",@progbits
	.align	128
        .global         _Z12countSupportPfiPi
        .type           _Z12countSupportPfiPi,@function
        .size           _Z12countSupportPfiPi,(.L_x_703 - _Z12countSupportPfiPi)
        .other          _Z12countSupportPfiPi,@"STO_CUDA_ENTRY STV_DEFAULT"
_Z12countSupportPfiPi:
.text._Z12countSupportPfiPi:
[----:B------:R-:W-:Y:S01]  /*0000*/  LDC R1, c[0x0][0x37c] ;  /* 0x0000df00ff017b82 */ /* 0x000fe20000000800 */
[----:B------:R-:W0:Y:S07]  /*0010*/  S2R R5, SR_TID.X ;  /* 0x0000000000057919 */ /* 0x000e2e0000002100 */
[----:B------:R-:W0:Y:S01]  /*0020*/  S2UR UR4, SR_CTAID.X ;  /* 0x00000000000479c3 */ /* 0x000e220000002500 */
[----:B------:R-:W1:Y:S07]  /*0030*/  LDCU UR5, c[0x0][0x388] ;  /* 0x00007100ff0577ac */ /* 0x000e6e0008000800 */
[----:B------:R-:W0:Y:S02]  /*0040*/  LDC R0, c[0x0][0x360] ;  /* 0x0000d800ff007b82 */ /* 0x000e240000000800 */
[----:B0-----:R-:W-:-:S05]  /*0050*/  IMAD R5, R0, UR4, R5 ;  /* 0x0000000400057c24 */ /* 0x001fca000f8e0205 */
[----:B-1----:R-:W-:-:S13]  /*0060*/  ISETP.GE.AND P0, PT, R5, UR5, PT ;  /* 0x0000000505007c0c */ /* 0x002fda000bf06270 */
[----:B------:R-:W-:Y:S05]  /*0070*/  @P0 EXIT ;  /* 0x000000000000094d */ /* 0x000fea0003800000 */
[----:B------:R-:W0:Y:S01]  /*0080*/  LDC.64 R2, c[0x0][0x380] ;  /* 0x0000e000ff027b82 */ /* 0x000e220000000a00 */
[----:B------:R-:W1:Y:S01]  /*0090*/  LDCU.64 UR4, c[0x0][0x358] ;  /* 0x00006b00ff0477ac */ /* 0x000e620008000a00 */
[----:B0-----:R-:W-:-:S06]  /*00a0*/  IMAD.WIDE R2, R5, 0x4, R2 ;  /* 0x0000000405027825 */ /* 0x001fcc00078e0202 */
[----:B-1----:R-:W2:Y:S02]  /*00b0*/  LDG.E R2, desc[UR4][R2.64] ;  /* 0x0000000402027981 */ /* 0x002ea4000c1e1900 */
[----:B--2---:R-:W-:-:S13]  /*00c0*/  FSETP.NEU.AND P0, PT, R2, RZ, PT ;  /* 0x000000ff0200720b */ /* 0x004fda0003f0d000 */
[----:B------:R-:W-:Y:S05]  /*00d0*/  @!P0 EXIT ;  /* 0x000000000000894d */ /* 0x000fea0003800000 */
[----:B------:R-:W0:Y:S01]  /*00e0*/  S2R R0, SR_LANEID ;  /* 0x0000000000007919 */ /* 0x000e220000000000 */
[----:B------:R-:W1:Y:S01]  /*00f0*/  LDC.64 R2, c[0x0][0x390] ;  /* 0x0000e400ff027b82 */ /* 0x000e620000000a00 */
[----:B------:R-:W-:Y:S02]  /*0100*/  VOTEU.ANY UR6, UPT, PT ;  /* 0x0000000000067886 */ /* 0x000fe400038e0100 */
[----:B------:R-:W-:Y:S02]  /*0110*/  UFLO.U32 UR7, UR6 ;  /* 0x00000006000772bd */ /* 0x000fe400080e0000 */
[----:B------:R-:W1:Y:S04]  /*0120*/  POPC R5, UR6 ;  /* 0x0000000600057d09 */ /* 0x000e680008000000 */
[----:B0-----:R-:W-:-:S13]  /*0130*/  ISETP.EQ.U32.AND P0, PT, R0, UR7, PT ;  /* 0x0000000700007c0c */ /* 0x001fda000bf02070 */
[----:B-1----:R-:W-:Y:S01]  /*0140*/  @P0 REDG.E.ADD.STRONG.GPU desc[UR4][R2.64], R5 ;  /* 0x000000050200098e */ /* 0x002fe2000c12e104 */
[----:B------:R-:W-:Y:S05]  /*0150*/  EXIT ;  /* 0x000000000000794d */ /* 0x000fea0003800000 */
.L_x_0:
[----:B------:R-:W-:-:S00]  /*0160*/  BRA `(.L_x_0) ;  /* 0xfffffffc00fc7947 */ /* 0x000fc0000383ffff */
[----:B------:R-:W-:-:S00]  /*0170*/  NOP ;  /* 0x0000000000007918 */ /* 0x000fc00000000000 */
        /* <DEDUP_REMOVED lines=8> */
.L_x_703:


//--------------------- .text._Z18cudaUpdateResidualPfPiS_S_ii --------------------------
	.section	.text._Z18cudaUpdateResidualPfPiS_S_ii,"ax",@progbits
	.align	128
        .global         _Z18cudaUpdateResidualPfPiS_S_ii
        .type           _Z18cudaUpdateResidualPfPiS_S_ii,@function
        .size           _Z18cudaUpdateResidualPfPiS_S_ii,(.L_x_704 - _Z18cudaUpdateResidualPfPiS_S_ii)
        .other          _Z18cudaUpdateResidualPfPiS_S_ii,@"STO_CUDA_ENTRY STV_DEFAULT"
_Z18cudaUpdateResidualPfPiS_S_ii:
.text._Z18cudaUpdateResidualPfPiS_S_ii:
[----:B------:R-:W-:Y:S01]  /*0000*/  LDC R1, c[0x0][0x37c] ;  /* 0x0000df00ff017b82 */ /* 0x000fe20000000800 */
[----:B------:R-:W0:Y:S07]  /*0010*/  S2R R0, SR_TID.X ;  /* 0x0000000000007919 */ /* 0x000e2e0000002100 */
[----:B------:R-:W1:Y:S01]  /*0020*/  LDC R5, c[0x0][0x3a0] ;  /* 0x0000e800ff057b82 */ /* 0x000e620000000800 */
[----:B------:R-:W0:Y:S01]  /*0030*/  LDCU UR4, c[0x0][0x360] ;  /* 0x00006c00ff0477ac */ /* 0x000e220008000800 */
[----:B------:R-:W0:Y:S02]  /*0040*/  S2R R3, SR_CTAID.X ;  /* 0x0000000000037919 */ /* 0x000e240000002500 */
[----:B0-----:R-:W-:-:S05]  /*0050*/  IMAD R0, R3, UR4, R0 ;  /* 0x0000000403007c24 */ /* 0x001fca000f8e0200 */
[----:B-1----:R-:W-:-:S13]  /*0060*/  ISETP.NE.AND P0, PT, R0, R5, PT ;  /* 0x000000050000720c */ /* 0x002fda0003f05270 */
[----:B------:R-:W-:Y:S05]  /*0070*/  @P0 EXIT ;  /* 0x000000000000094d */ /* 0x000fea0003800000 */
[----:B------:R-:W0:Y:S02]  /*0080*/  LDC R0, c[0x0][0x3a4] ;  /* 0x0000e900ff007b82 */ /* 0x000e240000000800 */
[----:B0-----:R-:W-:-:S13]  /*0090*/  ISETP.GE.AND P0, PT, R0, 0x1, PT ;  /* 0x000000010000780c */ /* 0x001fda0003f06270 */
[----:B------:R-:W-:Y:S05]  /*00a0*/  @!P0 EXIT ;  /* 0x000000000000894d */ /* 0x000fea0003800000 */
[----:B------:R-:W0:Y:S01]  /*00b0*/  LDC.64 R2, c[0x0][0x398] ;  /* 0x0000e600ff027b82 */ /* 0x000e220000000a00 */
[C---:B------:R-:W-:Y:S01]  /*00c0*/  ISETP.GE.U32.AND P1, PT, R0.reuse, 0x8, PT ;  /* 0x000000080000780c */ /* 0x040fe20003f26070 */
[----:B------:R-:W1:Y:S01]  /*00d0*/  LDCU.64 UR8, c[0x0][0x358] ;  /* 0x00006b00ff0877ac */ /* 0x000e620008000a00 */
[----:B------:R-:W-:Y:S01]  /*00e0*/  LOP3.LUT R20, R0, 0x7, RZ, 0xc0, !PT ;  /* 0x0000000700147812 */ /* 0x000fe200078ec0ff */
[----:B------:R-:W-:Y:S02]  /*00f0*/  HFMA2 R11, -RZ, RZ, 0, 0 ;  /* 0x00000000ff0b7431 */ /* 0x000fe400000001ff */
[C---:B------:R-:W-:Y:S01]  /*0100*/  IMAD R10, R5.reuse, R0, RZ ;  /* 0x00000000050a7224 */ /* 0x040fe200078e02ff */
[----:B------:R-:W-:Y:S01]  /*0110*/  ISETP.NE.AND P0, PT, R20, RZ, PT ;  /* 0x000000ff1400720c */ /* 0x000fe20003f05270 */
[----:B0-----:R-:W-:-:S06]  /*0120*/  IMAD.WIDE R2, R5, 0x4, R2 ;  /* 0x0000000405027825 */ /* 0x001fcc00078e0202 */
[----:B-1----:R-:W-:Y:S06]  /*0130*/  @!P1 BRA `(.L_x_1) ;  /* 0x0000000400309947 */ /* 0x002fec0003800000 */
[----:B------:R-:W0:Y:S01]  /*0140*/  LDCU.64 UR6, c[0x0][0x390] ;  /* 0x00007200ff0677ac */ /* 0x000e220008000a00 */
[----:B------:R-:W-:Y:S02]  /*0150*/  LOP3.LUT R11, R0, 0x7ffffff8, RZ, 0xc0, !PT ;  /* 0x7ffffff8000b7812 */ /* 0x000fe400078ec0ff */
[----:B------:R-:W-:Y:S01]  /*0160*/  MOV R12, R10 ;  /* 0x0000000a000c7202 */ /* 0x000fe20000000f00 */
[----:B------:R-:W1:Y:S01]  /*0170*/  LDCU.64 UR4, c[0x0][0x388] ;  /* 0x00007100ff0477ac */ /* 0x000e620008000a00 */
[----:B------:R-:W-:Y:S01]  /*0180*/  IADD3 R13, PT, PT, -R11, RZ, RZ ;  /* 0x000000ff0b0d7210 */ /* 0x000fe20007ffe1ff */
[----:B0-----:R-:W-:Y:S02]  /*0190*/  UIADD3 UR6, UP0, UPT, UR6, 0x10, URZ ;  /* 0x0000001006067890 */ /* 0x001fe4000ff1e0ff */
[----:B-1----:R-:W-:Y:S02]  /*01a0*/  UIADD3 UR4, UP1, UPT, UR4, 0x10, URZ ;  /* 0x0000001004047890 */ /* 0x002fe4000ff3e0ff */
[----:B------:R-:W-:-:S02]  /*01b0*/  UIADD3.X UR7, UPT, UPT, URZ, UR7, URZ, UP0, !UPT ;  /* 0x00000007ff077290 */ /* 0x000fc400087fe4ff */
[----:B------:R-:W-:-:S12]  /*01c0*/  UIADD3.X UR5, UPT, UPT, URZ, UR5, URZ, UP1, !UPT ;  /* 0x00000005ff057290 */ /* 0x000fd80008ffe4ff */
.L_x_2:
[----:B------:R-:W-:Y:S01]  /*01d0*/  MOV R8, UR4 ;  /* 0x0000000400087c02 */ /* 0x000fe20008000f00 */
[----:B0-----:R-:W0:Y:S01]  /*01e0*/  LDC.64 R6, c[0x0][0x380] ;  /* 0x0000e000ff067b82 */ /* 0x001e220000000a00 */
[----:B------:R-:W-:Y:S01]  /*01f0*/  MOV R9, UR5 ;  /* 0x0000000500097c02 */ /* 0x000fe20008000f00 */
[----:B------:R-:W2:Y:S02]  /*0200*/  LDG.E R16, desc[UR8][R2.64] ;  /* 0x0000000802107981 */ /* 0x000ea4000c1e1900 */
[----:B------:R-:W-:-:S05]  /*0210*/  IMAD.WIDE R8, R12, 0x4, R8 ;  /* 0x000000040c087825 */ /* 0x000fca00078e0208 */
[----:B------:R-:W0:Y:S01]  /*0220*/  LDG.E R15, desc[UR8][R8.64+-0x10] ;  /* 0xfffff008080f7981 */ /* 0x000e22000c1e1900 */
[----:B------:R-:W-:Y:S02]  /*0230*/  MOV R4, UR6 ;  /* 0x0000000600047c02 */ /* 0x000fe40008000f00 */
[----:B------:R-:W-:-:S03]  /*0240*/  MOV R5, UR7 ;  /* 0x0000000700057c02 */ /* 0x000fc60008000f00 */
[----:B------:R-:W-:-:S05]  /*0250*/  IMAD.WIDE R4, R12, 0x4, R4 ;  /* 0x000000040c047825 */ /* 0x000fca00078e0204 */
[----:B------:R-:W2:Y:S01]  /*0260*/  LDG.E R17, desc[UR8][R4.64+-0x10] ;  /* 0xfffff00804117981 */ /* 0x000ea2000c1e1900 */
[----:B0-----:R-:W-:-:S05]  /*0270*/  IMAD.WIDE R14, R15, 0x4, R6 ;  /* 0x000000040f0e7825 */ /* 0x001fca00078e0206 */
[----:B------:R-:W2:Y:S02]  /*0280*/  LDG.E R19, desc[UR8][R14.64] ;  /* 0x000000080e137981 */ /* 0x000ea4000c1e1900 */
[----:B--2---:R-:W-:-:S05]  /*0290*/  FFMA R21, -R16, R17, R19 ;  /* 0x0000001110157223 */ /* 0x004fca0000000113 */
[----:B------:R0:W-:Y:S04]  /*02a0*/  STG.E desc[UR8][R14.64], R21 ;  /* 0x000000150e007986 */ /* 0x0001e8000c101908 */
[----:B------:R-:W2:Y:S04]  /*02b0*/  LDG.E R17, desc[UR8][R8.64+-0xc] ;  /* 0xfffff40808117981 */ /* 0x000ea8000c1e1900 */
[----:B------:R-:W3:Y:S04]  /*02c0*/  LDG.E R18, desc[UR8][R2.64] ;  /* 0x0000000802127981 */ /* 0x000ee8000c1e1900 */
[----:B------:R-:W3:Y:S01]  /*02d0*/  LDG.E R19, desc[UR8][R4.64+-0xc] ;  /* 0xfffff40804137981 */ /* 0x000ee2000c1e1900 */
[----:B--2---:R-:W-:-:S05]  /*02e0*/  IMAD.WIDE R16, R17, 0x4, R6 ;  /* 0x0000000411107825 */ /* 0x004fca00078e0206 */
[----:B------:R-:W3:Y:S02]  /*02f0*/  LDG.E R23, desc[UR8][R16.64] ;  /* 0x0000000810177981 */ /* 0x000ee4000c1e1900 */
[----:B---3--:R-:W-:-:S05]  /*0300*/  FFMA R23, -R18, R19, R23 ;  /* 0x0000001312177223 */ /* 0x008fca0000000117 */
[----:B------:R1:W-:Y:S04]  /*0310*/  STG.E desc[UR8][R16.64], R23 ;  /* 0x0000001710007986 */ /* 0x0003e8000c101908 */
[----:B------:R-:W2:Y:S04]  /*0320*/  LDG.E R19, desc[UR8][R8.64+-0x8] ;  /* 0xfffff80808137981 */ /* 0x000ea8000c1e1900 */
[----:B------:R-:W3:Y:S04]  /*0330*/  LDG.E R22, desc[UR8][R2.64] ;  /* 0x0000000802167981 */ /* 0x000ee8000c1e1900 */
[----:B0-----:R-:W3:Y:S01]  /*0340*/  LDG.E R15, desc[UR8][R4.64+-0x8] ;  /* 0xfffff808040f7981 */ /* 0x001ee2000c1e1900 */
[----:B--2---:R-:W-:-:S05]  /*0350*/  IMAD.WIDE R18, R19, 0x4, R6 ;  /* 0x0000000413127825 */ /* 0x004fca00078e0206 */
[----:B------:R-:W3:Y:S02]  /*0360*/  LDG.E R21, desc[UR8][R18.64] ;  /* 0x0000000812157981 */ /* 0x000ee4000c1e1900 */
[----:B---3--:R-:W-:-:S05]  /*0370*/  FFMA R21, -R22, R15, R21 ;  /* 0x0000000f16157223 */ /* 0x008fca0000000115 */
[----:B------:R0:W-:Y:S04]  /*0380*/  STG.E desc[UR8][R18.64], R21 ;  /* 0x0000001512007986 */ /* 0x0001e8000c101908 */
[----:B------:R-:W2:Y:S04]  /*0390*/  LDG.E R15, desc[UR8][R8.64+-0x4] ;  /* 0xfffffc08080f7981 */ /* 0x000ea8000c1e1900 */
[----:B------:R-:W3:Y:S04]  /*03a0*/  LDG.E R22, desc[UR8][R2.64] ;  /* 0x0000000802167981 */ /* 0x000ee8000c1e1900 */
[----:B-1----:R-:W3:Y:S01]  /*03b0*/  LDG.E R17, desc[UR8][R4.64+-0x4] ;  /* 0xfffffc0804117981 */ /* 0x002ee2000c1e1900 */
        /* <DEDUP_REMOVED lines=26> */
[----:B------:R-:W3:Y:S01]  /*0560*/  LDG.E R16, desc[UR8][R2.64] ;  /* 0x0000000802107981 */ /* 0x000ee2000c1e1900 */
[----:B------:R-:W-:Y:S01]  /*0570*/  IADD3 R13, PT, PT, R13, 0x8, RZ ;  /* 0x000000080d0d7810 */ /* 0x000fe20007ffe0ff */
[----:B--2---:R-:W-:-:S02]  /*0580*/  IMAD.WIDE R6, R21, 0x4, R6 ;  /* 0x0000000415067825 */ /* 0x004fc400078e0206 */
[----:B------:R-:W3:Y:S04]  /*0590*/  LDG.E R21, desc[UR8][R4.64+0xc] ;  /* 0x00000c0804157981 */ /* 0x000ee8000c1e1900 */
[----:B-1----:R-:W3:Y:S01]  /*05a0*/  LDG.E R19, desc[UR8][R6.64] ;  /* 0x0000000806137981 */ /* 0x002ee2000c1e1900 */
[----:B------:R-:W-:Y:S02]  /*05b0*/  ISETP.NE.AND P1, PT, R13, RZ, PT ;  /* 0x000000ff0d00720c */ /* 0x000fe40003f25270 */
[----:B------:R-:W-:Y:S01]  /*05c0*/  IADD3 R12, PT, PT, R12, 0x8, RZ ;  /* 0x000000080c0c7810 */ /* 0x000fe20007ffe0ff */
[----:B---3--:R-:W-:-:S05]  /*05d0*/  FFMA R19, -R16, R21, R19 ;  /* 0x0000001510137223 */ /* 0x008fca0000000113 */
[----:B------:R0:W-:Y:S05]  /*05e0*/  STG.E desc[UR8][R6.64], R19 ;  /* 0x0000001306007986 */ /* 0x0001ea000c101908 */
[----:B------:R-:W-:Y:S05]  /*05f0*/  @P1 BRA `(.L_x_2) ;  /* 0xfffffff800f41947 */ /* 0x000fea000383ffff */
.L_x_1:
[----:B------:R-:W-:Y:S05]  /*0600*/  @!P0 EXIT ;  /* 0x000000000000894d */ /* 0x000fea0003800000 */
[----:B------:R-:W-:Y:S02]  /*0610*/  ISETP.GE.U32.AND P0, PT, R20, 0x4, PT ;  /* 0x000000041400780c */ /* 0x000fe40003f06070 */
[----:B------:R-:W-:-:S04]  /*0620*/  LOP3.LUT R18, R0, 0x3, RZ, 0xc0, !PT ;  /* 0x0000000300127812 */ /* 0x000fc800078ec0ff */
[----:B------:R-:W-:-:S07]  /*0630*/  ISETP.NE.AND P1, PT, R18, RZ, PT ;  /* 0x000000ff1200720c */ /* 0x000fce0003f25270 */
[----:B------:R-:W-:Y:S06]  /*0640*/  @!P0 BRA `(.L_x_3) ;  /* 0x00000000008c8947 */ /* 0x000fec0003800000 */
[----:B------:R-:W1:Y:S01]  /*0650*/  LDC.64 R4, c[0x0][0x388] ;  /* 0x0000e200ff047b82 */ /* 0x000e620000000a00 */
[----:B------:R-:W-:Y:S01]  /*0660*/  IADD3 R13, PT, PT, R11, R10, RZ ;  /* 0x0000000a0b0d7210 */ /* 0x000fe20007ffe0ff */
[----:B0-----:R-:W2:Y:S06]  /*0670*/  LDG.E R14, desc[UR8][R2.64] ;  /* 0x00000008020e7981 */ /* 0x001eac000c1e1900 */
[----:B------:R-:W0:Y:S08]  /*0680*/  LDC.64 R8, c[0x0][0x390] ;  /* 0x0000e400ff087b82 */ /* 0x000e300000000a00 */
[----:B------:R-:W3:Y:S01]  /*0690*/  LDC.64 R6, c[0x0][0x380] ;  /* 0x0000e000ff067b82 */ /* 0x000ee20000000a00 */
[----:B-1----:R-:W-:-:S05]  /*06a0*/  IMAD.WIDE R4, R13, 0x4, R4 ;  /* 0x000000040d047825 */ /* 0x002fca00078e0204 */
[----:B------:R-:W3:Y:S01]  /*06b0*/  LDG.E R15, desc[UR8][R4.64] ;  /* 0x00000008040f7981 */ /* 0x000ee2000c1e1900 */
[----:B0-----:R-:W-:-:S04]  /*06c0*/  IMAD.WIDE R8, R13, 0x4, R8 ;  /* 0x000000040d087825 */ /* 0x001fc800078e0208 */
[----:B---3--:R-:W-:Y:S02]  /*06d0*/  IMAD.WIDE R12, R15, 0x4, R6 ;  /* 0x000000040f0c7825 */ /* 0x008fe400078e0206 */
[----:B------:R-:W2:Y:S04]  /*06e0*/  LDG.E R15, desc[UR8][R8.64] ;  /* 0x00000008080f7981 */ /* 0x000ea8000c1e1900 */
        /* <DEDUP_REMOVED lines=17> */
[----:B------:R-:W3:Y:S04]  /*0800*/  LDG.E R19, desc[UR8][R4.64+0xc] ;  /* 0x00000c0804137981 */ /* 0x000ee8000c1e1900 */
[----:B------:R-:W4:Y:S01]  /*0810*/  LDG.E R12, desc[UR8][R2.64] ;  /* 0x00000008020c7981 */ /* 0x000f22000c1e1900 */
[----:B---3--:R-:W-:-:S03]  /*0820*/  IMAD.WIDE R6, R19, 0x4, R6 ;  /* 0x0000000413067825 */ /* 0x008fc600078e0206 */
[----:B------:R-:W4:Y:S04]  /*0830*/  LDG.E R19, desc[UR8][R8.64+0xc] ;  /* 0x00000c0808137981 */ /* 0x000f28000c1e1900 */
[----:B-1----:R-:W4:Y:S01]  /*0840*/  LDG.E R15, desc[UR8][R6.64] ;  /* 0x00000008060f7981 */ /* 0x002f22000c1e1900 */
[----:B------:R-:W-:Y:S01]  /*0850*/  IADD3 R11, PT, PT, R11, 0x4, RZ ;  /* 0x000000040b0b7810 */ /* 0x000fe20007ffe0ff */
[----:B----4-:R-:W-:-:S05]  /*0860*/  FFMA R15, -R12, R19, R15 ;  /* 0x000000130c0f7223 */ /* 0x010fca000000010f */
[----:B------:R2:W-:Y:S02]  /*0870*/  STG.E desc[UR8][R6.64], R15 ;  /* 0x0000000f06007986 */ /* 0x0005e4000c101908 */
.L_x_3:
[----:B------:R-:W-:Y:S05]  /*0880*/  @!P1 EXIT ;  /* 0x000000000000994d */ /* 0x000fea0003800000 */
[----:B------:R-:W-:Y:S02]  /*0890*/  ISETP.NE.AND P0, PT, R18, 0x1, PT ;  /* 0x000000011200780c */ /* 0x000fe40003f05270 */
[----:B------:R-:W-:-:S04]  /*08a0*/  LOP3.LUT R0, R0, 0x1, RZ, 0xc0, !PT ;  /* 0x0000000100007812 */ /* 0x000fc800078ec0ff */
[----:B------:R-:W-:-:S07]  /*08b0*/  ISETP.NE.U32.AND P1, PT, R0, 0x1, PT ;  /* 0x000000010000780c */ /* 0x000fce0003f25070 */
[----:B------:R-:W-:Y:S06]  /*08c0*/  @!P0 BRA `(.L_x_4) ;  /* 0x0000000000548947 */ /* 0x000fec0003800000 */
[----:B------:R-:W1:Y:S01]  /*08d0*/  LDC.64 R4, c[0x0][0x388] ;  /* 0x0000e200ff047b82 */ /* 0x000e620000000a00 */
[----:B------:R-:W-:Y:S01]  /*08e0*/  IADD3 R9, PT, PT, R11, R10, RZ ;  /* 0x0000000a0b097210 */ /* 0x000fe20007ffe0ff */
[----:B------:R-:W3:Y:S06]  /*08f0*/  LDG.E R0, desc[UR8][R2.64] ;  /* 0x0000000802007981 */ /* 0x000eec000c1e1900 */
[----:B0-2---:R-:W0:Y:S01]  /*0900*/  LDC.64 R6, c[0x0][0x390] ;  /* 0x0000e400ff067b82 */ /* 0x005e220000000a00 */
[----:B-1----:R-:W-:-:S07]  /*0910*/  IMAD.WIDE R12, R9, 0x4, R4 ;  /* 0x00000004090c7825 */ /* 0x002fce00078e0204 */
[----:B------:R-:W1:Y:S01]  /*0920*/  LDC.64 R4, c[0x0][0x380] ;  /* 0x0000e000ff047b82 */ /* 0x000e620000000a00 */
[----:B------:R-:W1:Y:S01]  /*0930*/  LDG.E R15, desc[UR8][R12.64] ;  /* 0x000000080c0f7981 */ /* 0x000e62000c1e1900 */
[----:B0-----:R-:W-:-:S04]  /*0940*/  IMAD.WIDE R8, R9, 0x4, R6 ;  /* 0x0000000409087825 */ /* 0x001fc800078e0206 */
[----:B-1----:R-:W-:Y:S02]  /*0950*/  IMAD.WIDE R6, R15, 0x4, R4 ;  /* 0x000000040f067825 */ /* 0x002fe400078e0204 */
[----:B------:R-:W3:Y:S04]  /*0960*/  LDG.E R15, desc[UR8][R8.64] ;  /* 0x00000008080f7981 */ /* 0x000ee8000c1e1900 */
[----:B------:R-:W3:Y:S02]  /*0970*/  LDG.E R17, desc[UR8][R6.64] ;  /* 0x0000000806117981 */ /* 0x000ee4000c1e1900 */
[----:B---3--:R-:W-:-:S05]  /*0980*/  FFMA R15, -R0, R15, R17 ;  /* 0x0000000f000f7223 */ /* 0x008fca0000000111 */
[----:B------:R1:W-:Y:S04]  /*0990*/  STG.E desc[UR8][R6.64], R15 ;  /* 0x0000000f06007986 */ /* 0x0003e8000c101908 */
[----:B------:R-:W2:Y:S04]  /*09a0*/  LDG.E R17, desc[UR8][R12.64+0x4] ;  /* 0x000004080c117981 */ /* 0x000ea8000c1e1900 */
[----:B------:R-:W3:Y:S01]  /*09b0*/  LDG.E R0, desc[UR8][R2.64] ;  /* 0x0000000802007981 */ /* 0x000ee2000c1e1900 */
[----:B--2---:R-:W-:-:S03]  /*09c0*/  IMAD.WIDE R4, R17, 0x4, R4 ;  /* 0x0000000411047825 */ /* 0x004fc600078e0204 */
[----:B------:R-:W3:Y:S04]  /*09d0*/  LDG.E R17, desc[UR8][R8.64+0x4] ;  /* 0x0000040808117981 */ /* 0x000ee8000c1e1900 */
[----:B------:R-:W3:Y:S01]  /*09e0*/  LDG.E R19, desc[UR8][R4.64] ;  /* 0x0000000804137981 */ /* 0x000ee2000c1e1900 */
[----:B------:R-:W-:Y:S01]  /*09f0*/  IADD3 R11, PT, PT, R11, 0x2, RZ ;  /* 0x000000020b0b7810 */ /* 0x000fe20007ffe0ff */
[----:B---3--:R-:W-:-:S05]  /*0a00*/  FFMA R17, -R0, R17, R19 ;  /* 0x0000001100117223 */ /* 0x008fca0000000113 */
[----:B------:R1:W-:Y:S02]  /*0a10*/  STG.E desc[UR8][R4.64], R17 ;  /* 0x0000001104007986 */ /* 0x0003e4000c101908 */
.L_x_4:
[----:B------:R-:W-:Y:S05]  /*0a20*/  @P1 EXIT ;  /* 0x000000000000194d */ /* 0x000fea0003800000 */
[----:B012---:R-:W0:Y:S01]  /*0a30*/  LDC.64 R6, c[0x0][0x388] ;  /* 0x0000e200ff067b82 */ /* 0x007e220000000a00 */
[----:B------:R-:W-:Y:S01]  /*0a40*/  IADD3 R11, PT, PT, R11, R10, RZ ;  /* 0x0000000a0b0b7210 */ /* 0x000fe20007ffe0ff */
[----:B------:R-:W2:Y:S06]  /*0a50*/  LDG.E R2, desc[UR8][R2.64] ;  /* 0x0000000802027981 */ /* 0x000eac000c1e1900 */
[----:B------:R-:W1:Y:S08]  /*0a60*/  LDC.64 R4, c[0x0][0x390] ;  /* 0x0000e400ff047b82 */ /* 0x000e700000000a00 */
[----:B------:R-:W3:Y:S01]  /*0a70*/  LDC.64 R8, c[0x0][0x380] ;  /* 0x0000e000ff087b82 */ /* 0x000ee20000000a00 */
[----:B0-----:R-:W-:-:S06]  /*0a80*/  IMAD.WIDE R6, R11, 0x4, R6 ;  /* 0x000000040b067825 */ /* 0x001fcc00078e0206 */
[----:B------:R-:W3:Y:S01]  /*0a90*/  LDG.E R7, desc[UR8][R6.64] ;  /* 0x0000000806077981 */ /* 0x000ee2000c1e1900 */
[----:B-1----:R-:W-:-:S06]  /*0aa0*/  IMAD.WIDE R4, R11, 0x4, R4 ;  /* 0x000000040b047825 */ /* 0x002fcc00078e0204 */
[----:B------:R-:W2:Y:S01]  /*0ab0*/  LDG.E R5, desc[UR8][R4.64] ;  /* 0x0000000804057981 */ /* 0x000ea2000c1e1900 */
[----:B---3--:R-:W-:-:S05]  /*0ac0*/  IMAD.WIDE R8, R7, 0x4, R8 ;  /* 0x0000000407087825 */ /* 0x008fca00078e0208 */
[----:B------:R-:W2:Y:S02]  /*0ad0*/  LDG.E R11, desc[UR8][R8.64] ;  /* 0x00000008080b7981 */ /* 0x000ea4000c1e1900 */
[----:B--2---:R-:W-:-:S05]  /*0ae0*/  FFMA R11, -R2, R5, R11 ;  /* 0x00000005020b7223 */ /* 0x004fca000000010b */
[----:B------:R-:W-:Y:S01]  /*0af0*/  STG.E desc[UR8][R8.64], R11 ;  /* 0x0000000b08007986 */ /* 0x000fe2000c101908 */
[----:B------:R-:W-:Y:S05]  /*0b00*/  EXIT ;  /* 0x000000000000794d */ /* 0x000fea0003800000 */
.L_x_5:
        /* <DEDUP_REMOVED lines=15> */
.L_x_704:


//--------------------- .text._Z16cudaUpdateSignalPfiS_ --------------------------
	.section	.text._Z16cudaUpdateSignalPfiS_,"ax",@progbits
	.align	128
        .global         _Z16cudaUpdateSignalPfiS_
        .type           _Z16cudaUpdateSignalPfiS_,@function
        .size           _Z16cudaUpdateSignalPfiS_,(.L_x_705 - _Z16cudaUpdateSignalPfiS_)
        .other          _Z16cudaUpdateSignalPfiS_,@"STO_CUDA_ENTRY STV_DEFAULT"
_Z16cudaUpdateSignalPfiS_:
.text._Z16cudaUpdateSignalPfiS_:
        /* <DEDUP_REMOVED lines=8> */
[----:B------:R-:W0:Y:S01]  /*0080*/  LDC.64 R2, c[0x0][0x390] ;  /* 0x0000e400ff027b82 */ /* 0x000e220000000a00 */
[----:B------:R-:W1:Y:S07]  /*0090*/  LDCU.64 UR4, c[0x0][0x358] ;  /* 0x00006b00ff0477ac */ /* 0x000e6e0008000a00 */
[----:B------:R-:W2:Y:S01]  /*00a0*/  LDC.64 R4, c[0x0][0x380] ;  /* 0x0000e000ff047b82 */ /* 0x000ea20000000a00 */
[----:B0-----:R-:W-:-:S06]  /*00b0*/  IMAD.WIDE R2, R7, 0x4, R2 ;  /* 0x0000000407027825 */ /* 0x001fcc00078e0202 */
[----:B-1----:R-:W3:Y:S01]  /*00c0*/  LDG.E R2, desc[UR4][R2.64] ;  /* 0x0000000402027981 */ /* 0x002ee2000c1e1900 */
[----:B--2---:R-:W-:-:S05]  /*00d0*/  IMAD.WIDE R4, R7, 0x4, R4 ;  /* 0x0000000407047825 */ /* 0x004fca00078e0204 */
[----:B------:R-:W3:Y:S02]  /*00e0*/  LDG.E R7, desc[UR4][R4.64] ;  /* 0x0000000404077981 */ /* 0x000ee4000c1e1900 */
[----:B---3--:R-:W-:-:S05]  /*00f0*/  FADD R7, R2, R7 ;  /* 0x0000000702077221 */ /* 0x008fca0000000000 */
[----:B------:R-:W-:Y:S01]  /*0100*/  STG.E desc[UR4][R4.64], R7 ;  /* 0x0000000704007986 */ /* 0x000fe2000c101904 */
[----:B------:R-:W-:Y:S05]  /*0110*/  EXIT ;  /* 0x000000000000794d */ /* 0x000fea0003800000 */
.L_x_6:
        /* <DEDUP_REMOVED lines=14> */
.L_x_705:


//--------------------- .text._Z10thresholdKPfPiiS0_i --------------------------
	.section	.text._Z10thresholdKPfPiiS0_i,"ax",@progbits
	.align	128
        .global         _Z10thresholdKPfPiiS0_i
        .type           _Z10thresholdKPfPiiS0_i,@function
        .size           _Z10thresholdKPfPiiS0_i,(.L_x_706 - _Z10thresholdKPfPiiS0_i)
        .other          _Z10thresholdKPfPiiS0_i,@"STO_CUDA_ENTRY STV_DEFAULT"
_Z10thresholdKPfPiiS0_i:
.text._Z10thresholdKPfPiiS0_i:
[----:B------:R-:W-:Y:S01]  /*0000*/  LDC R1, c[0x0][0x37c] ;  /* 0x0000df00ff017b82 */ /* 0x000fe20000000800 */
[----:B------:R-:W0:Y:S07]  /*0010*/  S2R R5, SR_CTAID.X ;  /* 0x0000000000057919 */ /* 0x000e2e0000002500 */
[----:B------:R-:W1:Y:S01]  /*0020*/  LDC.64 R2, c[0x0][0x388] ;  /* 0x0000e200ff027b82 */ /* 0x000e620000000a00 */
[----:B------:R-:W0:Y:S01]  /*0030*/  LDCU UR6, c[0x0][0x360] ;  /* 0x00006c00ff0677ac */ /* 0x000e220008000800 */
[----:B------:R-:W0:Y:S01]  /*0040*/  S2R R0, SR_TID.X ;  /* 0x0000000000007919 */ /* 0x000e220000002100 */
[----:B------:R-:W2:Y:S01]  /*0050*/  LDCU.64 UR4, c[0x0][0x358] ;  /* 0x00006b00ff0477ac */ /* 0x000ea20008000a00 */
[----:B------:R-:W3:Y:S01]  /*0060*/  LDCU UR7, c[0x0][0x3a0] ;  /* 0x00007400ff0777ac */ /* 0x000ee20008000800 */
[----:B0-----:R-:W-:Y:S01]  /*0070*/  IMAD R5, R5, UR6, R0 ;  /* 0x0000000605057c24 */ /* 0x001fe2000f8e0200 */
[----:B------:R-:W0:Y:S03]  /*0080*/  LDCU UR6, c[0x0][0x390] ;  /* 0x00007200ff0677ac */ /* 0x000e260008000800 */
[----:B-1----:R-:W-:-:S06]  /*0090*/  IMAD.WIDE.U32 R2, R5, 0x4, R2 ;  /* 0x0000000405027825 */ /* 0x002fcc00078e0002 */
[----:B--2---:R-:W0:Y:S02]  /*00a0*/  LDG.E R2, desc[UR4][R2.64] ;  /* 0x0000000402027981 */ /* 0x004e24000c1e1900 */
[----:B0-----:R-:W-:-:S04]  /*00b0*/  ISETP.NE.AND P0, PT, R2, UR6, PT ;  /* 0x0000000602007c0c */ /* 0x001fc8000bf05270 */
[----:B---3--:R-:W-:-:S13]  /*00c0*/  ISETP.GE.U32.OR P0, PT, R5, UR7, P0 ;  /* 0x0000000705007c0c */ /* 0x008fda0008706470 */
[----:B------:R-:W-:Y:S05]  /*00d0*/  @P0 EXIT ;  /* 0x000000000000094d */ /* 0x000fea0003800000 */
[----:B------:R-:W0:Y:S01]  /*00e0*/  S2R R7, SR_LANEID ;  /* 0x0000000000077919 */ /* 0x000e220000000000 */
[----:B------:R-:W-:Y:S01]  /*00f0*/  VOTEU.ANY UR6, UPT, PT ;  /* 0x0000000000067886 */ /* 0x000fe200038e0100 */
[----:B------:R-:W1:Y:S01]  /*0100*/  LDC.64 R2, c[0x0][0x398] ;  /* 0x0000e600ff027b82 */ /* 0x000e620000000a00 */
[----:B------:R-:W0:Y:S01]  /*0110*/  FLO.U32 R4, UR6 ;  /* 0x0000000600047d00 */ /* 0x000e2200080e0000 */
[----:B------:R-:W-:-:S06]  /*0120*/  UPOPC UR7, UR6 ;  /* 0x00000006000772bf */ /* 0x000fcc0008000000 */
[----:B------:R-:W-:Y:S01]  /*0130*/  IMAD R9, RZ, RZ, -UR7 ;  /* 0x80000007ff097e24 */ /* 0x000fe2000f8e02ff */
[----:B0-----:R-:W-:-:S13]  /*0140*/  ISETP.EQ.U32.AND P0, PT, R4, R7, PT ;  /* 0x000000070400720c */ /* 0x001fda0003f02070 */
[----:B-1----:R-:W2:Y:S01]  /*0150*/  @P0 ATOMG.E.ADD.STRONG.GPU PT, R3, desc[UR4][R2.64], R9 ;  /* 0x80000009020309a8 */ /* 0x002ea200081ef104 */
[----:B------:R-:W0:Y:S02]  /*0160*/  S2R R6, SR_LTMASK ;  /* 0x0000000000067919 */ /* 0x000e240000003900 */
[----:B0-----:R-:W-:-:S04]  /*0170*/  LOP3.LUT R6, R6, UR6, RZ, 0xc0, !PT ;  /* 0x0000000606067c12 */ /* 0x001fc8000f8ec0ff */
[----:B------:R-:W0:Y:S01]  /*0180*/  POPC R7, R6 ;  /* 0x0000000600077309 */ /* 0x000e220000000000 */
[----:B--2---:R-:W0:Y:S02]  /*0190*/  SHFL.IDX PT, R0, R3, R4, 0x1f ;  /* 0x00001f0403007589 */ /* 0x004e2400000e0000 */
[----:B0-----:R-:W-:-:S05]  /*01a0*/  IMAD.IADD R0, R0, 0x1, -R7 ;  /* 0x0000000100007824 */ /* 0x001fca00078e0a07 */
[----:B------:R-:W-:-:S13]  /*01b0*/  ISETP.GE.AND P0, PT, R0, 0x1, PT ;  /* 0x000000010000780c */ /* 0x000fda0003f06270 */
[----:B------:R-:W-:Y:S05]  /*01c0*/  @!P0 EXIT ;  /* 0x000000000000894d */ /* 0x000fea0003800000 */
[----:B------:R-:W0:Y:S02]  /*01d0*/  LDC.64 R2, c[0x0][0x380] ;  /* 0x0000e000ff027b82 */ /* 0x000e240000000a00 */
[----:B0-----:R-:W-:-:S05]  /*01e0*/  IMAD.WIDE.U32 R2, R5, 0x4, R2 ;  /* 0x0000000405027825 */ /* 0x001fca00078e0002 */
[----:B------:R-:W-:Y:S01]  /*01f0*/  STG.E desc[UR4][R2.64], RZ ;  /* 0x000000ff02007986 */ /* 0x000fe2000c101904 */
[----:B------:R-:W-:Y:S05]  /*0200*/  EXIT ;  /* 0x000000000000794d */ /* 0x000fea0003800000 */
.L_x_7:
        /* <DEDUP_REMOVED lines=15> */
.L_x_706:


//--------------------- .text._Z40cuda_adaptive_robust_l0_score_and_updatePfiiiiiS_PiifS_ --------------------------
	.section	.text._Z40cuda_adaptive_robust_l0_score_and_updatePfiiiiiS_PiifS_,"ax",@progbits
	.align	128
        .global         _Z40cuda_adaptive_robust_l0_score_and_updatePfiiiiiS_PiifS_
        .type           _Z40cuda_adaptive_robust_l0_score_and_updatePfiiiiiS_PiifS_,@function
        .size           _Z40cuda_adaptive_robust_l0_score_and_updatePfiiiiiS_PiifS_,(.L_x_683 - _Z40cuda_adaptive_robust_l0_score_and_updatePfiiiiiS_PiifS_)
        .other          _Z40cuda_adaptive_robust_l0_score_and_updatePfiiiiiS_PiifS_,@"STO_CUDA_ENTRY STV_DEFAULT"
_Z40cuda_adaptive_robust_l0_score_and_updatePfiiiiiS_PiifS_:
.text._Z40cuda_adaptive_robust_l0_score_and_updatePfiiiiiS_PiifS_:
[----:B------:R-:W-:Y:S01]  /*0000*/  LDC R1, c[0x0][0x37c] ;  /* 0x0000df00ff017b82 */ /* 0x000fe20000000800 */
[----:B------:R-:W0:Y:S01]  /*0010*/  S2R R25, SR_TID.X ;  /* 0x0000000000197919 */ /* 0x000e220000002100 */
[----:B------:R-:W0:Y:S01]  /*0020*/  LDCU UR4, c[0x0][0x360] ;  /* 0x00006c00ff0477ac */ /* 0x000e220008000800 */
[----:B------:R-:W0:Y:S01]  /*0030*/  S2R R0, SR_CTAID.X ;  /* 0x0000000000007919 */ /* 0x000e220000002500 */
[----:B------:R-:W1:Y:S01]  /*0040*/  LDCU UR5, c[0x0][0x398] ;  /* 0x00007300ff0577ac */ /* 0x000e620008000800 */
[----:B0-----:R-:W-:-:S05]  /*0050*/  IMAD R25, R0, UR4, R25 ;  /* 0x0000000400197c24 */ /* 0x001fca000f8e0219 */
[----:B-1----:R-:W-:-:S13]  /*0060*/  ISETP.GE.AND P0, PT, R25, UR5, PT ;  /* 0x0000000519007c0c */ /* 0x002fda000bf06270 */
[----:B------:R-:W-:Y:S05]  /*0070*/  @P0 EXIT ;  /* 0x000000000000094d */ /* 0x000fea0003800000 */
[----:B------:R-:W0:Y:S01]  /*0080*/  LDCU UR4, c[0x0][0x38c] ;  /* 0x00007180ff0477ac */ /* 0x000e220008000800 */
[----:B------:R-:W1:Y:S01]  /*0090*/  LDC.64 R2, c[0x0][0x3a8] ;  /* 0x0000ea00ff027b82 */ /* 0x000e620000000a00 */
[----:B------:R-:W2:Y:S01]  /*00a0*/  LDCU UR5, c[0x0][0x3b0] ;  /* 0x00007600ff0577ac */ /* 0x000ea20008000800 */
[----:B------:R-:W3:Y:S01]  /*00b0*/  LDCU.64 UR6, c[0x0][0x358] ;  /* 0x00006b00ff0677ac */ /* 0x000ee20008000a00 */
[----:B------:R-:W4:Y:S01]  /*00c0*/  LDCU.64 UR8, c[0x0][0x390] ;  /* 0x00007200ff0877ac */ /* 0x000f220008000a00 */
[----:B0-----:R-:W-:-:S05]  /*00d0*/  IMAD R24, R25, UR4, RZ ;  /* 0x0000000419187c24 */ /* 0x001fca000f8e02ff */
[----:B--2---:R-:W-:-:S05]  /*00e0*/  IADD3 R5, PT, PT, R24, UR5, RZ ;  /* 0x0000000518057c10 */ /* 0x004fca000fffe0ff */
[----:B-1----:R-:W-:Y:S02]  /*00f0*/  IMAD.WIDE R2, R5, 0x4, R2 ;  /* 0x0000000405027825 */ /* 0x002fe400078e0202 */
[----:B------:R-:W0:Y:S04]  /*0100*/  LDC.64 R4, c[0x0][0x3a0] ;  /* 0x0000e800ff047b82 */ /* 0x000e280000000a00 */
[----:B---3--:R-:W0:Y:S01]  /*0110*/  LDG.E R3, desc[UR6][R2.64] ;  /* 0x0000000602037981 */ /* 0x008e22000c1e1900 */
[----:B----4-:R-:W-:-:S04]  /*0120*/  I2FP.F32.S32 R32, UR9 ;  /* 0x0000000900207c45 */ /* 0x010fc80008201400 */
[----:B------:R-:W1:Y:S01]  /*0130*/  MUFU.RCP R7, R32 ;  /* 0x0000002000077308 */ /* 0x000e620000001000 */
[----:B------:R-:W-:Y:S02]  /*0140*/  I2FP.F32.S32 R0, UR8 ;  /* 0x0000000800007c45 */ /* 0x000fe40008201400 */
[----:B------:R-:W-:-:S05]  /*0150*/  I2FP.F32.S32 R33, UR4 ;  /* 0x0000000400217c45 */ /* 0x000fca0008201400 */
[----:B------:R-:W-:Y:S01]  /*0160*/  FMUL R33, R33, R0 ;  /* 0x0000000021217220 */ /* 0x000fe20000400000 */
[----:B0-----:R-:W-:-:S05]  /*0170*/  IMAD.WIDE R4, R3, 0x4, R4 ;  /* 0x0000000403047825 */ /* 0x001fca00078e0204 */
[----:B------:R0:W5:Y:S01]  /*0180*/  LDG.E R23, desc[UR6][R4.64] ;  /* 0x0000000604177981 */ /* 0x000162000c1e1900 */
[----:B------:R-:W2:Y:S01]  /*0190*/  FCHK P0, R33, R32 ;  /* 0x0000002021007302 */ /* 0x000ea20000000000 */
[----:B-1----:R-:W-:-:S04]  /*01a0*/  FFMA R6, -R32, R7, 1 ;  /* 0x3f80000020067423 */ /* 0x002fc80000000107 */
[----:B------:R-:W-:-:S04]  /*01b0*/  FFMA R6, R7, R6, R7 ;  /* 0x0000000607067223 */ /* 0x000fc80000000007 */
[----:B------:R-:W-:-:S04]  /*01c0*/  FFMA R3, R33, R6, RZ ;  /* 0x0000000621037223 */ /* 0x000fc800000000ff */
[----:B------:R-:W-:-:S04]  /*01d0*/  FFMA R22, -R32, R3, R33 ;  /* 0x0000000320167223 */ /* 0x000fc80000000121 */
[----:B------:R-:W-:Y:S01]  /*01e0*/  FFMA R22, R6, R22, R3 ;  /* 0x0000001606167223 */ /* 0x000fe20000000003 */
[----:B0-2---:R-:W-:Y:S06]  /*01f0*/  @!P0 BRA `(.L_x_8) ;  /* 0x00000000000c8947 */ /* 0x005fec0003800000 */
[----:B------:R-:W-:-:S07]  /*0200*/  MOV R26, 0x220 ;  /* 0x00000220001a7802 */ /* 0x000fce0000000f00 */
[----:B-----5:R-:W-:Y:S05]  /*0210*/  CALL.REL.NOINC `($__internal_2_$__cuda_sm3x_div_rn_noftz_f32_slowpath) ;  /* 0x0000004400247944 */ /* 0x020fea0003c00000 */
[----:B------:R-:W-:-:S07]  /*0220*/  MOV R22, R2 ;  /* 0x0000000200167202 */ /* 0x000fce0000000f00 */
.L_x_8:
[----:B------:R-:W0:Y:S02]  /*0230*/  LDC R29, c[0x3][0x1c] ;  /* 0x00c00700ff1d7b82 */ /* 0x000e240000000800 */
[----:B0-----:R-:W-:-:S05]  /*0240*/  FADD R29, R29, 1 ;  /* 0x3f8000001d1d7421 */ /* 0x001fca0000000000 */
[----:B------:R-:W-:-:S04]  /*0250*/  IADD3 R0, PT, PT, R29, 0x1800000, RZ ;  /* 0x018000001d007810 */ /* 0x000fc80007ffe0ff */
[----:B------:R-:W-:-:S04]  /*0260*/  LOP3.LUT R0, R0, 0x7f800000, RZ, 0xc0, !PT ;  /* 0x7f80000000007812 */ /* 0x000fc800078ec0ff */
[----:B------:R-:W-:-:S13]  /*0270*/  ISETP.GT.U32.AND P0, PT, R0, 0x1ffffff, PT ;  /* 0x01ffffff0000780c */ /* 0x000fda0003f04070 */
[----:B------:R-:W-:Y:S05]  /*0280*/  @P0 BRA `(.L_x_9) ;  /* 0x0000000000100947 */ /* 0x000fea0003800000 */
[----:B------:R-:W-:-:S07]  /*0290*/  MOV R28, 0x2b0 ;  /* 0x000002b0001c7802 */ /* 0x000fce0000000f00 */
[----:B-----5:R-:W-:Y:S05]  /*02a0*/  CALL.REL.NOINC `($__internal_0_$__cuda_sm20_rcp_rn_f32_slowpath) ;  /* 0x0000003c00d47944 */ /* 0x020fea0003c00000 */
[----:B------:R-:W-:Y:S01]  /*02b0*/  MOV R20, R26 ;  /* 0x0000001a00147202 */ /* 0x000fe20000000f00 */
[----:B------:R-:W-:Y:S06]  /*02c0*/  BRA `(.L_x_10) ;  /* 0x0000000000107947 */ /* 0x000fec0003800000 */
.L_x_9:
[----:B------:R-:W0:Y:S02]  /*02d0*/  MUFU.RCP R20, R29 ;  /* 0x0000001d00147308 */ /* 0x000e240000001000 */
[----:B0-----:R-:W-:-:S04]  /*02e0*/  FFMA R0, R29, R20, -1 ;  /* 0xbf8000001d007423 */ /* 0x001fc80000000014 */
[----:B------:R-:W-:-:S04]  /*02f0*/  FADD.FTZ R3, -R0, -RZ ;  /* 0x800000ff00037221 */ /* 0x000fc80000010100 */
[----:B------:R-:W-:-:S07]  /*0300*/  FFMA R20, R20, R3, R20 ;  /* 0x0000000314147223 */ /* 0x000fce0000000014 */
.L_x_10:
[----:B------:R-:W-:Y:S01]  /*0310*/  IADD3 R0, PT, PT, R20, -0xd000000, RZ ;  /* 0xf300000014007810 */ /* 0x000fe20007ffe0ff */
[----:B------:R0:W1:Y:S01]  /*0320*/  MUFU.RSQ R3, R20 ;  /* 0x0000001400037308 */ /* 0x0000620000001400 */
[----:B------:R-:W-:Y:S02]  /*0330*/  BSSY.RECONVERGENT B0, `(.L_x_11) ;  /* 0x000000c000007945 */ /* 0x000fe40003800200 */
[----:B------:R-:W-:-:S13]  /*0340*/  ISETP.GT.U32.AND P0, PT, R0, 0x727fffff, PT ;  /* 0x727fffff0000780c */ /* 0x000fda0003f04070 */
[----:B0-----:R-:W-:Y:S05]  /*0350*/  @!P0 BRA `(.L_x_12) ;  /* 0x0000000000148947 */ /* 0x001fea0003800000 */
[----:B------:R-:W-:Y:S02]  /*0360*/  MOV R2, R20 ;  /* 0x0000001400027202 */ /* 0x000fe40000000f00 */
[----:B------:R-:W-:-:S07]  /*0370*/  MOV R31, 0x390 ;  /* 0x00000390001f7802 */ /* 0x000fce0000000f00 */
[----:B-1---5:R-:W-:Y:S05]  /*0380*/  CALL.REL.NOINC `($__internal_1_$__cuda_sm20_sqrt_rn_f32_slowpath) ;  /* 0x00000040006c7944 */ /* 0x022fea0003c00000 */
[----:B------:R-:W-:Y:S01]  /*0390*/  MOV R21, R28 ;  /* 0x0000001c00157202 */ /* 0x000fe20000000f00 */
[----:B------:R-:W-:Y:S06]  /*03a0*/  BRA `(.L_x_13) ;  /* 0x0000000000107947 */ /* 0x000fec0003800000 */
.L_x_12:
[C---:B-1----:R-:W-:Y:S01]  /*03b0*/  FMUL.FTZ R21, R3.reuse, R20 ;  /* 0x0000001403157220 */ /* 0x042fe20000410000 */
[----:B------:R-:W-:-:S03]  /*03c0*/  FMUL.FTZ R2, R3, 0.5 ;  /* 0x3f00000003027820 */ /* 0x000fc60000410000 */
[----:B------:R-:W-:-:S04]  /*03d0*/  FFMA R0, -R21, R21, R20 ;  /* 0x0000001515007223 */ /* 0x000fc80000000114 */
[----:B------:R-:W-:-:S07]  /*03e0*/  FFMA R21, R0, R2, R21 ;  /* 0x0000000200157223 */ /* 0x000fce0000000015 */
.L_x_13:
[----:B------:R-:W-:Y:S05]  /*03f0*/  BSYNC.RECONVERGENT B0 ;  /* 0x0000000000007941 */ /* 0x000fea0003800200 */
.L_x_11:
[----:B------:R-:W0:Y:S01]  /*0400*/  LDC R0, c[0x3][0x14] ;  /* 0x00c00500ff007b82 */ /* 0x000e220000000800 */
[----:B-----5:R-:W-:Y:S01]  /*0410*/  FMUL R33, R23, -R23 ;  /* 0x8000001717217220 */ /* 0x020fe20000400000 */
[----:B------:R-:W-:Y:S01]  /*0420*/  BSSY.RECONVERGENT B0, `(.L_x_14) ;  /* 0x000000e000007945 */ /* 0x000fe20003800200 */
[----:B0-----:R-:W-:-:S04]  /*0430*/  FADD R0, R0, R0 ;  /* 0x0000000000007221 */ /* 0x001fc80000000000 */
[----:B------:R-:W0:Y:S08]  /*0440*/  MUFU.RCP R3, R0 ;  /* 0x0000000000037308 */ /* 0x000e300000001000 */
[----:B------:R-:W1:Y:S01]  /*0450*/  FCHK P0, R33, R0 ;  /* 0x0000000021007302 */ /* 0x000e620000000000 */
[----:B0-----:R-:W-:-:S04]  /*0460*/  FFMA R2, -R0, R3, 1 ;  /* 0x3f80000000027423 */ /* 0x001fc80000000103 */
[----:B------:R-:W-:-:S04]  /*0470*/  FFMA R2, R3, R2, R3 ;  /* 0x0000000203027223 */ /* 0x000fc80000000003 */
[----:B------:R-:W-:-:S04]  /*0480*/  FFMA R5, R33, R2, RZ ;  /* 0x0000000221057223 */ /* 0x000fc800000000ff */
[----:B------:R-:W-:-:S04]  /*0490*/  FFMA R3, -R0, R5, R33 ;  /* 0x0000000500037223 */ /* 0x000fc80000000121 */
[----:B------:R-:W-:Y:S01]  /*04a0*/  FFMA R5, R2, R3, R5 ;  /* 0x0000000302057223 */ /* 0x000fe20000000005 */
[----:B-1----:R-:W-:Y:S06]  /*04b0*/  @!P0 BRA `(.L_x_15) ;  /* 0x0000000000108947 */ /* 0x002fec0003800000 */
[----:B------:R-:W-:Y:S02]  /*04c0*/  MOV R32, R0 ;  /* 0x0000000000207202 */ /* 0x000fe40000000f00 */
[----:B------:R-:W-:-:S07]  /*04d0*/  MOV R26, 0x4f0 ;  /* 0x000004f0001a7802 */ /* 0x000fce0000000f00 */
[----:B------:R-:W-:Y:S05]  /*04e0*/  CALL.REL.NOINC `($__internal_2_$__cuda_sm3x_div_rn_noftz_f32_slowpath) ;  /* 0x0000004000707944 */ /* 0x000fea0003c00000 */
[----:B------:R-:W-:-:S07]  /*04f0*/  MOV R5, R2 ;  /* 0x0000000200057202 */ /* 0x000fce0000000f00 */
.L_x_15:
[----:B------:R-:W-:Y:S05]  /*0500*/  BSYNC.RECONVERGENT B0 ;  /* 0x0000000000007941 */ /* 0x000fea0003800200 */
.L_x_14:
[----:B------:R-:W0:Y:S01]  /*0510*/  LDC R6, c[0x3][0x1c] ;  /* 0x00c00700ff067b82 */ /* 0x000e220000000800 */
[----:B------:R-:W-:Y:S02]  /*0520*/  HFMA2 R3, -RZ, RZ, 0.96630859375, -0.0022525787353515625 ;  /* 0x3bbb989dff037431 */ /* 0x000fe400000001ff */
[----:B------:R-:W-:Y:S01]  /*0530*/  FADD R20, R20, -1 ;  /* 0xbf80000014147421 */ /* 0x000fe20000000000 */
[----:B------:R-:W-:Y:S01]  /*0540*/  MOV R4, 0x437c0000 ;  /* 0x437c000000047802 */ /* 0x000fe20000000f00 */
[----:B------:R-:W-:Y:S02]  /*0550*/  FMUL R19, R22, 0.5 ;  /* 0x3f00000016137820 */ /* 0x000fe40000400000 */
[----:B------:R-:W-:Y:S02]  /*0560*/  FMUL R2, R20, R5 ;  /* 0x0000000514027220 */ /* 0x000fe40000400000 */
[----:B------:R-:W-:Y:S02]  /*0570*/  FMUL R19, R19, R22 ;  /* 0x0000001613137220 */ /* 0x000fe40000400000 */
[----:B------:R-:W-:-:S04]  /*0580*/  FFMA.SAT R3, R2, R3, 0.5 ;  /* 0x3f00000002037423 */ /* 0x000fc80000002003 */
[----:B------:R-:W-:-:S04]  /*0590*/  FFMA.RM R3, R3, R4, 12582913 ;  /* 0x4b40000103037423 */ /* 0x000fc80000004004 */
[C---:B------:R-:W-:Y:S01]  /*05a0*/  FADD R7, R3.reuse, -12583039 ;  /* 0xcb40007f03077421 */ /* 0x040fe20000000000 */
[----:B------:R-:W-:-:S03]  /*05b0*/  SHF.L.U32 R3, R3, 0x17, RZ ;  /* 0x0000001703037819 */ /* 0x000fc600000006ff */
[----:B------:R-:W-:Y:S01]  /*05c0*/  FFMA R7, R2, 1.4426950216293334961, -R7 ;  /* 0x3fb8aa3b02077823 */ /* 0x000fe20000000807 */
[----:B0-----:R-:W-:-:S03]  /*05d0*/  FADD R4, R6, R6 ;  /* 0x0000000606047221 */ /* 0x001fc60000000000 */
[----:B------:R-:W-:Y:S01]  /*05e0*/  FFMA R7, R2, 1.925963033500011079e-08, R7 ;  /* 0x32a5706002077823 */ /* 0x000fe20000000007 */
[----:B------:R-:W-:-:S03]  /*05f0*/  FADD R29, R4, 1 ;  /* 0x3f800000041d7421 */ /* 0x000fc60000000000 */
[----:B------:R-:W0:Y:S02]  /*0600*/  MUFU.EX2 R2, R7 ;  /* 0x0000000700027308 */ /* 0x000e240000000800 */
[----:B------:R-:W-:-:S04]  /*0610*/  IADD3 R6, PT, PT, R29, 0x1800000, RZ ;  /* 0x018000001d067810 */ /* 0x000fc80007ffe0ff */
[----:B------:R-:W-:-:S04]  /*0620*/  LOP3.LUT R6, R6, 0x7f800000, RZ, 0xc0, !PT ;  /* 0x7f80000006067812 */ /* 0x000fc800078ec0ff */
[----:B------:R-:W-:Y:S01]  /*0630*/  ISETP.GT.U32.AND P0, PT, R6, 0x1ffffff, PT ;  /* 0x01ffffff0600780c */ /* 0x000fe20003f04070 */
[----:B0-----:R-:W-:-:S04]  /*0640*/  FMUL R2, R3, R2 ;  /* 0x0000000203027220 */ /* 0x001fc80000400000 */
[----:B------:R-:W-:-:S04]  /*0650*/  FMUL R3, R2, R21 ;  /* 0x0000001502037220 */ /* 0x000fc80000400000 */
[----:B------:R-:W-:-:S04]  /*0660*/  FFMA R6, R3, R22, 1 ;  /* 0x3f80000003067423 */ /* 0x000fc80000000016 */
[----:B------:R-:W-:Y:S05]  /*0670*/  @P0 BRA `(.L_x_16) ;  /* 0x0000000000100947 */ /* 0x000fea0003800000 */
[----:B------:R-:W-:-:S07]  /*0680*/  MOV R28, 0x6a0 ;  /* 0x000006a0001c7802 */ /* 0x000fce0000000f00 */
[----:B------:R-:W-:Y:S05]  /*0690*/  CALL.REL.NOINC `($__internal_0_$__cuda_sm20_rcp_rn_f32_slowpath) ;  /* 0x0000003800d87944 */ /* 0x000fea0003c00000 */
[----:B------:R-:W-:Y:S01]  /*06a0*/  MOV R2, R26 ;  /* 0x0000001a00027202 */ /* 0x000fe20000000f00 */
[----:B------:R-:W-:Y:S06]  /*06b0*/  BRA `(.L_x_17) ;  /* 0x0000000000107947 */ /* 0x000fec0003800000 */
.L_x_16:
[----:B------:R-:W0:Y:S02]  /*06c0*/  MUFU.RCP R2, R29 ;  /* 0x0000001d00027308 */ /* 0x000e240000001000 */
[----:B0-----:R-:W-:-:S04]  /*06d0*/  FFMA R3, R29, R2, -1 ;  /* 0xbf8000001d037423 */ /* 0x001fc80000000002 */
[----:B------:R-:W-:-:S04]  /*06e0*/  FADD.FTZ R3, -R3, -RZ ;  /* 0x800000ff03037221 */ /* 0x000fc80000010100 */
[----:B------:R-:W-:-:S07]  /*06f0*/  FFMA R2, R2, R3, R2 ;  /* 0x0000000302027223 */ /* 0x000fce0000000002 */
.L_x_17:
[----:B------:R-:W-:Y:S01]  /*0700*/  IADD3 R3, PT, PT, R2, -0xd000000, RZ ;  /* 0xf300000002037810 */ /* 0x000fe20007ffe0ff */
[----:B------:R0:W1:Y:S01]  /*0710*/  MUFU.RSQ R7, R2 ;  /* 0x0000000200077308 */ /* 0x0000620000001400 */
[----:B------:R-:W-:Y:S02]  /*0720*/  BSSY.RECONVERGENT B0, `(.L_x_18) ;  /* 0x000000b000007945 */ /* 0x000fe40003800200 */
[----:B------:R-:W-:-:S13]  /*0730*/  ISETP.GT.U32.AND P0, PT, R3, 0x727fffff, PT ;  /* 0x727fffff0300780c */ /* 0x000fda0003f04070 */
[----:B0-----:R-:W-:Y:S05]  /*0740*/  @!P0 BRA `(.L_x_19) ;  /* 0x0000000000108947 */ /* 0x001fea0003800000 */
[----:B------:R-:W-:-:S07]  /*0750*/  MOV R31, 0x770 ;  /* 0x00000770001f7802 */ /* 0x000fce0000000f00 */
[----:B-1----:R-:W-:Y:S05]  /*0760*/  CALL.REL.NOINC `($__internal_1_$__cuda_sm20_sqrt_rn_f32_slowpath) ;  /* 0x0000003c00747944 */ /* 0x002fea0003c00000 */
[----:B------:R-:W-:Y:S01]  /*0770*/  MOV R18, R28 ;  /* 0x0000001c00127202 */ /* 0x000fe20000000f00 */
[----:B------:R-:W-:Y:S06]  /*0780*/  BRA `(.L_x_20) ;  /* 0x0000000000107947 */ /* 0x000fec0003800000 */
.L_x_19:
[C---:B-1----:R-:W-:Y:S01]  /*0790*/  FMUL.FTZ R3, R7.reuse, R2 ;  /* 0x0000000207037220 */ /* 0x042fe20000410000 */
[----:B------:R-:W-:-:S03]  /*07a0*/  FMUL.FTZ R7, R7, 0.5 ;  /* 0x3f00000007077820 */ /* 0x000fc60000410000 */
[----:B------:R-:W-:-:S04]  /*07b0*/  FFMA R18, -R3, R3, R2 ;  /* 0x0000000303127223 */ /* 0x000fc80000000102 */
[----:B------:R-:W-:-:S07]  /*07c0*/  FFMA R18, R18, R7, R3 ;  /* 0x0000000712127223 */ /* 0x000fce0000000003 */
.L_x_20:
[----:B------:R-:W-:Y:S05]  /*07d0*/  BSYNC.RECONVERGENT B0 ;  /* 0x0000000000007941 */ /* 0x000fea0003800200 */
.L_x_18:
[----:B------:R-:W-:Y:S02]  /*07e0*/  HFMA2 R3, -RZ, RZ, 0.96630859375, -0.0022525787353515625 ;  /* 0x3bbb989dff037431 */ /* 0x000fe400000001ff */
[----:B------:R-:W-:Y:S01]  /*07f0*/  FADD R17, R2, -1 ;  /* 0xbf80000002117421 */ /* 0x000fe20000000000 */
[----:B------:R-:W-:Y:S01]  /*0800*/  MOV R8, 0x437c0000 ;  /* 0x437c000000087802 */ /* 0x000fe20000000f00 */
[----:B------:R-:W-:Y:S01]  /*0810*/  FCHK P0, R22, 3 ;  /* 0x4040000016007902 */ /* 0x000fe20000000000 */
[----:B------:R-:W-:Y:S01]  /*0820*/  BSSY.RECONVERGENT B0, `(.L_x_21) ;  /* 0x0000018000007945 */ /* 0x000fe20003800200 */
[----:B------:R-:W-:-:S04]  /*0830*/  FMUL R2, R17, R5 ;  /* 0x0000000511027220 */ /* 0x000fc80000400000 */
[----:B------:R-:W-:-:S04]  /*0840*/  FFMA.SAT R3, R2, R3, 0.5 ;  /* 0x3f00000002037423 */ /* 0x000fc80000002003 */
[----:B------:R-:W-:Y:S01]  /*0850*/  FFMA.RM R7, R3, R8, 12582913 ;  /* 0x4b40000103077423 */ /* 0x000fe20000004008 */
[----:B------:R-:W-:-:S03]  /*0860*/  HFMA2 R8, -RZ, RZ, 1.666015625, -0.052093505859375 ;  /* 0x3eaaaaabff087431 */ /* 0x000fc600000001ff */
[C---:B------:R-:W-:Y:S01]  /*0870*/  FADD R3, R7.reuse, -12583039 ;  /* 0xcb40007f07037421 */ /* 0x040fe20000000000 */
[----:B------:R-:W-:-:S03]  /*0880*/  SHF.L.U32 R7, R7, 0x17, RZ ;  /* 0x0000001707077819 */ /* 0x000fc600000006ff */
[----:B------:R-:W-:-:S04]  /*0890*/  FFMA R3, R2, 1.4426950216293334961, -R3 ;  /* 0x3fb8aa3b02037823 */ /* 0x000fc80000000803 */
[----:B------:R-:W-:Y:S01]  /*08a0*/  FFMA R2, R2, 1.925963033500011079e-08, R3 ;  /* 0x32a5706002027823 */ /* 0x000fe20000000003 */
[----:B------:R-:W-:-:S05]  /*08b0*/  MOV R3, 0x40400000 ;  /* 0x4040000000037802 */ /* 0x000fca0000000f00 */
[----:B------:R-:W0:Y:S01]  /*08c0*/  MUFU.EX2 R2, R2 ;  /* 0x0000000200027308 */ /* 0x000e220000000800 */
[----:B------:R-:W-:-:S04]  /*08d0*/  FFMA R3, R8, -R3, 1 ;  /* 0x3f80000008037423 */ /* 0x000fc80000000803 */
[----:B------:R-:W-:-:S04]  /*08e0*/  FFMA R3, R3, R8, 0.3333333432674407959 ;  /* 0x3eaaaaab03037423 */ /* 0x000fc80000000008 */
[----:B------:R-:W-:-:S04]  /*08f0*/  FFMA R8, R3, R22, RZ ;  /* 0x0000001603087223 */ /* 0x000fc800000000ff */
[----:B------:R-:W-:Y:S01]  /*0900*/  FFMA R9, R8, -3, R22 ;  /* 0xc040000008097823 */ /* 0x000fe20000000016 */
[----:B0-----:R-:W-:-:S03]  /*0910*/  FMUL R7, R7, R2 ;  /* 0x0000000207077220 */ /* 0x001fc60000400000 */
[----:B------:R-:W-:Y:S01]  /*0920*/  FFMA R2, R3, R9, R8 ;  /* 0x0000000903027223 */ /* 0x000fe20000000008 */
[----:B------:R-:W-:-:S04]  /*0930*/  FMUL R7, R7, R18 ;  /* 0x0000001207077220 */ /* 0x000fc80000400000 */
[----:B------:R-:W-:Y:S01]  /*0940*/  FFMA R3, R19, R7, R6 ;  /* 0x0000000713037223 */ /* 0x000fe20000000006 */
[----:B------:R-:W-:Y:S06]  /*0950*/  @!P0 BRA `(.L_x_22) ;  /* 0x0000000000108947 */ /* 0x000fec0003800000 */
[----:B------:R-:W-:Y:S02]  /*0960*/  MOV R33, R22 ;  /* 0x0000001600217202 */ /* 0x000fe40000000f00 */
[----:B------:R-:W-:Y:S02]  /*0970*/  MOV R32, 0x40400000 ;  /* 0x4040000000207802 */ /* 0x000fe40000000f00 */
[----:B------:R-:W-:-:S07]  /*0980*/  MOV R26, 0x9a0 ;  /* 0x000009a0001a7802 */ /* 0x000fce0000000f00 */
[----:B------:R-:W-:Y:S05]  /*0990*/  CALL.REL.NOINC `($__internal_2_$__cuda_sm3x_div_rn_noftz_f32_slowpath) ;  /* 0x0000003c00447944 */ /* 0x000fea0003c00000 */
.L_x_22:
[----:B------:R-:W-:Y:S05]  /*09a0*/  BSYNC.RECONVERGENT B0 ;  /* 0x0000000000007941 */ /* 0x000fea0003800200 */
.L_x_21:
[----:B------:R-:W0:Y:S01]  /*09b0*/  LDC R29, c[0x3][0x1c] ;  /* 0x00c00700ff1d7b82 */ /* 0x000e220000000800 */
[----:B------:R-:W-:Y:S02]  /*09c0*/  HFMA2 R6, -RZ, RZ, 2.125, 0 ;  /* 0x40400000ff067431 */ /* 0x000fe400000001ff */
[----:B------:R-:W-:-:S03]  /*09d0*/  FMUL R16, R19, R2 ;  /* 0x0000000213107220 */ /* 0x000fc60000400000 */
[----:B0-----:R-:W-:-:S05]  /*09e0*/  FFMA R29, R29, R6, 1 ;  /* 0x3f8000001d1d7423 */ /* 0x001fca0000000006 */
[----:B------:R-:W-:-:S04]  /*09f0*/  IADD3 R6, PT, PT, R29, 0x1800000, RZ ;  /* 0x018000001d067810 */ /* 0x000fc80007ffe0ff */
[----:B------:R-:W-:-:S04]  /*0a00*/  LOP3.LUT R6, R6, 0x7f800000, RZ, 0xc0, !PT ;  /* 0x7f80000006067812 */ /* 0x000fc800078ec0ff */
[----:B------:R-:W-:-:S13]  /*0a10*/  ISETP.GT.U32.AND P0, PT, R6, 0x1ffffff, PT ;  /* 0x01ffffff0600780c */ /* 0x000fda0003f04070 */
[----:B------:R-:W-:Y:S05]  /*0a20*/  @P0 BRA `(.L_x_23) ;  /* 0x0000000000100947 */ /* 0x000fea0003800000 */
[----:B------:R-:W-:-:S07]  /*0a30*/  MOV R28, 0xa50 ;  /* 0x00000a50001c7802 */ /* 0x000fce0000000f00 */
[----:B------:R-:W-:Y:S05]  /*0a40*/  CALL.REL.NOINC `($__internal_0_$__cuda_sm20_rcp_rn_f32_slowpath) ;  /* 0x0000003400ec7944 */ /* 0x000fea0003c00000 */
[----:B------:R-:W-:Y:S01]  /*0a50*/  MOV R2, R26 ;  /* 0x0000001a00027202 */ /* 0x000fe20000000f00 */
[----:B------:R-:W-:Y:S06]  /*0a60*/  BRA `(.L_x_24) ;  /* 0x0000000000107947 */ /* 0x000fec0003800000 */
.L_x_23:
[----:B------:R-:W0:Y:S02]  /*0a70*/  MUFU.RCP R2, R29 ;  /* 0x0000001d00027308 */ /* 0x000e240000001000 */
[----:B0-----:R-:W-:-:S04]  /*0a80*/  FFMA R6, R29, R2, -1 ;  /* 0xbf8000001d067423 */ /* 0x001fc80000000002 */
[----:B------:R-:W-:-:S04]  /*0a90*/  FADD.FTZ R7, -R6, -RZ ;  /* 0x800000ff06077221 */ /* 0x000fc80000010100 */
[----:B------:R-:W-:-:S07]  /*0aa0*/  FFMA R2, R2, R7, R2 ;  /* 0x0000000702027223 */ /* 0x000fce0000000002 */
.L_x_24:
        /* <DEDUP_REMOVED lines=9> */
.L_x_26:
[C---:B-1----:R-:W-:Y:S01]  /*0b40*/  FMUL.FTZ R15, R7.reuse, R2 ;  /* 0x00000002070f7220 */ /* 0x042fe20000410000 */
[----:B------:R-:W-:-:S03]  /*0b50*/  FMUL.FTZ R7, R7, 0.5 ;  /* 0x3f00000007077820 */ /* 0x000fc60000410000 */
[----:B------:R-:W-:-:S04]  /*0b60*/  FFMA R6, -R15, R15, R2 ;  /* 0x0000000f0f067223 */ /* 0x000fc80000000102 */
[----:B------:R-:W-:-:S07]  /*0b70*/  FFMA R15, R6, R7, R15 ;  /* 0x00000007060f7223 */ /* 0x000fce000000000f */
.L_x_27:
[----:B------:R-:W-:Y:S05]  /*0b80*/  BSYNC.RECONVERGENT B0 ;  /* 0x0000000000007941 */ /* 0x000fea0003800200 */
.L_x_25:
[----:B------:R-:W-:Y:S01]  /*0b90*/  FADD R14, R2, -1 ;  /* 0xbf800000020e7421 */ /* 0x000fe20000000000 */
[----:B------:R-:W-:Y:S01]  /*0ba0*/  HFMA2 R2, -RZ, RZ, 0.96630859375, -0.0022525787353515625 ;  /* 0x3bbb989dff027431 */ /* 0x000fe200000001ff */
[----:B------:R-:W-:Y:S01]  /*0bb0*/  MOV R7, 0x437c0000 ;  /* 0x437c000000077802 */ /* 0x000fe20000000f00 */
[----:B------:R-:W-:Y:S01]  /*0bc0*/  UMOV UR4, 0x3f800000 ;  /* 0x3f80000000047882 */ /* 0x000fe20000000000 */
[----:B------:R-:W-:Y:S01]  /*0bd0*/  FMUL R5, R14, R5 ;  /* 0x000000050e057220 */ /* 0x000fe20000400000 */
[----:B------:R-:W-:Y:S03]  /*0be0*/  BSSY.RECONVERGENT B0, `(.L_x_28) ;  /* 0x0000018000007945 */ /* 0x000fe60003800200 */
[----:B------:R-:W-:-:S04]  /*0bf0*/  FFMA.SAT R2, R5, R2, 0.5 ;  /* 0x3f00000005027423 */ /* 0x000fc80000002002 */
[----:B------:R-:W-:-:S04]  /*0c00*/  FFMA.RM R2, R2, R7, 12582913 ;  /* 0x4b40000102027423 */ /* 0x000fc80000004007 */
[C---:B------:R-:W-:Y:S01]  /*0c10*/  FADD R6, R2.reuse, -12583039 ;  /* 0xcb40007f02067421 */ /* 0x040fe20000000000 */
[----:B------:R-:W-:-:S03]  /*0c20*/  SHF.L.U32 R2, R2, 0x17, RZ ;  /* 0x0000001702027819 */ /* 0x000fc600000006ff */
[----:B------:R-:W-:-:S04]  /*0c30*/  FFMA R6, R5, 1.4426950216293334961, -R6 ;  /* 0x3fb8aa3b05067823 */ /* 0x000fc80000000806 */
[----:B------:R-:W-:-:S04]  /*0c40*/  FFMA R6, R5, 1.925963033500011079e-08, R6 ;  /* 0x32a5706005067823 */ /* 0x000fc80000000006 */
[----:B------:R-:W0:Y:S02]  /*0c50*/  MUFU.EX2 R5, R6 ;  /* 0x0000000600057308 */ /* 0x000e240000000800 */
[----:B0-----:R-:W-:Y:S01]  /*0c60*/  FMUL R2, R2, R5 ;  /* 0x0000000502027220 */ /* 0x001fe20000400000 */
[----:B------:R-:W-:-:S03]  /*0c70*/  MOV R5, UR4 ;  /* 0x0000000400057c02 */ /* 0x000fc60008000f00 */
[----:B------:R-:W-:-:S04]  /*0c80*/  FMUL R2, R2, R15 ;  /* 0x0000000f02027220 */ /* 0x000fc80000400000 */
[----:B------:R-:W-:-:S04]  /*0c90*/  FFMA R32, R16, R2, R3 ;  /* 0x0000000210207223 */ /* 0x000fc80000000003 */
[----:B------:R-:W0:Y:S08]  /*0ca0*/  MUFU.RCP R2, R32 ;  /* 0x0000002000027308 */ /* 0x000e300000001000 */
[----:B------:R-:W1:Y:S01]  /*0cb0*/  FCHK P0, -R5, R32 ;  /* 0x0000002005007302 */ /* 0x000e620000000100 */
[----:B0-----:R-:W-:-:S04]  /*0cc0*/  FFMA R3, -R32, R2, 1 ;  /* 0x3f80000020037423 */ /* 0x001fc80000000102 */
[----:B------:R-:W-:-:S04]  /*0cd0*/  FFMA R2, R2, R3, R2 ;  /* 0x0000000302027223 */ /* 0x000fc80000000002 */
[----:B------:R-:W-:-:S04]  /*0ce0*/  FFMA R3, R2, -1, RZ ;  /* 0xbf80000002037823 */ /* 0x000fc800000000ff */
[----:B------:R-:W-:-:S04]  /*0cf0*/  FFMA R6, -R32, R3, -1 ;  /* 0xbf80000020067423 */ /* 0x000fc80000000103 */
[----:B------:R-:W-:Y:S01]  /*0d00*/  FFMA R33, R2, R6, R3 ;  /* 0x0000000602217223 */ /* 0x000fe20000000003 */
[----:B-1----:R-:W-:Y:S06]  /*0d10*/  @!P0 BRA `(.L_x_29) ;  /* 0x0000000000108947 */ /* 0x002fec0003800000 */
[----:B------:R-:W-:Y:S02]  /*0d20*/  MOV R33, 0xbf800000 ;  /* 0xbf80000000217802 */ /* 0x000fe40000000f00 */
[----:B------:R-:W-:-:S07]  /*0d30*/  MOV R26, 0xd50 ;  /* 0x00000d50001a7802 */ /* 0x000fce0000000f00 */
[----:B------:R-:W-:Y:S05]  /*0d40*/  CALL.REL.NOINC `($__internal_2_$__cuda_sm3x_div_rn_noftz_f32_slowpath) ;  /* 0x0000003800587944 */ /* 0x000fea0003c00000 */
[----:B------:R-:W-:-:S07]  /*0d50*/  MOV R33, R2 ;  /* 0x0000000200217202 */ /* 0x000fce0000000f00 */
.L_x_29:
[----:B------:R-:W-:Y:S05]  /*0d60*/  BSYNC.RECONVERGENT B0 ;  /* 0x0000000000007941 */ /* 0x000fea0003800200 */
.L_x_28:
[----:B------:R-:W0:Y:S02]  /*0d70*/  LDC.64 R6, c[0x0][0x3b8] ;  /* 0x0000ee00ff067b82 */ /* 0x000e240000000a00 */
[----:B0-----:R-:W2:Y:S01]  /*0d80*/  LDG.E R32, desc[UR6][R6.64] ;  /* 0x0000000606207981 */ /* 0x001ea2000c1e1900 */
[----:B------:R-:W-:Y:S01]  /*0d90*/  BSSY.RECONVERGENT B0, `(.L_x_30) ;  /* 0x000000b000007945 */ /* 0x000fe20003800200 */
[----:B--2---:R-:W0:Y:S08]  /*0da0*/  MUFU.RCP R3, R32 ;  /* 0x0000002000037308 */ /* 0x004e300000001000 */
[----:B------:R-:W1:Y:S01]  /*0db0*/  FCHK P0, R33, R32 ;  /* 0x0000002021007302 */ /* 0x000e620000000000 */
[----:B0-----:R-:W-:-:S04]  /*0dc0*/  FFMA R2, -R32, R3, 1 ;  /* 0x3f80000020027423 */ /* 0x001fc80000000103 */
[----:B------:R-:W-:-:S04]  /*0dd0*/  FFMA R2, R3, R2, R3 ;  /* 0x0000000203027223 */ /* 0x000fc80000000003 */
[----:B------:R-:W-:-:S04]  /*0de0*/  FFMA R3, R2, R33, RZ ;  /* 0x0000002102037223 */ /* 0x000fc800000000ff */
[----:B------:R-:W-:-:S04]  /*0df0*/  FFMA R8, -R32, R3, R33 ;  /* 0x0000000320087223 */ /* 0x000fc80000000121 */
[----:B------:R-:W-:Y:S01]  /*0e00*/  FFMA R2, R2, R8, R3 ;  /* 0x0000000802027223 */ /* 0x000fe20000000003 */
[----:B-1----:R-:W-:Y:S06]  /*0e10*/  @!P0 BRA `(.L_x_31) ;  /* 0x0000000000088947 */ /* 0x002fec0003800000 */
[----:B------:R-:W-:-:S07]  /*0e20*/  MOV R26, 0xe40 ;  /* 0x00000e40001a7802 */ /* 0x000fce0000000f00 */
[----:B------:R-:W-:Y:S05]  /*0e30*/  CALL.REL.NOINC `($__internal_2_$__cuda_sm3x_div_rn_noftz_f32_slowpath) ;  /* 0x00000038001c7944 */ /* 0x000fea0003c00000 */
.L_x_31:
[----:B------:R-:W-:Y:S05]  /*0e40*/  BSYNC.RECONVERGENT B0 ;  /* 0x0000000000007941 */ /* 0x000fea0003800200 */
.L_x_30:
[----:B------:R-:W0:Y:S01]  /*0e50*/  LDCU UR4, c[0x0][0x3b4] ;  /* 0x00007680ff0477ac */ /* 0x000e220008000800 */
[----:B------:R-:W-:Y:S01]  /*0e60*/  FADD R2, R2, 1 ;  /* 0x3f80000002027421 */ /* 0x000fe20000000000 */
[----:B------:R-:W-:Y:S04]  /*0e70*/  BSSY.RECONVERGENT B0, `(.L_x_32) ;  /* 0x000029b000007945 */ /* 0x000fe80003800200 */
[----:B0-----:R-:W-:Y:S02]  /*0e80*/  FSETP.GE.AND P0, PT, R2, UR4, PT ;  /* 0x0000000402007c0b */ /* 0x001fe4000bf06000 */
[----:B------:R-:W-:-:S11]  /*0e90*/  CS2R R2, SRZ ;  /* 0x0000000000027805 */ /* 0x000fd6000001ff00 */
[----:B------:R-:W-:Y:S05]  /*0ea0*/  @!P0 BRA `(.L_x_33) ;  /* 0x00000028005c8947 */ /* 0x000fea0003800000 */
[----:B------:R-:W0:Y:S01]  /*0eb0*/  LDC R5, c[0x3][0x1c] ;  /* 0x00c00700ff057b82 */ /* 0x000e220000000800 */
[----:B------:R-:W-:Y:S01]  /*0ec0*/  UMOV UR4, 0x40000000 ;  /* 0x4000000000047882 */ /* 0x000fe20000000000 */
[----:B------:R-:W-:Y:S01]  /*0ed0*/  FADD R13, R22, R22 ;  /* 0x00000016160d7221 */ /* 0x000fe20000000000 */
[----:B------:R-:W-:Y:S01]  /*0ee0*/  MOV R8, UR4 ;  /* 0x0000000400087c02 */ /* 0x000fe20008000f00 */
[----:B0-----:R-:W-:-:S04]  /*0ef0*/  FADD R5, R5, 2 ;  /* 0x4000000005057421 */ /* 0x001fc80000000000 */
[----:B------:R-:W0:Y:S08]  /*0f00*/  MUFU.RCP R2, R5 ;  /* 0x0000000500027308 */ /* 0x000e300000001000 */
[----:B------:R-:W1:Y:S01]  /*0f10*/  FCHK P0, R8, R5 ;  /* 0x0000000508007302 */ /* 0x000e620000000000 */
[----:B0-----:R-:W-:-:S04]  /*0f20*/  FFMA R3, -R5, R2, 1 ;  /* 0x3f80000005037423 */ /* 0x001fc80000000102 */
[----:B------:R-:W-:-:S04]  /*0f30*/  FFMA R2, R2, R3, R2 ;  /* 0x0000000302027223 */ /* 0x000fc80000000002 */
[----:B------:R-:W-:-:S04]  /*0f40*/  FFMA R3, R2, 2, RZ ;  /* 0x4000000002037823 */ /* 0x000fc800000000ff */
[----:B------:R-:W-:-:S04]  /*0f50*/  FFMA R6, -R5, R3, 2 ;  /* 0x4000000005067423 */ /* 0x000fc80000000103 */
[----:B------:R-:W-:Y:S01]  /*0f60*/  FFMA R2, R2, R6, R3 ;  /* 0x0000000602027223 */ /* 0x000fe20000000003 */
[----:B-1----:R-:W-:Y:S06]  /*0f70*/  @!P0 BRA `(.L_x_34) ;  /* 0x0000000000108947 */ /* 0x002fec0003800000 */
[----:B------:R-:W-:Y:S01]  /*0f80*/  HFMA2 R33, -RZ, RZ, 2, 0 ;  /* 0x40000000ff217431 */ /* 0x000fe200000001ff */
[----:B------:R-:W-:Y:S02]  /*0f90*/  MOV R32, R5 ;  /* 0x0000000500207202 */ /* 0x000fe40000000f00 */
[----:B------:R-:W-:-:S07]  /*0fa0*/  MOV R26, 0xfc0 ;  /* 0x00000fc0001a7802 */ /* 0x000fce0000000f00 */
[----:B------:R-:W-:Y:S05]  /*0fb0*/  CALL.REL.NOINC `($__internal_2_$__cuda_sm3x_div_rn_noftz_f32_slowpath) ;  /* 0x0000003400bc7944 */ /* 0x000fea0003c00000 */
.L_x_34:
        /* <DEDUP_REMOVED lines=9> */
.L_x_36:
[C---:B-1----:R-:W-:Y:S01]  /*1050*/  FMUL.FTZ R3, R7.reuse, R2 ;  /* 0x0000000207037220 */ /* 0x042fe20000410000 */
[----:B------:R-:W-:-:S03]  /*1060*/  FMUL.FTZ R12, R7, 0.5 ;  /* 0x3f000000070c7820 */ /* 0x000fc60000410000 */
[----:B------:R-:W-:-:S04]  /*1070*/  FFMA R2, -R3, R3, R2 ;  /* 0x0000000303027223 */ /* 0x000fc80000000102 */
[----:B------:R-:W-:-:S07]  /*1080*/  FFMA R12, R2, R12, R3 ;  /* 0x0000000c020c7223 */ /* 0x000fce0000000003 */
.L_x_37:
[----:B------:R-:W-:Y:S05]  /*1090*/  BSYNC.RECONVERGENT B1 ;  /* 0x0000000000017941 */ /* 0x000fea0003800200 */
.L_x_35:
[----:B------:R-:W0:Y:S08]  /*10a0*/  MUFU.RCP R3, R0 ;  /* 0x0000000000037308 */ /* 0x000e300000001000 */
[----:B------:R-:W1:Y:S01]  /*10b0*/  FCHK P0, -RZ, R0 ;  /* 0x00000000ff007302 */ /* 0x000e620000000100 */
[----:B0-----:R-:W-:-:S04]  /*10c0*/  FFMA R2, -R0, R3, 1 ;  /* 0x3f80000000027423 */ /* 0x001fc80000000103 */
[----:B------:R-:W-:-:S04]  /*10d0*/  FFMA R6, R3, R2, R3 ;  /* 0x0000000203067223 */ /* 0x000fc80000000003 */
[----:B------:R-:W-:-:S04]  /*10e0*/  FFMA R3, -RZ, R6, RZ ;  /* 0x00000006ff037223 */ /* 0x000fc800000001ff */
[----:B------:R-:W-:-:S04]  /*10f0*/  FFMA R2, -R0, R3, -RZ ;  /* 0x0000000300027223 */ /* 0x000fc800000009ff */
[----:B------:R-:W-:Y:S01]  /*1100*/  FFMA R3, R6, R2, R3 ;  /* 0x0000000206037223 */ /* 0x000fe20000000003 */
[----:B-1----:R-:W-:Y:S06]  /*1110*/  @!P0 BRA `(.L_x_38) ;  /* 0x0000000000148947 */ /* 0x002fec0003800000 */
[----:B------:R-:W-:Y:S01]  /*1120*/  HFMA2 R33, -RZ, RZ, -0.0 , 0 ;  /* 0x80000000ff217431 */ /* 0x000fe200000001ff */
[----:B------:R-:W-:Y:S02]  /*1130*/  MOV R32, R0 ;  /* 0x0000000000207202 */ /* 0x000fe40000000f00 */
[----:B------:R-:W-:-:S07]  /*1140*/  MOV R26, 0x1160 ;  /* 0x00001160001a7802 */ /* 0x000fce0000000f00 */
[----:B------:R-:W-:Y:S05]  /*1150*/  CALL.REL.NOINC `($__internal_2_$__cuda_sm3x_div_rn_noftz_f32_slowpath) ;  /* 0x0000003400547944 */ /* 0x000fea0003c00000 */
[----:B------:R-:W-:-:S07]  /*1160*/  MOV R3, R2 ;  /* 0x0000000200037202 */ /* 0x000fce0000000f00 */
.L_x_38:
[----:B------:R-:W-:-:S04]  /*1170*/  IADD3 R2, PT, PT, R5, 0x1800000, RZ ;  /* 0x0180000005027810 */ /* 0x000fc80007ffe0ff */
[----:B------:R-:W-:-:S04]  /*1180*/  LOP3.LUT R2, R2, 0x7f800000, RZ, 0xc0, !PT ;  /* 0x7f80000002027812 */ /* 0x000fc800078ec0ff */
[----:B------:R-:W-:-:S13]  /*1190*/  ISETP.GT.U32.AND P0, PT, R2, 0x1ffffff, PT ;  /* 0x01ffffff0200780c */ /* 0x000fda0003f04070 */
[----:B------:R-:W-:Y:S05]  /*11a0*/  @P0 BRA `(.L_x_39) ;  /* 0x0000000000100947 */ /* 0x000fea0003800000 */
[----:B------:R-:W-:Y:S02]  /*11b0*/  MOV R29, R5 ;  /* 0x00000005001d7202 */ /* 0x000fe40000000f00 */
[----:B------:R-:W-:-:S07]  /*11c0*/  MOV R28, 0x11e0 ;  /* 0x000011e0001c7802 */ /* 0x000fce0000000f00 */
[----:B------:R-:W-:Y:S05]  /*11d0*/  CALL.REL.NOINC `($__internal_0_$__cuda_sm20_rcp_rn_f32_slowpath) ;  /* 0x0000003000087944 */ /* 0x000fea0003c00000 */
[----:B------:R-:W-:Y:S05]  /*11e0*/  BRA `(.L_x_40) ;  /* 0x0000000000107947 */ /* 0x000fea0003800000 */
.L_x_39:
[----:B------:R-:W0:Y:S02]  /*11f0*/  MUFU.RCP R26, R5 ;  /* 0x00000005001a7308 */ /* 0x000e240000001000 */
[----:B0-----:R-:W-:-:S04]  /*1200*/  FFMA R2, R5, R26, -1 ;  /* 0xbf80000005027423 */ /* 0x001fc8000000001a */
[----:B------:R-:W-:-:S04]  /*1210*/  FADD.FTZ R2, -R2, -RZ ;  /* 0x800000ff02027221 */ /* 0x000fc80000010100 */
[----:B------:R-:W-:-:S07]  /*1220*/  FFMA R26, R26, R2, R26 ;  /* 0x000000021a1a7223 */ /* 0x000fce000000001a */
.L_x_40:
[----:B------:R-:W-:Y:S02]  /*1230*/  HFMA2 R5, -RZ, RZ, 0.96630859375, -0.0022525787353515625 ;  /* 0x3bbb989dff057431 */ /* 0x000fe400000001ff */
[----:B------:R-:W-:Y:S01]  /*1240*/  FADD R11, R26, -0.5 ;  /* 0xbf0000001a0b7421 */ /* 0x000fe20000000000 */
[----:B------:R-:W-:Y:S01]  /*1250*/  MOV R6, 0x437c0000 ;  /* 0x437c000000067802 */ /* 0x000fe20000000f00 */
[----:B------:R-:W-:Y:S01]  /*1260*/  FADD R4, R4, 2 ;  /* 0x4000000004047421 */ /* 0x000fe20000000000 */
[----:B------:R-:W-:Y:S01]  /*1270*/  UMOV UR4, 0x40000000 ;  /* 0x4000000000047882 */ /* 0x000fe20000000000 */
[----:B------:R-:W-:Y:S01]  /*1280*/  FMUL R2, R11, R3 ;  /* 0x000000030b027220 */ /* 0x000fe20000400000 */
[----:B------:R-:W-:Y:S01]  /*1290*/  MOV R27, UR4 ;  /* 0x00000004001b7c02 */ /* 0x000fe20008000f00 */
[----:B------:R-:W0:Y:S01]  /*12a0*/  MUFU.RCP R9, R4 ;  /* 0x0000000400097308 */ /* 0x000e220000001000 */
[----:B------:R-:W-:Y:S01]  /*12b0*/  FMUL R10, R13, 0.5 ;  /* 0x3f0000000d0a7820 */ /* 0x000fe20000400000 */
[----:B------:R-:W-:-:S03]  /*12c0*/  FFMA.SAT R5, R2, R5, 0.5 ;  /* 0x3f00000002057423 */ /* 0x000fc60000002005 */
[----:B------:R-:W-:Y:S01]  /*12d0*/  FMUL R10, R13, R10 ;  /* 0x0000000a0d0a7220 */ /* 0x000fe20000400000 */
[----:B------:R-:W-:Y:S02]  /*12e0*/  FFMA.RM R5, R5, R6, 12582913 ;  /* 0x4b40000105057423 */ /* 0x000fe40000004006 */
[----:B------:R-:W-:Y:S02]  /*12f0*/  FCHK P0, R27, R4 ;  /* 0x000000041b007302 */ /* 0x000fe40000000000 */
[C---:B------:R-:W-:Y:S01]  /*1300*/  FADD R7, R5.reuse, -12583039 ;  /* 0xcb40007f05077421 */ /* 0x040fe20000000000 */
[----:B------:R-:W-:-:S03]  /*1310*/  SHF.L.U32 R5, R5, 0x17, RZ ;  /* 0x0000001705057819 */ /* 0x000fc600000006ff */
[----:B------:R-:W-:-:S04]  /*1320*/  FFMA R7, R2, 1.4426950216293334961, -R7 ;  /* 0x3fb8aa3b02077823 */ /* 0x000fc80000000807 */
[----:B------:R-:W-:Y:S01]  /*1330*/  FFMA R7, R2, 1.925963033500011079e-08, R7 ;  /* 0x32a5706002077823 */ /* 0x000fe20000000007 */
[----:B0-----:R-:W-:-:S03]  /*1340*/  FFMA R2, -R4, R9, 1 ;  /* 0x3f80000004027423 */ /* 0x001fc60000000109 */
[----:B------:R-:W0:Y:S01]  /*1350*/  MUFU.EX2 R6, R7 ;  /* 0x0000000700067308 */ /* 0x000e220000000800 */
[----:B------:R-:W-:-:S04]  /*1360*/  FFMA R2, R9, R2, R9 ;  /* 0x0000000209027223 */ /* 0x000fc80000000009 */
[----:B------:R-:W-:-:S04]  /*1370*/  FFMA R9, R2, 2, RZ ;  /* 0x4000000002097823 */ /* 0x000fc800000000ff */
[----:B------:R-:W-:-:S04]  /*1380*/  FFMA R8, -R4, R9, 2 ;  /* 0x4000000004087423 */ /* 0x000fc80000000109 */
[----:B------:R-:W-:Y:S01]  /*1390*/  FFMA R2, R2, R8, R9 ;  /* 0x0000000802027223 */ /* 0x000fe20000000009 */
[----:B0-----:R-:W-:-:S04]  /*13a0*/  FMUL R5, R5, R6 ;  /* 0x0000000605057220 */ /* 0x001fc80000400000 */
[----:B------:R-:W-:-:S04]  /*13b0*/  FMUL R6, R5, R12 ;  /* 0x0000000c05067220 */ /* 0x000fc80000400000 */
[----:B------:R-:W-:Y:S01]  /*13c0*/  FFMA R5, R13, R6, 1 ;  /* 0x3f8000000d057423 */ /* 0x000fe20000000006 */
[----:B------:R-:W-:Y:S06]  /*13d0*/  @!P0 BRA `(.L_x_41) ;  /* 0x0000000000108947 */ /* 0x000fec0003800000 */
[----:B------:R-:W-:Y:S02]  /*13e0*/  MOV R33, 0x40000000 ;  /* 0x4000000000217802 */ /* 0x000fe40000000f00 */
[----:B------:R-:W-:Y:S02]  /*13f0*/  MOV R32, R4 ;  /* 0x0000000400207202 */ /* 0x000fe40000000f00 */
[----:B------:R-:W-:-:S07]  /*1400*/  MOV R26, 0x1420 ;  /* 0x00001420001a7802 */ /* 0x000fce0000000f00 */
[----:B------:R-:W-:Y:S05]  /*1410*/  CALL.REL.NOINC `($__internal_2_$__cuda_sm3x_div_rn_noftz_f32_slowpath) ;  /* 0x0000003000a47944 */ /* 0x000fea0003c00000 */
.L_x_41:
        /* <DEDUP_REMOVED lines=9> */
.L_x_43:
[C---:B-1----:R-:W-:Y:S01]  /*14b0*/  FMUL.FTZ R9, R7.reuse, R2 ;  /* 0x0000000207097220 */ /* 0x042fe20000410000 */
[----:B------:R-:W-:-:S03]  /*14c0*/  FMUL.FTZ R6, R7, 0.5 ;  /* 0x3f00000007067820 */ /* 0x000fc60000410000 */
[----:B------:R-:W-:-:S04]  /*14d0*/  FFMA R2, -R9, R9, R2 ;  /* 0x0000000909027223 */ /* 0x000fc80000000102 */
[----:B------:R-:W-:-:S07]  /*14e0*/  FFMA R9, R2, R6, R9 ;  /* 0x0000000602097223 */ /* 0x000fce0000000009 */
.L_x_44:
[----:B------:R-:W-:Y:S05]  /*14f0*/  BSYNC.RECONVERGENT B1 ;  /* 0x0000000000017941 */ /* 0x000fea0003800200 */
.L_x_42:
        /* <DEDUP_REMOVED lines=8> */
.L_x_45:
[----:B------:R-:W0:Y:S02]  /*1580*/  MUFU.RCP R7, R4 ;  /* 0x0000000400077308 */ /* 0x000e240000001000 */
[----:B0-----:R-:W-:-:S04]  /*1590*/  FFMA R2, R4, R7, -1 ;  /* 0xbf80000004027423 */ /* 0x001fc80000000007 */
[----:B------:R-:W-:-:S04]  /*15a0*/  FADD.FTZ R2, -R2, -RZ ;  /* 0x800000ff02027221 */ /* 0x000fc80000010100 */
[----:B------:R-:W-:-:S07]  /*15b0*/  FFMA R26, R7, R2, R7 ;  /* 0x00000002071a7223 */ /* 0x000fce0000000007 */
.L_x_46:
[----:B------:R-:W-:Y:S02]  /*15c0*/  HFMA2 R7, -RZ, RZ, 0.96630859375, -0.0022525787353515625 ;  /* 0x3bbb989dff077431 */ /* 0x000fe400000001ff */
[----:B------:R-:W-:Y:S01]  /*15d0*/  FADD R8, R26, -0.5 ;  /* 0xbf0000001a087421 */ /* 0x000fe20000000000 */
[----:B------:R-:W-:Y:S01]  /*15e0*/  MOV R27, 0x437c0000 ;  /* 0x437c0000001b7802 */ /* 0x000fe20000000f00 */
[----:B------:R-:W-:Y:S01]  /*15f0*/  FCHK P0, R13, 3 ;  /* 0x404000000d007902 */ /* 0x000fe20000000000 */
[----:B------:R-:W-:Y:S01]  /*1600*/  BSSY.RECONVERGENT B3, `(.L_x_47) ;  /* 0x0000019000037945 */ /* 0x000fe20003800200 */
[----:B------:R-:W-:-:S04]  /*1610*/  FMUL R2, R8, R3 ;  /* 0x0000000308027220 */ /* 0x000fc80000400000 */
[----:B------:R-:W-:-:S04]  /*1620*/  FFMA.SAT R4, R2, R7, 0.5 ;  /* 0x3f00000002047423 */ /* 0x000fc80000002007 */
[----:B------:R-:W-:Y:S01]  /*1630*/  FFMA.RM R4, R4, R27, 12582913 ;  /* 0x4b40000104047423 */ /* 0x000fe2000000401b */
[----:B------:R-:W-:-:S03]  /*1640*/  MOV R27, 0x40400000 ;  /* 0x40400000001b7802 */ /* 0x000fc60000000f00 */
[C---:B------:R-:W-:Y:S01]  /*1650*/  FADD R7, R4.reuse, -12583039 ;  /* 0xcb40007f04077421 */ /* 0x040fe20000000000 */
[----:B------:R-:W-:-:S03]  /*1660*/  SHF.L.U32 R4, R4, 0x17, RZ ;  /* 0x0000001704047819 */ /* 0x000fc600000006ff */
[----:B------:R-:W-:-:S04]  /*1670*/  FFMA R7, R2, 1.4426950216293334961, -R7 ;  /* 0x3fb8aa3b02077823 */ /* 0x000fc80000000807 */
[----:B------:R-:W-:Y:S01]  /*1680*/  FFMA R7, R2, 1.925963033500011079e-08, R7 ;  /* 0x32a5706002077823 */ /* 0x000fe20000000007 */
[----:B------:R-:W-:-:S05]  /*1690*/  HFMA2 R2, -RZ, RZ, 1.666015625, -0.052093505859375 ;  /* 0x3eaaaaabff027431 */ /* 0x000fca00000001ff */
[----:B------:R-:W0:Y:S01]  /*16a0*/  MUFU.EX2 R7, R7 ;  /* 0x0000000700077308 */ /* 0x000e220000000800 */
[----:B------:R-:W-:-:S04]  /*16b0*/  FFMA R27, R2, -R27, 1 ;  /* 0x3f800000021b7423 */ /* 0x000fc8000000081b */
[----:B------:R-:W-:-:S04]  /*16c0*/  FFMA R2, R27, R2, 0.3333333432674407959 ;  /* 0x3eaaaaab1b027423 */ /* 0x000fc80000000002 */
[----:B------:R-:W-:Y:S01]  /*16d0*/  FFMA R6, R2, R13, RZ ;  /* 0x0000000d02067223 */ /* 0x000fe200000000ff */
[----:B0-----:R-:W-:-:S03]  /*16e0*/  FMUL R4, R4, R7 ;  /* 0x0000000704047220 */ /* 0x001fc60000400000 */
[----:B------:R-:W-:Y:S01]  /*16f0*/  FFMA R27, R6, -3, R13 ;  /* 0xc0400000061b7823 */ /* 0x000fe2000000000d */
[----:B------:R-:W-:-:S03]  /*1700*/  FMUL R4, R4, R9 ;  /* 0x0000000904047220 */ /* 0x000fc60000400000 */
[----:B------:R-:W-:Y:S01]  /*1710*/  FFMA R7, R2, R27, R6 ;  /* 0x0000001b02077223 */ /* 0x000fe20000000006 */
[----:B------:R-:W-:Y:S01]  /*1720*/  FFMA R4, R10, R4, R5 ;  /* 0x000000040a047223 */ /* 0x000fe20000000005 */
[----:B------:R-:W-:Y:S06]  /*1730*/  @!P0 BRA `(.L_x_48) ;  /* 0x0000000000148947 */ /* 0x000fec0003800000 */
[----:B------:R-:W-:Y:S02]  /*1740*/  MOV R33, R13 ;  /* 0x0000000d00217202 */ /* 0x000fe40000000f00 */
[----:B------:R-:W-:Y:S02]  /*1750*/  MOV R32, 0x40400000 ;  /* 0x4040000000207802 */ /* 0x000fe40000000f00 */
[----:B------:R-:W-:-:S07]  /*1760*/  MOV R26, 0x1780 ;  /* 0x00001780001a7802 */ /* 0x000fce0000000f00 */
[----:B------:R-:W-:Y:S05]  /*1770*/  CALL.REL.NOINC `($__internal_2_$__cuda_sm3x_div_rn_noftz_f32_slowpath) ;  /* 0x0000002c00cc7944 */ /* 0x000fea0003c00000 */
[----:B------:R-:W-:-:S07]  /*1780*/  MOV R7, R2 ;  /* 0x0000000200077202 */ /* 0x000fce0000000f00 */
.L_x_48:
[----:B------:R-:W-:Y:S05]  /*1790*/  BSYNC.RECONVERGENT B3 ;  /* 0x0000000000037941 */ /* 0x000fea0003800200 */
.L_x_47:
[----:B------:R-:W0:Y:S01]  /*17a0*/  LDC R5, c[0x3][0x1c] ;  /* 0x00c00700ff057b82 */ /* 0x000e220000000800 */
[----:B------:R-:W-:Y:S01]  /*17b0*/  HFMA2 R2, -RZ, RZ, 2.125, 0 ;  /* 0x40400000ff027431 */ /* 0x000fe200000001ff */
[----:B------:R-:W-:Y:S01]  /*17c0*/  UMOV UR4, 0x40000000 ;  /* 0x4000000000047882 */ /* 0x000fe20000000000 */
[----:B------:R-:W-:Y:S01]  /*17d0*/  FMUL R7, R10, R7 ;  /* 0x000000070a077220 */ /* 0x000fe20000400000 */
[----:B------:R-:W-:Y:S02]  /*17e0*/  MOV R26, UR4 ;  /* 0x00000004001a7c02 */ /* 0x000fe40008000f00 */
[----:B0-----:R-:W-:-:S04]  /*17f0*/  FFMA R5, R5, R2, 2 ;  /* 0x4000000005057423 */ /* 0x001fc80000000002 */
        /* <DEDUP_REMOVED lines=8> */
[----:B------:R-:W-:Y:S02]  /*1880*/  MOV R33, 0x40000000 ;  /* 0x4000000000217802 */ /* 0x000fe40000000f00 */
[----:B------:R-:W-:Y:S02]  /*1890*/  MOV R32, R5 ;  /* 0x0000000500207202 */ /* 0x000fe40000000f00 */
[----:B------:R-:W-:-:S07]  /*18a0*/  MOV R26, 0x18c0 ;  /* 0x000018c0001a7802 */ /* 0x000fce0000000f00 */
[----:B------:R-:W-:Y:S05]  /*18b0*/  CALL.REL.NOINC `($__internal_2_$__cuda_sm3x_div_rn_noftz_f32_slowpath) ;  /* 0x0000002c007c7944 */ /* 0x000fea0003c00000 */
.L_x_49:
        /* <DEDUP_REMOVED lines=9> */
.L_x_51:
[C---:B-1----:R-:W-:Y:S01]  /*1950*/  FMUL.FTZ R27, R29.reuse, R2 ;  /* 0x000000021d1b7220 */ /* 0x042fe20000410000 */
[----:B------:R-:W-:-:S03]  /*1960*/  FMUL.FTZ R6, R29, 0.5 ;  /* 0x3f0000001d067820 */ /* 0x000fc60000410000 */
[----:B------:R-:W-:-:S04]  /*1970*/  FFMA R2, -R27, R27, R2 ;  /* 0x0000001b1b027223 */ /* 0x000fc80000000102 */
[----:B------:R-:W-:-:S07]  /*1980*/  FFMA R6, R2, R6, R27 ;  /* 0x0000000602067223 */ /* 0x000fce000000001b */
.L_x_52:
[----:B------:R-:W-:Y:S05]  /*1990*/  BSYNC.RECONVERGENT B1 ;  /* 0x0000000000017941 */ /* 0x000fea0003800200 */
.L_x_50:
        /* <DEDUP_REMOVED lines=8> */
.L_x_53:
[----:B------:R-:W0:Y:S02]  /*1a20*/  MUFU.RCP R26, R5 ;  /* 0x00000005001a7308 */ /* 0x000e240000001000 */
[----:B0-----:R-:W-:-:S04]  /*1a30*/  FFMA R2, R5, R26, -1 ;  /* 0xbf80000005027423 */ /* 0x001fc8000000001a */
[----:B------:R-:W-:-:S04]  /*1a40*/  FADD.FTZ R2, -R2, -RZ ;  /* 0x800000ff02027221 */ /* 0x000fc80000010100 */
[----:B------:R-:W-:-:S07]  /*1a50*/  FFMA R26, R26, R2, R26 ;  /* 0x000000021a1a7223 */ /* 0x000fce000000001a */
.L_x_54:
[----:B------:R-:W-:Y:S02]  /*1a60*/  HFMA2 R27, -RZ, RZ, 0.96630859375, -0.0022525787353515625 ;  /* 0x3bbb989dff1b7431 */ /* 0x000fe400000001ff */
[----:B------:R-:W-:Y:S01]  /*1a70*/  FADD R5, R26, -0.5 ;  /* 0xbf0000001a057421 */ /* 0x000fe20000000000 */
[----:B------:R-:W-:Y:S01]  /*1a80*/  MOV R29, 0x437c0000 ;  /* 0x437c0000001d7802 */ /* 0x000fe20000000f00 */
[----:B------:R-:W-:Y:S02]  /*1a90*/  BSSY.RECONVERGENT B1, `(.L_x_55) ;  /* 0x0000018000017945 */ /* 0x000fe40003800200 */
[----:B------:R-:W-:-:S04]  /*1aa0*/  FMUL R2, R5, R3 ;  /* 0x0000000305027220 */ /* 0x000fc80000400000 */
[----:B------:R-:W-:-:S04]  /*1ab0*/  FFMA.SAT R26, R2, R27, 0.5 ;  /* 0x3f000000021a7423 */ /* 0x000fc8000000201b */
[----:B------:R-:W-:-:S04]  /*1ac0*/  FFMA.RM R26, R26, R29, 12582913 ;  /* 0x4b4000011a1a7423 */ /* 0x000fc8000000401d */
[C---:B------:R-:W-:Y:S01]  /*1ad0*/  FADD R27, R26.reuse, -12583039 ;  /* 0xcb40007f1a1b7421 */ /* 0x040fe20000000000 */
[----:B------:R-:W-:-:S03]  /*1ae0*/  SHF.L.U32 R26, R26, 0x17, RZ ;  /* 0x000000171a1a7819 */ /* 0x000fc600000006ff */
[----:B------:R-:W-:-:S04]  /*1af0*/  FFMA R27, R2, 1.4426950216293334961, -R27 ;  /* 0x3fb8aa3b021b7823 */ /* 0x000fc8000000081b */
[----:B------:R-:W-:-:S06]  /*1b00*/  FFMA R27, R2, 1.925963033500011079e-08, R27 ;  /* 0x32a57060021b7823 */ /* 0x000fcc000000001b */
[----:B------:R-:W0:Y:S02]  /*1b10*/  MUFU.EX2 R27, R27 ;  /* 0x0000001b001b7308 */ /* 0x000e240000000800 */
[----:B0-----:R-:W-:-:S04]  /*1b20*/  FMUL R29, R26, R27 ;  /* 0x0000001b1a1d7220 */ /* 0x001fc80000400000 */
[----:B------:R-:W-:-:S04]  /*1b30*/  FMUL R29, R29, R6 ;  /* 0x000000061d1d7220 */ /* 0x000fc80000400000 */
[----:B------:R-:W-:-:S05]  /*1b40*/  FFMA R29, R7, R29, R4 ;  /* 0x0000001d071d7223 */ /* 0x000fca0000000004 */
        /* <DEDUP_REMOVED lines=8> */
.L_x_56:
[----:B------:R-:W0:Y:S02]  /*1bd0*/  MUFU.RCP R4, R29 ;  /* 0x0000001d00047308 */ /* 0x000e240000001000 */
[----:B0-----:R-:W-:-:S04]  /*1be0*/  FFMA R2, R29, R4, -1 ;  /* 0xbf8000001d027423 */ /* 0x001fc80000000004 */
[----:B------:R-:W-:-:S04]  /*1bf0*/  FADD.FTZ R27, -R2, -RZ ;  /* 0x800000ff021b7221 */ /* 0x000fc80000010100 */
[----:B------:R-:W-:-:S07]  /*1c00*/  FFMA R4, R4, R27, R4 ;  /* 0x0000001b04047223 */ /* 0x000fce0000000004 */
.L_x_57:
[----:B------:R-:W-:Y:S05]  /*1c10*/  BSYNC.RECONVERGENT B1 ;  /* 0x0000000000017941 */ /* 0x000fea0003800200 */
.L_x_55:
[----:B------:R-:W-:Y:S02]  /*1c20*/  HFMA2 R31, -RZ, RZ, 0.96630859375, -0.0022525787353515625 ;  /* 0x3bbb989dff1f7431 */ /* 0x000fe400000001ff */
[-C--:B------:R-:W-:Y:S01]  /*1c30*/  FMUL R26, R20, R3.reuse ;  /* 0x00000003141a7220 */ /* 0x080fe20000400000 */
[----:B------:R-:W-:Y:S01]  /*1c40*/  MOV R32, 0x437c0000 ;  /* 0x437c000000207802 */ /* 0x000fe20000000f00 */
[-C--:B------:R-:W-:Y:S01]  /*1c50*/  FMUL R28, R17, R3.reuse ;  /* 0x00000003111c7220 */ /* 0x080fe20000400000 */
[----:B------:R-:W-:Y:S01]  /*1c60*/  FMUL R30, R14, R3 ;  /* 0x000000030e1e7220 */ /* 0x000fe20000400000 */
[----:B------:R-:W-:Y:S01]  /*1c70*/  BSSY.RECONVERGENT B1, `(.L_x_58) ;  /* 0x000002b000017945 */ /* 0x000fe20003800200 */
[-C--:B------:R-:W-:Y:S01]  /*1c80*/  FFMA.SAT R2, R26, R31.reuse, 0.5 ;  /* 0x3f0000001a027423 */ /* 0x080fe2000000201f */
[-C--:B------:R-:W-:Y:S01]  /*1c90*/  FFMA.SAT R29, R28, R31.reuse, 0.5 ;  /* 0x3f0000001c1d7423 */ /* 0x080fe2000000201f */
[----:B------:R-:W-:Y:S02]  /*1ca0*/  FFMA.SAT R31, R30, R31, 0.5 ;  /* 0x3f0000001e1f7423 */ /* 0x000fe4000000201f */
[-C--:B------:R-:W-:Y:S01]  /*1cb0*/  FFMA.RM R2, R2, R32.reuse, 12582913 ;  /* 0x4b40000102027423 */ /* 0x080fe20000004020 */
[-C--:B------:R-:W-:Y:S01]  /*1cc0*/  FFMA.RM R29, R29, R32.reuse, 12582913 ;  /* 0x4b4000011d1d7423 */ /* 0x080fe20000004020 */
[----:B------:R-:W-:-:S02]  /*1cd0*/  FFMA.RM R31, R31, R32, 12582913 ;  /* 0x4b4000011f1f7423 */ /* 0x000fc40000004020 */
[C---:B------:R-:W-:Y:S01]  /*1ce0*/  FADD R27, R2.reuse, -12583039 ;  /* 0xcb40007f021b7421 */ /* 0x040fe20000000000 */
[----:B------:R-:W-:Y:S01]  /*1cf0*/  FADD R3, R29, -12583039 ;  /* 0xcb40007f1d037421 */ /* 0x000fe20000000000 */
[----:B------:R-:W-:Y:S01]  /*1d00*/  FADD R33, R31, -12583039 ;  /* 0xcb40007f1f217421 */ /* 0x000fe20000000000 */
[----:B------:R-:W-:Y:S01]  /*1d10*/  SHF.L.U32 R2, R2, 0x17, RZ ;  /* 0x0000001702027819 */ /* 0x000fe200000006ff */
[----:B------:R-:W-:Y:S01]  /*1d20*/  FFMA R27, R26, 1.4426950216293334961, -R27 ;  /* 0x3fb8aa3b1a1b7823 */ /* 0x000fe2000000081b */
[----:B------:R-:W-:Y:S01]  /*1d30*/  FFMA R3, R28, 1.4426950216293334961, -R3 ;  /* 0x3fb8aa3b1c037823 */ /* 0x000fe20000000803 */
[----:B------:R-:W-:Y:S01]  /*1d40*/  FFMA R33, R30, 1.4426950216293334961, -R33 ;  /* 0x3fb8aa3b1e217823 */ /* 0x000fe20000000821 */
[----:B------:R-:W-:Y:S01]  /*1d50*/  SHF.L.U32 R29, R29, 0x17, RZ ;  /* 0x000000171d1d7819 */ /* 0x000fe200000006ff */
[----:B------:R-:W-:Y:S01]  /*1d60*/  FFMA R27, R26, 1.925963033500011079e-08, R27 ;  /* 0x32a570601a1b7823 */ /* 0x000fe2000000001b */
[----:B------:R-:W-:Y:S01]  /*1d70*/  FFMA R28, R28, 1.925963033500011079e-08, R3 ;  /* 0x32a570601c1c7823 */ /* 0x000fe20000000003 */
[----:B------:R-:W-:Y:S01]  /*1d80*/  FFMA R33, R30, 1.925963033500011079e-08, R33 ;  /* 0x32a570601e217823 */ /* 0x000fe20000000021 */
[----:B------:R-:W-:-:S03]  /*1d90*/  SHF.L.U32 R31, R31, 0x17, RZ ;  /* 0x000000171f1f7819 */ /* 0x000fc600000006ff */
[----:B------:R-:W0:Y:S08]  /*1da0*/  MUFU.EX2 R27, R27 ;  /* 0x0000001b001b7308 */ /* 0x000e300000000800 */
[----:B------:R-:W1:Y:S08]  /*1db0*/  MUFU.EX2 R28, R28 ;  /* 0x0000001c001c7308 */ /* 0x000e700000000800 */
[----:B------:R-:W2:Y:S01]  /*1dc0*/  MUFU.EX2 R26, R33 ;  /* 0x00000021001a7308 */ /* 0x000ea20000000800 */
[----:B0-----:R-:W-:-:S04]  /*1dd0*/  FMUL R2, R2, R27 ;  /* 0x0000001b02027220 */ /* 0x001fc80000400000 */
[----:B------:R-:W-:Y:S01]  /*1de0*/  FMUL R3, R2, R21 ;  /* 0x0000001502037220 */ /* 0x000fe20000400000 */
[----:B-1----:R-:W-:-:S03]  /*1df0*/  FMUL R29, R29, R28 ;  /* 0x0000001c1d1d7220 */ /* 0x002fc60000400000 */
[----:B------:R-:W-:Y:S01]  /*1e00*/  FFMA R2, R3, R22, 1 ;  /* 0x3f80000003027423 */ /* 0x000fe20000000016 */
[----:B------:R-:W-:Y:S01]  /*1e10*/  FMUL R29, R29, R18 ;  /* 0x000000121d1d7220 */ /* 0x000fe20000400000 */
[----:B--2---:R-:W-:-:S03]  /*1e20*/  FMUL R26, R31, R26 ;  /* 0x0000001a1f1a7220 */ /* 0x004fc60000400000 */
[----:B------:R-:W-:Y:S01]  /*1e30*/  FFMA R29, R19, R29, R2 ;  /* 0x0000001d131d7223 */ /* 0x000fe20000000002 */
        /* <DEDUP_REMOVED lines=10> */
.L_x_59:
[----:B------:R-:W0:Y:S02]  /*1ee0*/  MUFU.RCP R3, R29 ;  /* 0x0000001d00037308 */ /* 0x000e240000001000 */
[----:B0-----:R-:W-:-:S04]  /*1ef0*/  FFMA R2, R29, R3, -1 ;  /* 0xbf8000001d027423 */ /* 0x001fc80000000003 */
[----:B------:R-:W-:-:S04]  /*1f00*/  FADD.FTZ R2, -R2, -RZ ;  /* 0x800000ff02027221 */ /* 0x000fc80000010100 */
[----:B------:R-:W-:-:S07]  /*1f10*/  FFMA R3, R3, R2, R3 ;  /* 0x0000000203037223 */ /* 0x000fce0000000003 */
.L_x_60:
[----:B------:R-:W-:Y:S05]  /*1f20*/  BSYNC.RECONVERGENT B1 ;  /* 0x0000000000017941 */ /* 0x000fea0003800200 */
.L_x_58:
[----:B------:R-:W0:Y:S02]  /*1f30*/  LDCU UR4, c[0x3][0x20] ;  /* 0x00c00400ff0477ac */ /* 0x000e240008000800 */
[----:B0-----:R-:W-:-:S09]  /*1f40*/  UISETP.NE.AND UP0, UPT, UR4, 0x1, UPT ;  /* 0x000000010400788c */ /* 0x001fd2000bf05270 */
[----:B------:R-:W-:Y:S05]  /*1f50*/  BRA.U !UP0, `(.L_x_61) ;  /* 0x0000000d08247547 */ /* 0x000fea000b800000 */
[----:B------:R-:W0:Y:S01]  /*1f60*/  LDCU UR4, c[0x0][0x38c] ;  /* 0x00007180ff0477ac */ /* 0x000e220008000800 */
[----:B------:R-:W-:Y:S01]  /*1f70*/  HFMA2 R35, -RZ, RZ, 0, 0 ;  /* 0x00000000ff237431 */ /* 0x000fe200000001ff */
[----:B------:R-:W-:Y:S01]  /*1f80*/  CS2R R36, SRZ ;  /* 0x0000000000247805 */ /* 0x000fe2000001ff00 */
[----:B0-----:R-:W-:-:S09]  /*1f90*/  UISETP.GE.AND UP0, UPT, UR4, 0x1, UPT ;  /* 0x000000010400788c */ /* 0x001fd2000bf06270 */
[----:B------:R-:W-:Y:S05]  /*1fa0*/  BRA.U !UP0, `(.L_x_62) ;  /* 0x0000000908cc7547 */ /* 0x000fea000b800000 */
[----:B------:R-:W-:Y:S01]  /*1fb0*/  UIADD3 UR4, UPT, UPT, -UR4, URZ, URZ ;  /* 0x000000ff04047290 */ /* 0x000fe2000fffe1ff */
[----:B------:R-:W-:Y:S02]  /*1fc0*/  MOV R35, RZ ;  /* 0x000000ff00237202 */ /* 0x000fe40000000f00 */
[----:B------:R-:W-:Y:S02]  /*1fd0*/  CS2R R36, SRZ ;  /* 0x0000000000247805 */ /* 0x000fe4000001ff00 */
[----:B------:R-:W-:Y:S02]  /*1fe0*/  MOV R40, R24 ;  /* 0x0000001800287202 */ /* 0x000fe40000000f00 */
[----:B------:R-:W-:-:S07]  /*1ff0*/  MOV R39, UR4 ;  /* 0x0000000400277c02 */ /* 0x000fce0008000f00 */
.L_x_77:
[----:B------:R-:W0:Y:S02]  /*2000*/  LDC.64 R26, c[0x0][0x3a8] ;  /* 0x0000ea00ff1a7b82 */ /* 0x000e240000000a00 */
[----:B0-----:R-:W-:-:S06]  /*2010*/  IMAD.WIDE R28, R40, 0x4, R26 ;  /* 0x00000004281c7825 */ /* 0x001fcc00078e021a */
[----:B------:R-:W0:Y:S01]  /*2020*/  LDC.64 R26, c[0x0][0x3a0] ;  /* 0x0000e800ff1a7b82 */ /* 0x000e220000000a00 */
[----:B------:R-:W0:Y:S01]  /*2030*/  LDG.E R29, desc[UR6][R28.64] ;  /* 0x000000061c1d7981 */ /* 0x000e22000c1e1900 */
[----:B------:R-:W1:Y:S01]  /*2040*/  MUFU.RCP R31, R0 ;  /* 0x00000000001f7308 */ /* 0x000e620000001000 */
[----:B0-----:R-:W-:-:S05]  /*2050*/  IMAD.WIDE R26, R29, 0x4, R26 ;  /* 0x000000041d1a7825 */ /* 0x001fca00078e021a */
[----:B------:R-:W2:Y:S01]  /*2060*/  LDG.E R38, desc[UR6][R26.64] ;  /* 0x000000061a267981 */ /* 0x000ea2000c1e1900 */
[----:B-1----:R-:W-:Y:S01]  /*2070*/  FFMA R2, -R0, R31, 1 ;  /* 0x3f80000000027423 */ /* 0x002fe2000000011f */
[----:B------:R-:W-:Y:S03]  /*2080*/  BSSY.RECONVERGENT B3, `(.L_x_63) ;  /* 0x000000d000037945 */ /* 0x000fe60003800200 */
[----:B------:R-:W-:Y:S01]  /*2090*/  FFMA R2, R31, R2, R31 ;  /* 0x000000021f027223 */ /* 0x000fe2000000001f */
[----:B--2---:R-:W-:-:S04]  /*20a0*/  FADD R30, -R23, R38 ;  /* 0x00000026171e7221 */ /* 0x004fc80000000100 */
[----:B------:R-:W-:-:S04]  /*20b0*/  FMUL R33, R30, -R30 ;  /* 0x8000001e1e217220 */ /* 0x000fc80000400000 */
[----:B------:R-:W0:Y:S01]  /*20c0*/  FCHK P0, R33, R0 ;  /* 0x0000000021007302 */ /* 0x000e220000000000 */
[----:B------:R-:W-:-:S04]  /*20d0*/  FFMA R31, R2, R33, RZ ;  /* 0x00000021021f7223 */ /* 0x000fc800000000ff */
[----:B------:R-:W-:-:S04]  /*20e0*/  FFMA R28, -R0, R31, R33 ;  /* 0x0000001f001c7223 */ /* 0x000fc80000000121 */
[----:B------:R-:W-:Y:S01]  /*20f0*/  FFMA R28, R2, R28, R31 ;  /* 0x0000001c021c7223 */ /* 0x000fe2000000001f */
[----:B0-----:R-:W-:Y:S06]  /*2100*/  @!P0 BRA `(.L_x_64) ;  /* 0x0000000000108947 */ /* 0x001fec0003800000 */
[----:B------:R-:W-:Y:S02]  /*2110*/  MOV R32, R0 ;  /* 0x0000000000207202 */ /* 0x000fe40000000f00 */
[----:B------:R-:W-:-:S07]  /*2120*/  MOV R26, 0x2140 ;  /* 0x00002140001a7802 */ /* 0x000fce0000000f00 */
[----:B------:R-:W-:Y:S05]  /*2130*/  CALL.REL.NOINC `($__internal_2_$__cuda_sm3x_div_rn_noftz_f32_slowpath) ;  /* 0x00000024005c7944 */ /* 0x000fea0003c00000 */
[----:B------:R-:W-:-:S07]  /*2140*/  MOV R28, R2 ;  /* 0x00000002001c7202 */ /* 0x000fce0000000f00 */
.L_x_64:
[----:B------:R-:W-:Y:S05]  /*2150*/  BSYNC.RECONVERGENT B3 ;  /* 0x0000000000037941 */ /* 0x000fea0003800200 */
.L_x_63:
        /* <DEDUP_REMOVED lines=10> */
[----:B------:R-:W-:-:S03]  /*2200*/  FFMA.RM R27, R27, R33, 12582913 ;  /* 0x4b4000011b1b7423 */ /* 0x000fc60000004021 */
[C---:B------:R-:W-:Y:S01]  /*2210*/  FADD R30, R2.reuse, -12583039 ;  /* 0xcb40007f021e7421 */ /* 0x040fe20000000000 */
[----:B------:R-:W-:Y:S01]  /*2220*/  FADD R31, R27, -12583039 ;  /* 0xcb40007f1b1f7421 */ /* 0x000fe20000000000 */
[----:B------:R-:W-:Y:S02]  /*2230*/  SHF.L.U32 R2, R2, 0x17, RZ ;  /* 0x0000001702027819 */ /* 0x000fe400000006ff */
[----:B------:R-:W-:Y:S01]  /*2240*/  FFMA R30, R29, 1.4426950216293334961, -R30 ;  /* 0x3fb8aa3b1d1e7823 */ /* 0x000fe2000000081e */
[----:B------:R-:W-:-:S03]  /*2250*/  SHF.L.U32 R27, R27, 0x17, RZ ;  /* 0x000000171b1b7819 */ /* 0x000fc600000006ff */
[----:B------:R-:W-:Y:S01]  /*2260*/  FFMA R30, R29, 1.925963033500011079e-08, R30 ;  /* 0x32a570601d1e7823 */ /* 0x000fe2000000001e */
[----:B------:R-:W-:Y:S01]  /*2270*/  FFMA.RM R29, R32, R33, 12582913 ;  /* 0x4b400001201d7423 */ /* 0x000fe20000004021 */
[C---:B------:R-:W-:Y:S02]  /*2280*/  FFMA R33, R26.reuse, 1.4426950216293334961, -R31 ;  /* 0x3fb8aa3b1a217823 */ /* 0x040fe4000000081f */
[----:B------:R-:W0:Y:S01]  /*2290*/  MUFU.EX2 R31, R30 ;  /* 0x0000001e001f7308 */ /* 0x000e220000000800 */
[C---:B------:R-:W-:Y:S01]  /*22a0*/  FADD R41, R29.reuse, -12583039 ;  /* 0xcb40007f1d297421 */ /* 0x040fe20000000000 */
[----:B------:R-:W-:Y:S01]  /*22b0*/  FFMA R33, R26, 1.925963033500011079e-08, R33 ;  /* 0x32a570601a217823 */ /* 0x000fe20000000021 */
[----:B------:R-:W-:Y:S02]  /*22c0*/  SHF.L.U32 R29, R29, 0x17, RZ ;  /* 0x000000171d1d7819 */ /* 0x000fe400000006ff */
[----:B------:R-:W-:-:S03]  /*22d0*/  FFMA R41, R28, 1.4426950216293334961, -R41 ;  /* 0x3fb8aa3b1c297823 */ /* 0x000fc60000000829 */
[----:B------:R-:W1:Y:S01]  /*22e0*/  MUFU.EX2 R26, R33 ;  /* 0x00000021001a7308 */ /* 0x000e620000000800 */
[----:B------:R-:W-:-:S07]  /*22f0*/  FFMA R41, R28, 1.925963033500011079e-08, R41 ;  /* 0x32a570601c297823 */ /* 0x000fce0000000029 */
        /* <DEDUP_REMOVED lines=18> */
.L_x_66:
[----:B------:R-:W0:Y:S02]  /*2420*/  MUFU.RCP R33, R29 ;  /* 0x0000001d00217308 */ /* 0x000e240000001000 */
[----:B0-----:R-:W-:-:S04]  /*2430*/  FFMA R2, R29, R33, -1 ;  /* 0xbf8000001d027423 */ /* 0x001fc80000000021 */
[----:B------:R-:W-:-:S04]  /*2440*/  FADD.FTZ R2, -R2, -RZ ;  /* 0x800000ff02027221 */ /* 0x000fc80000010100 */
[----:B------:R-:W-:-:S07]  /*2450*/  FFMA R33, R33, R2, R33 ;  /* 0x0000000221217223 */ /* 0x000fce0000000021 */
.L_x_67:
[----:B------:R-:W-:Y:S05]  /*2460*/  BSYNC.RECONVERGENT B1 ;  /* 0x0000000000017941 */ /* 0x000fea0003800200 */
.L_x_65:
[----:B------:R-:W0:Y:S01]  /*2470*/  MUFU.RCP R27, R4 ;  /* 0x00000004001b7308 */ /* 0x000e220000001000 */
[----:B------:R-:W-:Y:S07]  /*2480*/  BSSY.RECONVERGENT B3, `(.L_x_68) ;  /* 0x000000c000037945 */ /* 0x000fee0003800200 */
[----:B------:R-:W1:Y:S01]  /*2490*/  FCHK P0, R33, R4 ;  /* 0x0000000421007302 */ /* 0x000e620000000000 */
[----:B0-----:R-:W-:-:S04]  /*24a0*/  FFMA R34, R27, -R4, 1 ;  /* 0x3f8000001b227423 */ /* 0x001fc80000000804 */
[----:B------:R-:W-:-:S04]  /*24b0*/  FFMA R34, R27, R34, R27 ;  /* 0x000000221b227223 */ /* 0x000fc8000000001b */
[----:B------:R-:W-:-:S04]  /*24c0*/  FFMA R2, R34, R33, RZ ;  /* 0x0000002122027223 */ /* 0x000fc800000000ff */
[----:B------:R-:W-:-:S04]  /*24d0*/  FFMA R27, R2, -R4, R33 ;  /* 0x80000004021b7223 */ /* 0x000fc80000000021 */
[----:B------:R-:W-:Y:S01]  /*24e0*/  FFMA R34, R34, R27, R2 ;  /* 0x0000001b22227223 */ /* 0x000fe20000000002 */
[----:B-1----:R-:W-:Y:S06]  /*24f0*/  @!P0 BRA `(.L_x_69) ;  /* 0x0000000000108947 */ /* 0x002fec0003800000 */
[----:B------:R-:W-:Y:S02]  /*2500*/  MOV R32, R4 ;  /* 0x0000000400207202 */ /* 0x000fe40000000f00 */
[----:B------:R-:W-:-:S07]  /*2510*/  MOV R26, 0x2530 ;  /* 0x00002530001a7802 */ /* 0x000fce0000000f00 */
[----:B------:R-:W-:Y:S05]  /*2520*/  CALL.REL.NOINC `($__internal_2_$__cuda_sm3x_div_rn_noftz_f32_slowpath) ;  /* 0x0000002000607944 */ /* 0x000fea0003c00000 */
[----:B------:R-:W-:-:S07]  /*2530*/  MOV R34, R2 ;  /* 0x0000000200227202 */ /* 0x000fce0000000f00 */
.L_x_69:
[----:B------:R-:W-:Y:S05]  /*2540*/  BSYNC.RECONVERGENT B3 ;  /* 0x0000000000037941 */ /* 0x000fea0003800200 */
.L_x_68:
[----:B------:R-:W0:Y:S01]  /*2550*/  MUFU.RCP R27, R0 ;  /* 0x00000000001b7308 */ /* 0x000e220000001000 */
[----:B------:R-:W-:Y:S01]  /*2560*/  FMUL R33, R38, -R38 ;  /* 0x8000002626217220 */ /* 0x000fe20000400000 */
[----:B------:R-:W-:Y:S06]  /*2570*/  BSSY.RECONVERGENT B3, `(.L_x_70) ;  /* 0x000000c000037945 */ /* 0x000fec0003800200 */
        /* <DEDUP_REMOVED lines=11> */
.L_x_71:
[----:B------:R-:W-:Y:S05]  /*2630*/  BSYNC.RECONVERGENT B3 ;  /* 0x0000000000037941 */ /* 0x000fea0003800200 */
.L_x_70:
        /* <DEDUP_REMOVED lines=12> */
[----:B------:R-:W-:Y:S02]  /*2700*/  FADD R31, R2, -12583039 ;  /* 0xcb40007f021f7421 */ /* 0x000fe40000000000 */
[----:B------:R-:W-:Y:S02]  /*2710*/  FADD R32, R29, -12583039 ;  /* 0xcb40007f1d207421 */ /* 0x000fe40000000000 */
[C---:B------:R-:W-:Y:S02]  /*2720*/  FFMA R31, R30.reuse, 1.4426950216293334961, -R31 ;  /* 0x3fb8aa3b1e1f7823 */ /* 0x040fe4000000081f */
[C---:B------:R-:W-:Y:S02]  /*2730*/  FFMA R32, R27.reuse, 1.4426950216293334961, -R32 ;  /* 0x3fb8aa3b1b207823 */ /* 0x040fe40000000820 */
[----:B------:R-:W-:Y:S01]  /*2740*/  FFMA R30, R30, 1.925963033500011079e-08, R31 ;  /* 0x32a570601e1e7823 */ /* 0x000fe2000000001f */
[----:B------:R-:W-:Y:S01]  /*2750*/  FADD R31, R28, -12583039 ;  /* 0xcb40007f1c1f7421 */ /* 0x000fe20000000000 */
[----:B------:R-:W-:Y:S01]  /*2760*/  FFMA R32, R27, 1.925963033500011079e-08, R32 ;  /* 0x32a570601b207823 */ /* 0x000fe20000000020 */
[----:B------:R-:W-:-:S02]  /*2770*/  SHF.L.U32 R27, R2, 0x17, RZ ;  /* 0x00000017021b7819 */ /* 0x000fc400000006ff */
[----:B------:R-:W-:Y:S01]  /*2780*/  FFMA R31, R26, 1.4426950216293334961, -R31 ;  /* 0x3fb8aa3b1a1f7823 */ /* 0x000fe2000000081f */
[----:B------:R-:W0:Y:S01]  /*2790*/  MUFU.EX2 R30, R30 ;  /* 0x0000001e001e7308 */ /* 0x000e220000000800 */
[----:B------:R-:W-:Y:S02]  /*27a0*/  SHF.L.U32 R28, R28, 0x17, RZ ;  /* 0x000000171c1c7819 */ /* 0x000fe400000006ff */
[----:B------:R-:W-:Y:S01]  /*27b0*/  FFMA R31, R26, 1.925963033500011079e-08, R31 ;  /* 0x32a570601a1f7823 */ /* 0x000fe2000000001f */
[----:B------:R-:W-:-:S04]  /*27c0*/  SHF.L.U32 R26, R29, 0x17, RZ ;  /* 0x000000171d1a7819 */ /* 0x000fc800000006ff */
[----:B------:R-:W1:Y:S08]  /*27d0*/  MUFU.EX2 R33, R32 ;  /* 0x0000002000217308 */ /* 0x000e700000000800 */
[----:B------:R-:W2:Y:S01]  /*27e0*/  MUFU.EX2 R31, R31 ;  /* 0x0000001f001f7308 */ /* 0x000ea20000000800 */
[----:B0-----:R-:W-:-:S04]  /*27f0*/  FMUL R2, R27, R30 ;  /* 0x0000001e1b027220 */ /* 0x001fc80000400000 */
[----:B------:R-:W-:Y:S01]  /*2800*/  FMUL R27, R2, R21 ;  /* 0x00000015021b7220 */ /* 0x000fe20000400000 */
[----:B-1----:R-:W-:-:S03]  /*2810*/  FMUL R26, R26, R33 ;  /* 0x000000211a1a7220 */ /* 0x002fc60000400000 */
[----:B------:R-:W-:Y:S01]  /*2820*/  FFMA R2, R27, R22, 1 ;  /* 0x3f8000001b027423 */ /* 0x000fe20000000016 */
[----:B------:R-:W-:Y:S01]  /*2830*/  FMUL R26, R26, R15 ;  /* 0x0000000f1a1a7220 */ /* 0x000fe20000400000 */
[----:B--2---:R-:W-:-:S04]  /*2840*/  FMUL R29, R28, R31 ;  /* 0x0000001f1c1d7220 */ /* 0x004fc80000400000 */
[----:B------:R-:W-:-:S04]  /*2850*/  FMUL R29, R29, R18 ;  /* 0x000000121d1d7220 */ /* 0x000fc80000400000 */
[----:B------:R-:W-:-:S04]  /*2860*/  FFMA R29, R19, R29, R2 ;  /* 0x0000001d131d7223 */ /* 0x000fc80000000002 */
[----:B------:R-:W-:-:S05]  /*2870*/  FFMA R29, R16, R26, R29 ;  /* 0x0000001a101d7223 */ /* 0x000fca000000001d */
[----:B------:R-:W-:-:S04]  /*2880*/  IADD3 R2, PT, PT, R29, 0x1800000, RZ ;  /* 0x018000001d027810 */ /* 0x000fc80007ffe0ff */
[----:B------:R-:W-:-:S04]  /*2890*/  LOP3.LUT R2, R2, 0x7f800000, RZ, 0xc0, !PT ;  /* 0x7f80000002027812 */ /* 0x000fc800078ec0ff */
[----:B------:R-:W-:-:S13]  /*28a0*/  ISETP.GT.U32.AND P0, PT, R2, 0x1ffffff, PT ;  /* 0x01ffffff0200780c */ /* 0x000fda0003f04070 */
[----:B------:R-:W-:Y:S05]  /*28b0*/  @P0 BRA `(.L_x_73) ;  /* 0x00000000000c0947 */ /* 0x000fea0003800000 */
[----:B------:R-:W-:-:S07]  /*28c0*/  MOV R28, 0x28e0 ;  /* 0x000028e0001c7802 */ /* 0x000fce0000000f00 */
[----:B------:R-:W-:Y:S05]  /*28d0*/  CALL.REL.NOINC `($__internal_0_$__cuda_sm20_rcp_rn_f32_slowpath) ;  /* 0x0000001800487944 */ /* 0x000fea0003c00000 */
[----:B------:R-:W-:Y:S05]  /*28e0*/  BRA `(.L_x_74) ;  /* 0x0000000000107947 */ /* 0x000fea0003800000 */
.L_x_73:
[----:B------:R-:W0:Y:S02]  /*28f0*/  MUFU.RCP R26, R29 ;  /* 0x0000001d001a7308 */ /* 0x000e240000001000 */
[----:B0-----:R-:W-:-:S04]  /*2900*/  FFMA R2, R29, R26, -1 ;  /* 0xbf8000001d027423 */ /* 0x001fc8000000001a */
[----:B------:R-:W-:-:S04]  /*2910*/  FADD.FTZ R27, -R2, -RZ ;  /* 0x800000ff021b7221 */ /* 0x000fc80000010100 */
[----:B------:R-:W-:-:S07]  /*2920*/  FFMA R26, R26, R27, R26 ;  /* 0x0000001b1a1a7223 */ /* 0x000fce000000001a */
.L_x_74:
[----:B------:R-:W-:Y:S05]  /*2930*/  BSYNC.RECONVERGENT B1 ;  /* 0x0000000000017941 */ /* 0x000fea0003800200 */
.L_x_72:
        /* <DEDUP_REMOVED lines=10> */
[----:B------:R-:W-:Y:S02]  /*29e0*/  MOV R32, R3 ;  /* 0x0000000300207202 */ /* 0x000fe40000000f00 */
[----:B------:R-:W-:-:S07]  /*29f0*/  MOV R26, 0x2a10 ;  /* 0x00002a10001a7802 */ /* 0x000fce0000000f00 */
[----:B------:R-:W-:Y:S05]  /*2a00*/  CALL.REL.NOINC `($__internal_2_$__cuda_sm3x_div_rn_noftz_f32_slowpath) ;  /* 0x0000001c00287944 */ /* 0x000fea0003c00000 */
.L_x_76:
[----:B------:R-:W-:Y:S05]  /*2a10*/  BSYNC.RECONVERGENT B3 ;  /* 0x0000000000037941 */ /* 0x000fea0003800200 */
.L_x_75:
[----:B------:R-:W0:Y:S01]  /*2a20*/  LDC R29, c[0x0][0x3b4] ;  /* 0x0000ed00ff1d7b82 */ /* 0x000e220000000800 */
[----:B------:R-:W-:Y:S02]  /*2a30*/  IADD3 R39, PT, PT, R39, 0x1, RZ ;  /* 0x0000000127277810 */ /* 0x000fe40007ffe0ff */
[----:B------:R-:W-:Y:S02]  /*2a40*/  IADD3 R40, PT, PT, R40, 0x1, RZ ;  /* 0x0000000128287810 */ /* 0x000fe40007ffe0ff */
[----:B------:R-:W-:Y:S01]  /*2a50*/  ISETP.NE.AND P2, PT, R39, RZ, PT ;  /* 0x000000ff2700720c */ /* 0x000fe20003f45270 */
[----:B0-----:R-:W-:Y:S01]  /*2a60*/  FADD R27, -R29, 1 ;  /* 0x3f8000001d1b7421 */ /* 0x001fe20000000100 */
[----:B------:R-:W-:-:S04]  /*2a70*/  FSETP.GE.AND P0, PT, R34, R29, PT ;  /* 0x0000001d2200720b */ /* 0x000fc80003f06000 */
[----:B------:R-:W-:-:S09]  /*2a80*/  FSETP.GE.AND P1, PT, R2, R27, PT ;  /* 0x0000001b0200720b */ /* 0x000fd20003f26000 */
[----:B------:R-:W-:Y:S01]  /*2a90*/  @P0 FADD R37, R37, 1 ;  /* 0x3f80000025250421 */ /* 0x000fe20000000000 */
[----:B------:R-:W-:Y:S01]  /*2aa0*/  @P0 FADD R36, R38, R36 ;  /* 0x0000002426240221 */ /* 0x000fe20000000000 */
[----:B------:R-:W-:Y:S02]  /*2ab0*/  @P0 FADD R35, R35, 1 ;  /* 0x3f80000023230421 */ /* 0x000fe40000000000 */
[----:B------:R-:W-:Y:S01]  /*2ac0*/  @P1 FADD R37, R37, -1 ;  /* 0xbf80000025251421 */ /* 0x000fe20000000000 */
[----:B------:R-:W-:Y:S06]  /*2ad0*/  @P2 BRA `(.L_x_77) ;  /* 0xfffffff400482947 */ /* 0x000fec000383ffff */
.L_x_62:
[----:B------:R-:W0:Y:S01]  /*2ae0*/  MUFU.RCP R0, R35 ;  /* 0x0000002300007308 */ /* 0x000e220000001000 */
[----:B------:R-:W-:Y:S01]  /*2af0*/  FSETP.GEU.AND P1, PT, R37, 2, PT ;  /* 0x400000002500780b */ /* 0x000fe20003f2e000 */
[----:B------:R-:W-:Y:S06]  /*2b00*/  BSSY.RECONVERGENT B3, `(.L_x_78) ;  /* 0x000000d000037945 */ /* 0x000fec0003800200 */
[----:B------:R-:W1:Y:S01]  /*2b10*/  FCHK P0, R36, R35 ;  /* 0x0000002324007302 */ /* 0x000e620000000000 */
[----:B0-----:R-:W-:-:S04]  /*2b20*/  FFMA R3, R0, -R35, 1 ;  /* 0x3f80000000037423 */ /* 0x001fc80000000823 */
[----:B------:R-:W-:Y:S01]  /*2b30*/  FFMA R0, R0, R3, R0 ;  /* 0x0000000300007223 */ /* 0x000fe20000000000 */
[----:B------:R-:W-:-:S03]  /*2b40*/  FSEL R3, R37, RZ, P1 ;  /* 0x000000ff25037208 */ /* 0x000fc60000800000 */
        /* <DEDUP_REMOVED lines=8> */
.L_x_79:
[----:B------:R-:W-:Y:S05]  /*2bd0*/  BSYNC.RECONVERGENT B3 ;  /* 0x0000000000037941 */ /* 0x000fea0003800200 */
.L_x_78:
[----:B------:R-:W-:Y:S05]  /*2be0*/  BRA `(.L_x_33) ;  /* 0x0000000c000c7947 */ /* 0x000fea0003800000 */
.L_x_61:
[----:B------:R-:W0:Y:S01]  /*2bf0*/  LDCU UR4, c[0x0][0x38c] ;  /* 0x00007180ff0477ac */ /* 0x000e220008000800 */
[----:B------:R-:W-:Y:S01]  /*2c00*/  HFMA2 R40, -RZ, RZ, 0, 0 ;  /* 0x00000000ff287431 */ /* 0x000fe200000001ff */
[----:B------:R-:W-:Y:S01]  /*2c10*/  CS2R R38, SRZ ;  /* 0x0000000000267805 */ /* 0x000fe2000001ff00 */
[----:B0-----:R-:W-:-:S09]  /*2c20*/  UISETP.GE.AND UP0, UPT, UR4, 0x1, UPT ;  /* 0x000000010400788c */ /* 0x001fd2000bf06270 */
[----:B------:R-:W-:Y:S05]  /*2c30*/  BRA.U !UP0, `(.L_x_80) ;  /* 0x0000000908487547 */ /* 0x000fea000b800000 */
[----:B------:R-:W-:Y:S01]  /*2c40*/  UIADD3 UR4, UPT, UPT, -UR4, URZ, URZ ;  /* 0x000000ff04047290 */ /* 0x000fe2000fffe1ff */
[----:B------:R-:W-:Y:S02]  /*2c50*/  CS2R R38, SRZ ;  /* 0x0000000000267805 */ /* 0x000fe4000001ff00 */
[----:B------:R-:W-:Y:S02]  /*2c60*/  MOV R37, R24 ;  /* 0x0000001800257202 */ /* 0x000fe40000000f00 */
[----:B------:R-:W-:Y:S02]  /*2c70*/  MOV R40, RZ ;  /* 0x000000ff00287202 */ /* 0x000fe40000000f00 */
[----:B------:R-:W-:-:S07]  /*2c80*/  MOV R36, UR4 ;  /* 0x0000000400247c02 */ /* 0x000fce0008000f00 */
.L_x_91:
        /* <DEDUP_REMOVED lines=8> */
[----:B------:R-:W-:Y:S01]  /*2d10*/  IADD3 R36, PT, PT, R36, 0x1, RZ ;  /* 0x0000000124247810 */ /* 0x000fe20007ffe0ff */
[----:B------:R-:W-:Y:S03]  /*2d20*/  BSSY.RECONVERGENT B3, `(.L_x_81) ;  /* 0x000000e000037945 */ /* 0x000fe60003800200 */
[----:B------:R-:W-:Y:S01]  /*2d30*/  ISETP.NE.AND P2, PT, R36, RZ, PT ;  /* 0x000000ff2400720c */ /* 0x000fe20003f45270 */
[----:B--2---:R-:W-:-:S04]  /*2d40*/  FADD R2, -R23, R35 ;  /* 0x0000002317027221 */ /* 0x004fc80000000100 */
[----:B------:R-:W-:Y:S01]  /*2d50*/  FMUL R33, R2, -R2 ;  /* 0x8000000202217220 */ /* 0x000fe20000400000 */
[----:B------:R-:W-:-:S03]  /*2d60*/  FFMA R2, R31, R30, R31 ;  /* 0x0000001e1f027223 */ /* 0x000fc6000000001f */
        /* <DEDUP_REMOVED lines=9> */
.L_x_82:
[----:B------:R-:W-:Y:S05]  /*2e00*/  BSYNC.RECONVERGENT B3 ;  /* 0x0000000000037941 */ /* 0x000fea0003800200 */
.L_x_81:
        /* <DEDUP_REMOVED lines=44> */
.L_x_84:
[----:B------:R-:W0:Y:S02]  /*30d0*/  MUFU.RCP R34, R29 ;  /* 0x0000001d00227308 */ /* 0x000e240000001000 */
[----:B0-----:R-:W-:-:S04]  /*30e0*/  FFMA R2, R29, R34, -1 ;  /* 0xbf8000001d027423 */ /* 0x001fc80000000022 */
[----:B------:R-:W-:-:S04]  /*30f0*/  FADD.FTZ R27, -R2, -RZ ;  /* 0x800000ff021b7221 */ /* 0x000fc80000010100 */
[----:B------:R-:W-:-:S07]  /*3100*/  FFMA R34, R34, R27, R34 ;  /* 0x0000001b22227223 */ /* 0x000fce0000000022 */
.L_x_85:
[----:B------:R-:W-:Y:S05]  /*3110*/  BSYNC.RECONVERGENT B1 ;  /* 0x0000000000017941 */ /* 0x000fea0003800200 */
.L_x_83:
[----:B------:R-:W0:Y:S01]  /*3120*/  MUFU.RCP R27, R0 ;  /* 0x00000000001b7308 */ /* 0x000e220000001000 */
[----:B------:R-:W-:Y:S01]  /*3130*/  FMUL R33, R35, -R35 ;  /* 0x8000002323217220 */ /* 0x000fe20000400000 */
[----:B------:R-:W-:Y:S01]  /*3140*/  BSSY.RECONVERGENT B3, `(.L_x_86) ;  /* 0x000000d000037945 */ /* 0x000fe20003800200 */
[----:B------:R-:W-:-:S05]  /*3150*/  FADD R39, R34, R39 ;  /* 0x0000002722277221 */ /* 0x000fca0000000000 */
        /* <DEDUP_REMOVED lines=11> */
.L_x_87:
[----:B------:R-:W-:Y:S05]  /*3210*/  BSYNC.RECONVERGENT B3 ;  /* 0x0000000000037941 */ /* 0x000fea0003800200 */
.L_x_86:
        /* <DEDUP_REMOVED lines=43> */
.L_x_89:
[----:B------:R-:W0:Y:S02]  /*34d0*/  MUFU.RCP R26, R29 ;  /* 0x0000001d001a7308 */ /* 0x000e240000001000 */
[----:B0-----:R-:W-:-:S04]  /*34e0*/  FFMA R2, R29, R26, -1 ;  /* 0xbf8000001d027423 */ /* 0x001fc8000000001a */
[----:B------:R-:W-:-:S04]  /*34f0*/  FADD.FTZ R27, -R2, -RZ ;  /* 0x800000ff021b7221 */ /* 0x000fc80000010100 */
[----:B------:R-:W-:-:S07]  /*3500*/  FFMA R26, R26, R27, R26 ;  /* 0x0000001b1a1a7223 */ /* 0x000fce000000001a */
.L_x_90:
[----:B------:R-:W-:Y:S05]  /*3510*/  BSYNC.RECONVERGENT B1 ;  /* 0x0000000000017941 */ /* 0x000fea0003800200 */
.L_x_88:
[----:B------:R-:W-:Y:S01]  /*3520*/  FFMA R40, R35, R34, R40 ;  /* 0x0000002223287223 */ /* 0x000fe20000000028 */
[----:B------:R-:W-:Y:S01]  /*3530*/  FADD R38, R26, R38 ;  /* 0x000000261a267221 */ /* 0x000fe20000000000 */
[----:B------:R-:W-:Y:S01]  /*3540*/  IADD3 R37, PT, PT, R37, 0x1, RZ ;  /* 0x0000000125257810 */ /* 0x000fe20007ffe0ff */
[----:B------:R-:W-:Y:S06]  /*3550*/  @P2 BRA `(.L_x_91) ;  /* 0xfffffff400cc2947 */ /* 0x000fec000383ffff */
.L_x_80:
        /* <DEDUP_REMOVED lines=13> */
[----:B------:R-:W-:-:S07]  /*3630*/  MOV R0, R2 ;  /* 0x0000000200007202 */ /* 0x000fce0000000f00 */
.L_x_93:
[----:B------:R-:W-:Y:S05]  /*3640*/  BSYNC.RECONVERGENT B3 ;  /* 0x0000000000037941 */ /* 0x000fea0003800200 */
.L_x_92:
        /* <DEDUP_REMOVED lines=13> */
.L_x_95:
[----:B------:R-:W-:Y:S05]  /*3720*/  BSYNC.RECONVERGENT B3 ;  /* 0x0000000000037941 */ /* 0x000fea0003800200 */
.L_x_94:
[----:B------:R-:W0:Y:S01]  /*3730*/  MUFU.RCP R4, R39 ;  /* 0x0000002700047308 */ /* 0x000e220000001000 */
[----:B------:R-:W-:Y:S01]  /*3740*/  BSSY.RECONVERGENT B3, `(.L_x_33) ;  /* 0x000000d000037945 */ /* 0x000fe20003800200 */
[----:B------:R-:W-:-:S06]  /*3750*/  FADD R3, -R2, R0 ;  /* 0x0000000002037221 */ /* 0x000fcc0000000100 */
        /* <DEDUP_REMOVED lines=11> */
.L_x_96:
[----:B------:R-:W-:Y:S05]  /*3810*/  BSYNC.RECONVERGENT B3 ;  /* 0x0000000000037941 */ /* 0x000fea0003800200 */
.L_x_33:
[----:B------:R-:W-:Y:S05]  /*3820*/  BSYNC.RECONVERGENT B0 ;  /* 0x0000000000007941 */ /* 0x000fea0003800200 */
.L_x_32:
[----:B------:R-:W0:Y:S01]  /*3830*/  LDCU UR4, c[0x0][0x388] ;  /* 0x00007100ff0477ac */ /* 0x000e220008000800 */
[----:B------:R-:W-:Y:S01]  /*3840*/  F2F.F64.F32 R4, R3 ;  /* 0x0000000300047310 */ /* 0x000fe20000201800 */
[----:B------:R-:W-:Y:S01]  /*3850*/  UMOV UR5, 0x3fa99999 ;  /* 0x3fa9999900057882 */ /* 0x000fe20000000000 */
[----:B0-----:R-:W-:Y:S01]  /*3860*/  I2FP.F32.S32 R0, UR4 ;  /* 0x0000000400007c45 */ /* 0x001fe20008201400 */
[----:B------:R-:W-:-:S05]  /*3870*/  UMOV UR4, 0x9999999a ;  /* 0x9999999a00047882 */ /* 0x000fca0000000000 */
[----:B------:R-:W0:Y:S02]  /*3880*/  F2F.F64.F32 R6, R0 ;  /* 0x0000000000067310 */ /* 0x000e240000201800 */
[----:B0-----:R-:W-:-:S08]  /*3890*/  DADD R6, R6, -UR4 ;  /* 0x8000000406067e29 */ /* 0x001fd00008000000 */
[----:B------:R-:W-:-:S14]  /*38a0*/  DSETP.GTU.AND P0, PT, R6, R4, PT ;  /* 0x000000040600722a */ /* 0x000fdc0003f0c000 */
[----:B------:R-:W-:Y:S05]  /*38b0*/  @P0 EXIT ;  /* 0x000000000000094d */ /* 0x000fea0003800000 */
[----:B------:R-:W0:Y:S01]  /*38c0*/  LDC R4, c[0x0][0x38c] ;  /* 0x0000e300ff047b82 */ /* 0x000e220000000800 */
[----:B------:R-:W-:Y:S02]  /*38d0*/  MOV R0, RZ ;  /* 0x000000ff00007202 */ /* 0x000fe40000000f00 */
[----:B------:R-:W-:Y:S02]  /*38e0*/  MOV R3, RZ ;  /* 0x000000ff00037202 */ /* 0x000fe40000000f00 */
[----:B0-----:R-:W-:-:S13]  /*38f0*/  ISETP.GE.AND P0, PT, R4, 0x1, PT ;  /* 0x000000010400780c */ /* 0x001fda0003f06270 */
[----:B------:R-:W-:Y:S05]  /*3900*/  @!P0 BRA `(.L_x_97) ;  /* 0x00000008001c8947 */ /* 0x000fea0003800000 */
[C---:B------:R-:W-:Y:S01]  /*3910*/  ISETP.GE.U32.AND P0, PT, R4.reuse, 0x8, PT ;  /* 0x000000080400780c */ /* 0x040fe20003f06070 */
[----:B------:R-:W-:Y:S01]  /*3920*/  HFMA2 R5, -RZ, RZ, 0, 0 ;  /* 0x00000000ff057431 */ /* 0x000fe200000001ff */
[----:B------:R-:W-:Y:S02]  /*3930*/  LOP3.LUT R26, R4, 0x7, RZ, 0xc0, !PT ;  /* 0x00000007041a7812 */ /* 0x000fe400078ec0ff */
[----:B------:R-:W-:Y:S02]  /*3940*/  MOV R3, RZ ;  /* 0x000000ff00037202 */ /* 0x000fe40000000f00 */
[----:B------:R-:W-:Y:S02]  /*3950*/  ISETP.NE.AND P1, PT, R26, RZ, PT ;  /* 0x000000ff1a00720c */ /* 0x000fe40003f25270 */
[----:B------:R-:W-:-:S05]  /*3960*/  MOV R0, RZ ;  /* 0x000000ff00007202 */ /* 0x000fca0000000f00 */
[----:B------:R-:W-:Y:S06]  /*3970*/  @!P0 BRA `(.L_x_98) ;  /* 0x0000000000fc8947 */ /* 0x000fec0003800000 */
[----:B------:R-:W0:Y:S01]  /*3980*/  LDCU.64 UR4, c[0x0][0x3a8] ;  /* 0x00007500ff0477ac */ /* 0x000e220008000a00 */
[----:B------:R-:W-:Y:S02]  /*3990*/  LOP3.LUT R5, R4, 0x7ffffff8, RZ, 0xc0, !PT ;  /* 0x7ffffff804057812 */ /* 0x000fe400078ec0ff */
[----:B------:R-:W-:Y:S02]  /*39a0*/  MOV R3, RZ ;  /* 0x000000ff00037202 */ /* 0x000fe40000000f00 */
[----:B------:R-:W-:Y:S02]  /*39b0*/  MOV R8, R24 ;  /* 0x0000001800087202 */ /* 0x000fe40000000f00 */
[----:B------:R-:W-:Y:S01]  /*39c0*/  IADD3 R27, PT, PT, -R5, RZ, RZ ;  /* 0x000000ff051b7210 */ /* 0x000fe20007ffe1ff */
[----:B0-----:R-:W-:-:S04]  /*39d0*/  UIADD3 UR4, UP0, UPT, UR4, 0x10, URZ ;  /* 0x0000001004047890 */ /* 0x001fc8000ff1e0ff */
[----:B------:R-:W-:-:S12]  /*39e0*/  UIADD3.X UR5, UPT, UPT, URZ, UR5, URZ, UP0, !UPT ;  /* 0x00000005ff057290 */ /* 0x000fd800087fe4ff */
.L_x_99:
[----:B------:R-:W-:Y:S01]  /*39f0*/  MOV R10, UR4 ;  /* 0x00000004000a7c02 */ /* 0x000fe20008000f00 */
[----:B------:R-:W0:Y:S01]  /*3a00*/  LDC.64 R6, c[0x0][0x3a0] ;  /* 0x0000e800ff067b82 */ /* 0x000e220000000a00 */
[----:B------:R-:W-:-:S03]  /*3a10*/  MOV R11, UR5 ;  /* 0x00000005000b7c02 */ /* 0x000fc60008000f00 */
[----:B------:R-:W-:-:S05]  /*3a20*/  IMAD.WIDE R10, R8, 0x4, R10 ;  /* 0x00000004080a7825 */ /* 0x000fca00078e020a */
[----:B------:R-:W0:Y:S04]  /*3a30*/  LDG.E R13, desc[UR6][R10.64+-0x10] ;  /* 0xfffff0060a0d7981 */ /* 0x000e28000c1e1900 */
[----:B------:R-:W2:Y:S04]  /*3a40*/  LDG.E R15, desc[UR6][R10.64+-0xc] ;  /* 0xfffff4060a0f7981 */ /* 0x000ea8000c1e1900 */
[----:B------:R-:W3:Y:S04]  /*3a50*/  LDG.E R17, desc[UR6][R10.64+-0x8] ;  /* 0xfffff8060a117981 */ /* 0x000ee8000c1e1900 */
[----:B------:R-:W4:Y:S04]  /*3a60*/  LDG.E R19, desc[UR6][R10.64+-0x4] ;  /* 0xfffffc060a137981 */ /* 0x000f28000c1e1900 */
[----:B------:R-:W5:Y:S04]  /*3a70*/  LDG.E R21, desc[UR6][R10.64] ;  /* 0x000000060a157981 */ /* 0x000f68000c1e1900 */
[----:B------:R-:W5:Y:S04]  /*3a80*/  LDG.E R9, desc[UR6][R10.64+0x4] ;  /* 0x000004060a097981 */ /* 0x000f68000c1e1900 */
[----:B------:R-:W5:Y:S04]  /*3a90*/  LDG.E R23, desc[UR6][R10.64+0x8] ;  /* 0x000008060a177981 */ /* 0x000f68000c1e1900 */
[----:B------:R1:W5:Y:S01]  /*3aa0*/  LDG.E R29, desc[UR6][R10.64+0xc] ;  /* 0x00000c060a1d7981 */ /* 0x000362000c1e1900 */
[----:B0-----:R-:W-:-:S04]  /*3ab0*/  IMAD.WIDE R12, R13, 0x4, R6 ;  /* 0x000000040d0c7825 */ /* 0x001fc800078e0206 */
[--C-:B--2---:R-:W-:Y:S02]  /*3ac0*/  IMAD.WIDE R14, R15, 0x4, R6.reuse ;  /* 0x000000040f0e7825 */ /* 0x104fe400078e0206 */
[----:B------:R-:W2:Y:S02]  /*3ad0*/  LDG.E R12, desc[UR6][R12.64] ;  /* 0x000000060c0c7981 */ /* 0x000ea4000c1e1900 */
[--C-:B---3--:R-:W-:Y:S02]  /*3ae0*/  IMAD.WIDE R16, R17, 0x4, R6.reuse ;  /* 0x0000000411107825 */ /* 0x108fe400078e0206 */
[----:B------:R-:W3:Y:S02]  /*3af0*/  LDG.E R14, desc[UR6][R14.64] ;  /* 0x000000060e0e7981 */ /* 0x000ee4000c1e1900 */
[--C-:B----4-:R-:W-:Y:S02]  /*3b00*/  IMAD.WIDE R18, R19, 0x4, R6.reuse ;  /* 0x0000000413127825 */ /* 0x110fe400078e0206 */
[----:B------:R-:W4:Y:S02]  /*3b10*/  LDG.E R16, desc[UR6][R16.64] ;  /* 0x0000000610107981 */ /* 0x000f24000c1e1900 */
[----:B-----5:R-:W-:-:S02]  /*3b20*/  IMAD.WIDE R20, R21, 0x4, R6 ;  /* 0x0000000415147825 */ /* 0x020fc400078e0206 */
[----:B------:R-:W5:Y:S02]  /*3b30*/  LDG.E R18, desc[UR6][R18.64] ;  /* 0x0000000612127981 */ /* 0x000f64000c1e1900 */
[--C-:B-1----:R-:W-:Y:S02]  /*3b40*/  IMAD.WIDE R10, R9, 0x4, R6.reuse ;  /* 0x00000004090a7825 */ /* 0x102fe400078e0206 */
[----:B------:R-:W5:Y:S02]  /*3b50*/  LDG.E R20, desc[UR6][R20.64] ;  /* 0x0000000614147981 */ /* 0x000f64000c1e1900 */
[--C-:B------:R-:W-:Y:S02]  /*3b60*/  IMAD.WIDE R22, R23, 0x4, R6.reuse ;  /* 0x0000000417167825 */ /* 0x100fe400078e0206 */
[----:B------:R-:W5:Y:S02]  /*3b70*/  LDG.E R10, desc[UR6][R10.64] ;  /* 0x000000060a0a7981 */ /* 0x000f64000c1e1900 */
[----:B------:R-:W-:-:S02]  /*3b80*/  IMAD.WIDE R6, R29, 0x4, R6 ;  /* 0x000000041d067825 */ /* 0x000fc400078e0206 */
[----:B------:R-:W5:Y:S04]  /*3b90*/  LDG.E R22, desc[UR6][R22.64] ;  /* 0x0000000616167981 */ /* 0x000f68000c1e1900 */
[----:B------:R0:W5:Y:S01]  /*3ba0*/  LDG.E R6, desc[UR6][R6.64] ;  /* 0x0000000606067981 */ /* 0x000162000c1e1900 */
[----:B------:R-:W-:Y:S02]  /*3bb0*/  IADD3 R27, PT, PT, R27, 0x8, RZ ;  /* 0x000000081b1b7810 */ /* 0x000fe40007ffe0ff */
[----:B------:R-:W-:Y:S02]  /*3bc0*/  IADD3 R8, PT, PT, R8, 0x8, RZ ;  /* 0x0000000808087810 */ /* 0x000fe40007ffe0ff */
[----:B------:R-:W-:Y:S01]  /*3bd0*/  ISETP.NE.AND P0, PT, R27, RZ, PT ;  /* 0x000000ff1b00720c */ /* 0x000fe20003f05270 */
[C---:B--2---:R-:W-:Y:S01]  /*3be0*/  FADD R9, R12.reuse, -R2 ;  /* 0x800000020c097221 */ /* 0x044fe20000000000 */
[----:B------:R-:W-:-:S03]  /*3bf0*/  FADD R3, |R12|, R3 ;  /* 0x000000030c037221 */ /* 0x000fc60000000200 */
[----:B------:R-:W-:Y:S01]  /*3c00*/  FADD R9, |R9|, R0 ;  /* 0x0000000009097221 */ /* 0x000fe20000000200 */
[----:B---3--:R-:W-:Y:S01]  /*3c10*/  FADD R0, R14, -R2 ;  /* 0x800000020e007221 */ /* 0x008fe20000000000 */
[----:B------:R-:W-:-:S03]  /*3c20*/  FADD R3, R3, |R14| ;  /* 0x4000000e03037221 */ /* 0x000fc60000000000 */
[----:B------:R-:W-:Y:S01]  /*3c30*/  FADD R0, R9, |R0| ;  /* 0x4000000009007221 */ /* 0x000fe20000000000 */
[----:B----4-:R-:W-:Y:S01]  /*3c40*/  FADD R9, R16, -R2 ;  /* 0x8000000210097221 */ /* 0x010fe20000000000 */
[----:B------:R-:W-:-:S03]  /*3c50*/  FADD R3, R3, |R16| ;  /* 0x4000001003037221 */ /* 0x000fc60000000000 */
[----:B------:R-:W-:Y:S01]  /*3c60*/  FADD R0, R0, |R9| ;  /* 0x4000000900007221 */ /* 0x000fe20000000000 */
[--C-:B-----5:R-:W-:Y:S01]  /*3c70*/  FADD R9, R18, -R2.reuse ;  /* 0x8000000212097221 */ /* 0x120fe20000000000 */
[----:B0-----:R-:W-:Y:S01]  /*3c80*/  FADD R7, R20, -R2 ;  /* 0x8000000214077221 */ /* 0x001fe20000000000 */
[----:B------:R-:W-:Y:S02]  /*3c90*/  FADD R3, R3, |R18| ;  /* 0x4000001203037221 */ /* 0x000fe40000000000 */
[----:B------:R-:W-:Y:S02]  /*3ca0*/  FADD R0, R0, |R9| ;  /* 0x4000000900007221 */ /* 0x000fe40000000000 */
[----:B------:R-:W-:Y:S02]  /*3cb0*/  FADD R3, R3, |R20| ;  /* 0x4000001403037221 */ /* 0x000fe40000000000 */
[----:B------:R-:W-:Y:S01]  /*3cc0*/  FADD R0, R0, |R7| ;  /* 0x4000000700007221 */ /* 0x000fe20000000000 */
[----:B------:R-:W-:Y:S01]  /*3cd0*/  FADD R7, R10, -R2 ;  /* 0x800000020a077221 */ /* 0x000fe20000000000 */
[----:B------:R-:W-:-:S03]  /*3ce0*/  FADD R3, R3, |R10| ;  /* 0x4000000a03037221 */ /* 0x000fc60000000000 */
[----:B------:R-:W-:Y:S01]  /*3cf0*/  FADD R0, R0, |R7| ;  /* 0x4000000700007221 */ /* 0x000fe20000000000 */
[----:B------:R-:W-:Y:S01]  /*3d00*/  FADD R7, R22, -R2 ;  /* 0x8000000216077221 */ /* 0x000fe20000000000 */
[----:B------:R-:W-:-:S03]  /*3d10*/  FADD R3, R3, |R22| ;  /* 0x4000001603037221 */ /* 0x000fc60000000000 */
[----:B------:R-:W-:Y:S01]  /*3d20*/  FADD R0, R0, |R7| ;  /* 0x4000000700007221 */ /* 0x000fe20000000000 */
[----:B------:R-:W-:Y:S01]  /*3d30*/  FADD R7, R6, -R2 ;  /* 0x8000000206077221 */ /* 0x000fe20000000000 */
[----:B------:R-:W-:-:S03]  /*3d40*/  FADD R3, R3, |R6| ;  /* 0x4000000603037221 */ /* 0x000fc60000000000 */
[----:B------:R-:W-:Y:S01]  /*3d50*/  FADD R0, R0, |R7| ;  /* 0x4000000700007221 */ /* 0x000fe20000000000 */
[----:B------:R-:W-:Y:S06]  /*3d60*/  @P0 BRA `(.L_x_99) ;  /* 0xfffffffc00200947 */ /* 0x000fec000383ffff */
.L_x_98:
[----:B------:R-:W-:Y:S05]  /*3d70*/  @!P1 BRA `(.L_x_97) ;  /* 0x0000000400009947 */ /* 0x000fea0003800000 */
[----:B------:R-:W-:Y:S02]  /*3d80*/  ISETP.GE.U32.AND P0, PT, R26, 0x4, PT ;  /* 0x000000041a00780c */ /* 0x000fe40003f06070 */
[----:B------:R-:W-:-:S04]  /*3d90*/  LOP3.LUT R16, R4, 0x3, RZ, 0xc0, !PT ;  /* 0x0000000304107812 */ /* 0x000fc800078ec0ff */
[----:B------:R-:W-:-:S07]  /*3da0*/  ISETP.NE.AND P1, PT, R16, RZ, PT ;  /* 0x000000ff1000720c */ /* 0x000fce0003f25270 */
[----:B------:R-:W-:Y:S06]  /*3db0*/  @!P0 BRA `(.L_x_100) ;  /* 0x0000000000748947 */ /* 0x000fec0003800000 */
[----:B------:R-:W0:Y:S01]  /*3dc0*/  LDC.64 R6, c[0x0][0x3a8] ;  /* 0x0000ea00ff067b82 */ /* 0x000e220000000a00 */
[----:B------:R-:W-:-:S07]  /*3dd0*/  IADD3 R9, PT, PT, R24, R5, RZ ;  /* 0x0000000518097210 */ /* 0x000fce0007ffe0ff */
[----:B------:R-:W1:Y:S01]  /*3de0*/  LDC.64 R14, c[0x0][0x3a0] ;  /* 0x0000e800ff0e7b82 */ /* 0x000e620000000a00 */
[----:B0-----:R-:W-:-:S05]  /*3df0*/  IMAD.WIDE R6, R9, 0x4, R6 ;  /* 0x0000000409067825 */ /* 0x001fca00078e0206 */
[----:B------:R-:W1:Y:S04]  /*3e00*/  LDG.E R9, desc[UR6][R6.64] ;  /* 0x0000000606097981 */ /* 0x000e68000c1e1900 */
[----:B------:R-:W2:Y:S04]  /*3e10*/  LDG.E R11, desc[UR6][R6.64+0x4] ;  /* 0x00000406060b7981 */ /* 0x000ea8000c1e1900 */
[----:B------:R-:W3:Y:S04]  /*3e20*/  LDG.E R13, desc[UR6][R6.64+0x8] ;  /* 0x00000806060d7981 */ /* 0x000ee8000c1e1900 */
[----:B------:R-:W4:Y:S01]  /*3e30*/  LDG.E R17, desc[UR6][R6.64+0xc] ;  /* 0x00000c0606117981 */ /* 0x000f22000c1e1900 */
[----:B-1----:R-:W-:-:S04]  /*3e40*/  IMAD.WIDE R8, R9, 0x4, R14 ;  /* 0x0000000409087825 */ /* 0x002fc800078e020e */
[--C-:B--2---:R-:W-:Y:S02]  /*3e50*/  IMAD.WIDE R10, R11, 0x4, R14.reuse ;  /* 0x000000040b0a7825 */ /* 0x104fe400078e020e */
[----:B------:R-:W2:Y:S02]  /*3e60*/  LDG.E R8, desc[UR6][R8.64] ;  /* 0x0000000608087981 */ /* 0x000ea4000c1e1900 */
[--C-:B---3--:R-:W-:Y:S02]  /*3e70*/  IMAD.WIDE R12, R13, 0x4, R14.reuse ;  /* 0x000000040d0c7825 */ /* 0x108fe400078e020e */
[----:B------:R-:W3:Y:S02]  /*3e80*/  LDG.E R10, desc[UR6][R10.64] ;  /* 0x000000060a0a7981 */ /* 0x000ee4000c1e1900 */
[----:B----4-:R-:W-:Y:S02]  /*3e90*/  IMAD.WIDE R14, R17, 0x4, R14 ;  /* 0x00000004110e7825 */ /* 0x010fe400078e020e */
[----:B------:R-:W4:Y:S04]  /*3ea0*/  LDG.E R12, desc[UR6][R12.64] ;  /* 0x000000060c0c7981 */ /* 0x000f28000c1e1900 */
[----:B------:R-:W5:Y:S01]  /*3eb0*/  LDG.E R14, desc[UR6][R14.64] ;  /* 0x000000060e0e7981 */ /* 0x000f62000c1e1900 */
[----:B------:R-:W-:Y:S01]  /*3ec0*/  IADD3 R5, PT, PT, R5, 0x4, RZ ;  /* 0x0000000405057810 */ /* 0x000fe20007ffe0ff */
[----:B--2---:R-:W-:Y:S01]  /*3ed0*/  FADD R17, R8, -R2 ;  /* 0x8000000208117221 */ /* 0x004fe20000000000 */
[----:B------:R-:W-:-:S03]  /*3ee0*/  FADD R3, R3, |R8| ;  /* 0x4000000803037221 */ /* 0x000fc60000000000 */
[----:B------:R-:W-:Y:S01]  /*3ef0*/  FADD R17, R0, |R17| ;  /* 0x4000001100117221 */ /* 0x000fe20000000000 */
[----:B---3--:R-:W-:Y:S01]  /*3f00*/  FADD R0, R10, -R2 ;  /* 0x800000020a007221 */ /* 0x008fe20000000000 */
[----:B------:R-:W-:Y:S01]  /*3f10*/  FADD R3, R3, |R10| ;  /* 0x4000000a03037221 */ /* 0x000fe20000000000 */
[----:B----4-:R-:W-:Y:S02]  /*3f20*/  FADD R7, R12, -R2 ;  /* 0x800000020c077221 */ /* 0x010fe40000000000 */
[----:B------:R-:W-:Y:S01]  /*3f30*/  FADD R0, R17, |R0| ;  /* 0x4000000011007221 */ /* 0x000fe20000000000 */
[----:B------:R-:W-:Y:S01]  /*3f40*/  FADD R3, R3, |R12| ;  /* 0x4000000c03037221 */ /* 0x000fe20000000000 */
[----:B-----5:R-:W-:Y:S02]  /*3f50*/  FADD R9, R14, -R2 ;  /* 0x800000020e097221 */ /* 0x020fe40000000000 */
[----:B------:R-:W-:Y:S01]  /*3f60*/  FADD R0, R0, |R7| ;  /* 0x4000000700007221 */ /* 0x000fe20000000000 */
[----:B------:R-:W-:-:S03]  /*3f70*/  FADD R3, R3, |R14| ;  /* 0x4000000e03037221 */ /* 0x000fc60000000000 */
[----:B------:R-:W-:-:S07]  /*3f80*/  FADD R0, R0, |R9| ;  /* 0x4000000900007221 */ /* 0x000fce0000000000 */
.L_x_100:
[----:B------:R-:W-:Y:S05]  /*3f90*/  @!P1 BRA `(.L_x_97) ;  /* 0x0000000000789947 */ /* 0x000fea0003800000 */
[----:B------:R-:W0:Y:S01]  /*3fa0*/  LDC.64 R6, c[0x0][0x3a8] ;  /* 0x0000ea00ff067b82 */ /* 0x000e220000000a00 */
[----:B------:R-:W-:Y:S02]  /*3fb0*/  ISETP.NE.AND P0, PT, R16, 0x1, PT ;  /* 0x000000011000780c */ /* 0x000fe40003f05270 */
[----:B------:R-:W-:-:S04]  /*3fc0*/  LOP3.LUT R4, R4, 0x1, RZ, 0xc0, !PT ;  /* 0x0000000104047812 */ /* 0x000fc800078ec0ff */
[----:B------:R-:W-:Y:S01]  /*3fd0*/  ISETP.NE.U32.AND P1, PT, R4, 0x1, PT ;  /* 0x000000010400780c */ /* 0x000fe20003f25070 */
[----:B------:R-:W1:Y:S06]  /*3fe0*/  LDC.64 R10, c[0x0][0x3a8] ;  /* 0x0000ea00ff0a7b82 */ /* 0x000e6c0000000a00 */
[C---:B------:R-:W-:Y:S02]  /*3ff0*/  @P0 IADD3 R9, PT, PT, R24.reuse, R5, RZ ;  /* 0x0000000518090210 */ /* 0x040fe40007ffe0ff */
[----:B------:R-:W-:Y:S01]  /*4000*/  @P0 IADD3 R5, PT, PT, R5, 0x2, RZ ;  /* 0x0000000205050810 */ /* 0x000fe20007ffe0ff */
[----:B------:R-:W2:Y:S03]  /*4010*/  LDC.64 R14, c[0x0][0x3a0] ;  /* 0x0000e800ff0e7b82 */ /* 0x000ea60000000a00 */
[----:B------:R-:W-:Y:S01]  /*4020*/  @!P1 IADD3 R5, PT, PT, R24, R5, RZ ;  /* 0x0000000518059210 */ /* 0x000fe20007ffe0ff */
[----:B0-----:R-:W-:-:S04]  /*4030*/  @P0 IMAD.WIDE R8, R9, 0x4, R6 ;  /* 0x0000000409080825 */ /* 0x001fc800078e0206 */
[----:B------:R-:W0:Y:S01]  /*4040*/  LDC.64 R6, c[0x0][0x3a0] ;  /* 0x0000e800ff067b82 */ /* 0x000e220000000a00 */
[----:B------:R-:W0:Y:S01]  /*4050*/  @P0 LDG.E R13, desc[UR6][R8.64] ;  /* 0x00000006080d0981 */ /* 0x000e22000c1e1900 */
[----:B-1----:R-:W-:-:S03]  /*4060*/  @!P1 IMAD.WIDE R4, R5, 0x4, R10 ;  /* 0x0000000405049825 */ /* 0x002fc600078e020a */
[----:B------:R-:W3:Y:S04]  /*4070*/  @P0 LDG.E R17, desc[UR6][R8.64+0x4] ;  /* 0x0000040608110981 */ /* 0x000ee8000c1e1900 */
[----:B------:R-:W2:Y:S01]  /*4080*/  @!P1 LDG.E R5, desc[UR6][R4.64] ;  /* 0x0000000604059981 */ /* 0x000ea2000c1e1900 */
[----:B0-----:R-:W-:-:S04]  /*4090*/  @P0 IMAD.WIDE R10, R13, 0x4, R6 ;  /* 0x000000040d0a0825 */ /* 0x001fc800078e0206 */
[----:B---3--:R-:W-:Y:S02]  /*40a0*/  @P0 IMAD.WIDE R12, R17, 0x4, R6 ;  /* 0x00000004110c0825 */ /* 0x008fe400078e0206 */
[----:B------:R-:W3:Y:S02]  /*40b0*/  @P0 LDG.E R10, desc[UR6][R10.64] ;  /* 0x000000060a0a0981 */ /* 0x000ee4000c1e1900 */
[----:B--2---:R-:W-:Y:S02]  /*40c0*/  @!P1 IMAD.WIDE R6, R5, 0x4, R14 ;  /* 0x0000000405069825 */ /* 0x004fe400078e020e */
[----:B------:R-:W2:Y:S04]  /*40d0*/  @P0 LDG.E R13, desc[UR6][R12.64] ;  /* 0x000000060c0d0981 */ /* 0x000ea8000c1e1900 */
[----:B------:R-:W4:Y:S01]  /*40e0*/  @!P1 LDG.E R6, desc[UR6][R6.64] ;  /* 0x0000000606069981 */ /* 0x000f22000c1e1900 */
[----:B---3--:R-:W-:Y:S01]  /*40f0*/  @P0 FADD R9, R10, -R2 ;  /* 0x800000020a090221 */ /* 0x008fe20000000000 */
[----:B------:R-:W-:Y:S01]  /*4100*/  @P0 FADD R8, R3, |R10| ;  /* 0x4000000a03080221 */ /* 0x000fe20000000000 */
[----:B--2---:R-:W-:-:S02]  /*4110*/  @P0 FADD R4, R13, -R2 ;  /* 0x800000020d040221 */ /* 0x004fc40000000000 */
[----:B------:R-:W-:Y:S01]  /*4120*/  @P0 FADD R9, R0, |R9| ;  /* 0x4000000900090221 */ /* 0x000fe20000000000 */
[----:B------:R-:W-:-:S03]  /*4130*/  @P0 FADD R3, R8, |R13| ;  /* 0x4000000d08030221 */ /* 0x000fc60000000000 */
[----:B------:R-:W-:Y:S01]  /*4140*/  @P0 FADD R0, R9, |R4| ;  /* 0x4000000409000221 */ /* 0x000fe20000000000 */
[----:B----4-:R-:W-:Y:S01]  /*4150*/  @!P1 FADD R5, R6, -R2 ;  /* 0x8000000206059221 */ /* 0x010fe20000000000 */
[----:B------:R-:W-:-:S03]  /*4160*/  @!P1 FADD R3, R3, |R6| ;  /* 0x4000000603039221 */ /* 0x000fc60000000000 */
[----:B------:R-:W-:-:S07]  /*4170*/  @!P1 FADD R0, R0, |R5| ;  /* 0x4000000500009221 */ /* 0x000fce0000000000 */
.L_x_97:
[----:B------:R-:W-:-:S13]  /*4180*/  FSETP.GEU.AND P0, PT, R0, R3, PT ;  /* 0x000000030000720b */ /* 0x000fda0003f0e000 */
[----:B------:R-:W-:Y:S05]  /*4190*/  @P0 EXIT ;  /* 0x000000000000094d */ /* 0x000fea0003800000 */
[----:B------:R-:W0:Y:S02]  /*41a0*/  LDC.64 R4, c[0x0][0x380] ;  /* 0x0000e000ff047b82 */ /* 0x000e240000000a00 */
[----:B0-----:R-:W-:-:S05]  /*41b0*/  IMAD.WIDE R4, R25, 0x4, R4 ;  /* 0x0000000419047825 */ /* 0x001fca00078e0204 */
[----:B------:R-:W2:Y:S02]  /*41c0*/  LDG.E R3, desc[UR6][R4.64] ;  /* 0x0000000604037981 */ /* 0x000ea4000c1e1900 */
[----:B--2---:R-:W-:-:S05]  /*41d0*/  FADD R3, R3, R2 ;  /* 0x0000000203037221 */ /* 0x004fca0000000000 */
[----:B------:R-:W-:Y:S01]  /*41e0*/  STG.E desc[UR6][R4.64], R3 ;  /* 0x0000000304007986 */ /* 0x000fe2000c101906 */
[----:B------:R-:W-:Y:S05]  /*41f0*/  EXIT ;  /* 0x000000000000794d */ /* 0x000fea0003800000 */
        .weak           $__internal_0_$__cuda_sm20_rcp_rn_f32_slowpath
        .type           $__internal_0_$__cuda_sm20_rcp_rn_f32_slowpath,@function
        .size           $__internal_0_$__cuda_sm20_rcp_rn_f32_slowpath,($__internal_1_$__cuda_sm20_sqrt_rn_f32_slowpath - $__internal_0_$__cuda_sm20_rcp_rn_f32_slowpath)
$__internal_0_$__cuda_sm20_rcp_rn_f32_slowpath:
[----:B------:R-:W-:Y:S01]  /*4200*/  SHF.L.U32 R26, R29, 0x1, RZ ;  /* 0x000000011d1a7819 */ /* 0x000fe200000006ff */
[----:B------:R-:W-:Y:S03]  /*4210*/  BSSY.RECONVERGENT B2, `(.L_x_101) ;  /* 0x0000030000027945 */ /* 0x000fe60003800200 */
[----:B------:R-:W-:-:S04]  /*4220*/  SHF.R.U32.HI R26, RZ, 0x18, R26 ;  /* 0x00000018ff1a7819 */ /* 0x000fc8000001161a */
[----:B------:R-:W-:-:S13]  /*4230*/  ISETP.NE.U32.AND P0, PT, R26, RZ, PT ;  /* 0x000000ff1a00720c */ /* 0x000fda0003f05070 */
[----:B------:R-:W-:Y:S05]  /*4240*/  @P0 BRA `(.L_x_102) ;  /* 0x0000000000280947 */ /* 0x000fea0003800000 */
[----:B------:R-:W-:-:S04]  /*4250*/  SHF.L.U32 R2, R29, 0x1, RZ ;  /* 0x000000011d027819 */ /* 0x000fc800000006ff */
[----:B------:R-:W-:-:S13]  /*4260*/  ISETP.NE.AND P0, PT, R2, RZ, PT ;  /* 0x000000ff0200720c */ /* 0x000fda0003f05270 */
[----:B------:R-:W-:Y:S01]  /*4270*/  @P0 FFMA R27, R29, 1.84467440737095516160e+19, RZ ;  /* 0x5f8000001d1b0823 */ /* 0x000fe200000000ff */
[----:B------:R-:W-:Y:S08]  /*4280*/  @!P0 MUFU.RCP R26, R29 ;  /* 0x0000001d001a8308 */ /* 0x000ff00000001000 */
[----:B------:R-:W0:Y:S02]  /*4290*/  @P0 MUFU.RCP R2, R27 ;  /* 0x0000001b00020308 */ /* 0x000e240000001000 */
[----:B0-----:R-:W-:-:S04]  /*42a0*/  @P0 FFMA R31, R27, R2, -1 ;  /* 0xbf8000001b1f0423 */ /* 0x001fc80000000002 */
[----:B------:R-:W-:-:S04]  /*42b0*/  @P0 FADD.FTZ R31, -R31, -RZ ;  /* 0x800000ff1f1f0221 */ /* 0x000fc80000010100 */
[----:B------:R-:W-:-:S04]  /*42c0*/  @P0 FFMA R31, R2, R31, R2 ;  /* 0x0000001f021f0223 */ /* 0x000fc80000000002 */
[----:B------:R-:W-:Y:S01]  /*42d0*/  @P0 FFMA R26, R31, 1.84467440737095516160e+19, RZ ;  /* 0x5f8000001f1a0823 */ /* 0x000fe200000000ff */
[----:B------:R-:W-:Y:S06]  /*42e0*/  BRA `(.L_x_103) ;  /* 0x0000000000887947 */ /* 0x000fec0003800000 */
.L_x_102:
[----:B------:R-:W-:-:S04]  /*42f0*/  IADD3 R2, PT, PT, R26, -0xfd, RZ ;  /* 0xffffff031a027810 */ /* 0x000fc80007ffe0ff */
[----:B------:R-:W-:-:S13]  /*4300*/  ISETP.GT.U32.AND P0, PT, R2, 0x1, PT ;  /* 0x000000010200780c */ /* 0x000fda0003f04070 */
[----:B------:R-:W-:Y:S05]  /*4310*/  @P0 BRA `(.L_x_104) ;  /* 0x0000000000780947 */ /* 0x000fea0003800000 */
[----:B------:R-:W-:Y:S01]  /*4320*/  LOP3.LUT R32, R29, 0x7fffff, RZ, 0xc0, !PT ;  /* 0x007fffff1d207812 */ /* 0x000fe200078ec0ff */
[----:B------:R-:W-:Y:S01]  /*4330*/  HFMA2 R27, -RZ, RZ, 0, 1.78813934326171875e-07 ;  /* 0x00000003ff1b7431 */ /* 0x000fe200000001ff */
[----:B------:R-:W-:Y:S02]  /*4340*/  IADD3 R26, PT, PT, R26, -0xfc, RZ ;  /* 0xffffff041a1a7810 */ /* 0x000fe40007ffe0ff */
[----:B------:R-:W-:-:S04]  /*4350*/  LOP3.LUT R32, R32, 0x3f800000, RZ, 0xfc, !PT ;  /* 0x3f80000020207812 */ /* 0x000fc800078efcff */
[----:B------:R-:W0:Y:S01]  /*4360*/  MUFU.RCP R31, R32 ;  /* 0x00000020001f7308 */ /* 0x000e220000001000 */
[----:B------:R-:W-:Y:S01]  /*4370*/  SHF.L.U32 R27, R27, R2, RZ ;  /* 0x000000021b1b7219 */ /* 0x000fe200000006ff */
[----:B0-----:R-:W-:-:S04]  /*4380*/  FFMA R30, R32, R31, -1 ;  /* 0xbf800000201e7423 */ /* 0x001fc8000000001f */
[----:B------:R-:W-:-:S04]  /*4390*/  FADD.FTZ R30, -R30, -RZ ;  /* 0x800000ff1e1e7221 */ /* 0x000fc80000010100 */
[CCC-:B------:R-:W-:Y:S01]  /*43a0*/  FFMA.RM R33, R31.reuse, R30.reuse, R31.reuse ;  /* 0x0000001e1f217223 */ /* 0x1c0fe2000000401f */
[----:B------:R-:W-:-:S04]  /*43b0*/  FFMA.RP R30, R31, R30, R31 ;  /* 0x0000001e1f1e7223 */ /* 0x000fc8000000801f */
[C---:B------:R-:W-:Y:S02]  /*43c0*/  LOP3.LUT R31, R33.reuse, 0x7fffff, RZ, 0xc0, !PT ;  /* 0x007fffff211f7812 */ /* 0x040fe400078ec0ff */
[----:B------:R-:W-:Y:S02]  /*43d0*/  FSETP.NEU.FTZ.AND P0, PT, R33, R30, PT ;  /* 0x0000001e2100720b */ /* 0x000fe40003f1d000 */
[----:B------:R-:W-:Y:S02]  /*43e0*/  LOP3.LUT R31, R31, 0x800000, RZ, 0xfc, !PT ;  /* 0x008000001f1f7812 */ /* 0x000fe400078efcff */
[----:B------:R-:W-:Y:S02]  /*43f0*/  SEL R30, RZ, 0xffffffff, !P0 ;  /* 0xffffffffff1e7807 */ /* 0x000fe40004000000 */
[----:B------:R-:W-:Y:S02]  /*4400*/  LOP3.LUT R27, R27, R31, RZ, 0xc0, !PT ;  /* 0x0000001f1b1b7212 */ /* 0x000fe400078ec0ff */
[----:B------:R-:W-:-:S02]  /*4410*/  IADD3 R30, PT, PT, -R30, RZ, RZ ;  /* 0x000000ff1e1e7210 */ /* 0x000fc40007ffe1ff */
[-C--:B------:R-:W-:Y:S02]  /*4420*/  SHF.R.U32.HI R27, RZ, R2.reuse, R27 ;  /* 0x00000002ff1b7219 */ /* 0x080fe4000001161b */
[--C-:B------:R-:W-:Y:S02]  /*4430*/  LOP3.LUT P1, RZ, R30, R2, R31.reuse, 0xf8, !PT ;  /* 0x000000021eff7212 */ /* 0x100fe4000782f81f */
[C---:B------:R-:W-:Y:S02]  /*4440*/  LOP3.LUT P0, RZ, R27.reuse, 0x1, RZ, 0xc0, !PT ;  /* 0x000000011bff7812 */ /* 0x040fe4000780c0ff */
[----:B------:R-:W-:Y:S02]  /*4450*/  LOP3.LUT P3, RZ, R27, 0x2, RZ, 0xc0, !PT ;  /* 0x000000021bff7812 */ /* 0x000fe4000786c0ff */
[----:B------:R-:W-:Y:S02]  /*4460*/  SHF.R.U32.HI R26, RZ, R26, R31 ;  /* 0x0000001aff1a7219 */ /* 0x000fe4000001161f */
[----:B------:R-:W-:-:S02]  /*4470*/  PLOP3.LUT P0, PT, P0, P1, P3, 0xe0, 0x0 ;  /* 0x000000000000781c */ /* 0x000fc40000703c30 */
[----:B------:R-:W-:Y:S02]  /*4480*/  LOP3.LUT P1, RZ, R29, 0x7fffff, RZ, 0xc0, !PT ;  /* 0x007fffff1dff7812 */ /* 0x000fe4000782c0ff */
[----:B------:R-:W-:-:S04]  /*4490*/  SEL R2, RZ, 0x1, !P0 ;  /* 0x00000001ff027807 */ /* 0x000fc80004000000 */
[----:B------:R-:W-:-:S04]  /*44a0*/  IADD3 R2, PT, PT, -R2, RZ, RZ ;  /* 0x000000ff02027210 */ /* 0x000fc80007ffe1ff */
[----:B------:R-:W-:-:S13]  /*44b0*/  ISETP.GE.AND P0, PT, R2, RZ, PT ;  /* 0x000000ff0200720c */ /* 0x000fda0003f06270 */
[----:B------:R-:W-:-:S04]  /*44c0*/  @!P0 IADD3 R26, PT, PT, R26, 0x1, RZ ;  /* 0x000000011a1a8810 */ /* 0x000fc80007ffe0ff */
[----:B------:R-:W-:-:S04]  /*44d0*/  @!P1 SHF.L.U32 R26, R26, 0x1, RZ ;  /* 0x000000011a1a9819 */ /* 0x000fc800000006ff */
[----:B------:R-:W-:Y:S01]  /*44e0*/  LOP3.LUT R26, R26, 0x80000000, R29, 0xf8, !PT ;  /* 0x800000001a1a7812 */ /* 0x000fe200078ef81d */
[----:B------:R-:W-:Y:S06]  /*44f0*/  BRA `(.L_x_103) ;  /* 0x0000000000047947 */ /* 0x000fec0003800000 */
.L_x_104:
[----:B------:R0:W1:Y:S02]  /*4500*/  MUFU.RCP R26, R29 ;  /* 0x0000001d001a7308 */ /* 0x0000640000001000 */
.L_x_103:
[----:B------:R-:W-:Y:S05]  /*4510*/  BSYNC.RECONVERGENT B2 ;  /* 0x0000000000027941 */ /* 0x000fea0003800200 */
.L_x_101:
[----:B0-----:R-:W-:-:S04]  /*4520*/  MOV R29, 0x0 ;  /* 0x00000000001d7802 */ /* 0x001fc80000000f00 */
[----:B-1----:R-:W-:Y:S05]  /*4530*/  RET.REL.NODEC R28 `(_Z40cuda_adaptive_robust_l0_score_and_updatePfiiiiiS_PiifS_) ;  /* 0xffffffb81cb07950 */ /* 0x002fea0003c3ffff */
        .weak           $__internal_1_$__cuda_sm20_sqrt_rn_f32_slowpath
        .type           $__internal_1_$__cuda_sm20_sqrt_rn_f32_slowpath,@function
        .size           $__internal_1_$__cuda_sm20_sqrt_rn_f32_slowpath,($__internal_2_$__cuda_sm3x_div_rn_noftz_f32_slowpath - $__internal_1_$__cuda_sm20_sqrt_rn_f32_slowpath)
$__internal_1_$__cuda_sm20_sqrt_rn_f32_slowpath:
[----:B------:R-:W-:-:S13]  /*4540*/  LOP3.LUT P0, RZ, R2, 0x7fffffff, RZ, 0xc0, !PT ;  /* 0x7fffffff02ff7812 */ /* 0x000fda000780c0ff */
[----:B------:R-:W-:Y:S01]  /*4550*/  @!P0 MOV R26, R2 ;  /* 0x00000002001a8202 */ /* 0x000fe20000000f00 */
[----:B------:R-:W-:Y:S06]  /*4560*/  @!P0 BRA `(.L_x_105) ;  /* 0x0000000000408947 */ /* 0x000fec0003800000 */
[----:B------:R-:W-:-:S13]  /*4570*/  FSETP.GEU.FTZ.AND P0, PT, R2, RZ, PT ;  /* 0x000000ff0200720b */ /* 0x000fda0003f1e000 */
[----:B------:R-:W-:Y:S01]  /*4580*/  @!P0 MOV R26, 0x7fffffff ;  /* 0x7fffffff001a8802 */ /* 0x000fe20000000f00 */
[----:B------:R-:W-:Y:S06]  /*4590*/  @!P0 BRA `(.L_x_105) ;  /* 0x0000000000348947 */ /* 0x000fec0003800000 */
[----:B------:R-:W-:-:S13]  /*45a0*/  FSETP.GTU.FTZ.AND P0, PT, |R2|, +INF , PT ;  /* 0x7f8000000200780b */ /* 0x000fda0003f1c200 */
[----:B------:R-:W-:Y:S01]  /*45b0*/  @P0 FADD.FTZ R26, R2, 1 ;  /* 0x3f800000021a0421 */ /* 0x000fe20000010000 */
[----:B------:R-:W-:Y:S06]  /*45c0*/  @P0 BRA `(.L_x_105) ;  /* 0x0000000000280947 */ /* 0x000fec0003800000 */
[----:B------:R-:W-:-:S13]  /*45d0*/  FSETP.NEU.FTZ.AND P0, PT, |R2|, +INF , PT ;  /* 0x7f8000000200780b */ /* 0x000fda0003f1d200 */
[----:B------:R-:W-:-:S04]  /*45e0*/  @P0 FFMA R27, R2, 1.84467440737095516160e+19, RZ ;  /* 0x5f800000021b0823 */ /* 0x000fc800000000ff */
[----:B------:R-:W0:Y:S02]  /*45f0*/  @P0 MUFU.RSQ R26, R27 ;  /* 0x0000001b001a0308 */ /* 0x000e240000001400 */
[----:B0-----:R-:W-:Y:S01]  /*4600*/  @P0 FMUL.FTZ R28, R27, R26 ;  /* 0x0000001a1b1c0220 */ /* 0x001fe20000410000 */
[----:B------:R-:W-:Y:S01]  /*4610*/  @P0 FMUL.FTZ R30, R26, 0.5 ;  /* 0x3f0000001a1e0820 */ /* 0x000fe20000410000 */
[----:B------:R-:W-:Y:S02]  /*4620*/  @!P0 MOV R26, R2 ;  /* 0x00000002001a8202 */ /* 0x000fe40000000f00 */
[----:B------:R-:W-:-:S04]  /*4630*/  @P0 FADD.FTZ R29, -R28, -RZ ;  /* 0x800000ff1c1d0221 */ /* 0x000fc80000010100 */
[----:B------:R-:W-:-:S04]  /*4640*/  @P0 FFMA R29, R28, R29, R27 ;  /* 0x0000001d1c1d0223 */ /* 0x000fc8000000001b */
[----:B------:R-:W-:-:S04]  /*4650*/  @P0 FFMA R29, R29, R30, R28 ;  /* 0x0000001e1d1d0223 */ /* 0x000fc8000000001c */
[----:B------:R-:W-:-:S07]  /*4660*/  @P0 FMUL.FTZ R26, R29, 2.3283064365386962891e-10 ;  /* 0x2f8000001d1a0820 */ /* 0x000fce0000410000 */
.L_x_105:
[----:B------:R-:W-:Y:S01]  /*4670*/  HFMA2 R27, -RZ, RZ, 0, 0 ;  /* 0x00000000ff1b7431 */ /* 0x000fe200000001ff */
[----:B------:R-:W-:Y:S02]  /*4680*/  MOV R28, R26 ;  /* 0x0000001a001c7202 */ /* 0x000fe40000000f00 */
[----:B------:R-:W-:-:S04]  /*4690*/  MOV R26, R31 ;  /* 0x0000001f001a7202 */ /* 0x000fc80000000f00 */
[----:B------:R-:W-:Y:S05]  /*46a0*/  RET.REL.NODEC R26 `(_Z40cuda_adaptive_robust_l0_score_and_updatePfiiiiiS_PiifS_) ;  /* 0xffffffb81a547950 */ /* 0x000fea0003c3ffff */
        .weak           $__internal_2_$__cuda_sm3x_div_rn_noftz_f32_slowpath
        .type           $__internal_2_$__cuda_sm3x_div_rn_noftz_f32_slowpath,@function
        .size           $__internal_2_$__cuda_sm3x_div_rn_noftz_f32_slowpath,(.L_x_683 - $__internal_2_$__cuda_sm3x_div_rn_noftz_f32_slowpath)
$__internal_2_$__cuda_sm3x_div_rn_noftz_f32_slowpath:
[----:B------:R-:W-:Y:S01]  /*46b0*/  SHF.R.U32.HI R27, RZ, 0x17, R32 ;  /* 0x00000017ff1b7819 */ /* 0x000fe20000011620 */
[----:B------:R-:W-:Y:S01]  /*46c0*/  BSSY.RECONVERGENT B1, `(.L_x_106) ;  /* 0x0000062000017945 */ /* 0x000fe20003800200 */
[----:B------:R-:W-:Y:S02]  /*46d0*/  SHF.R.U32.HI R30, RZ, 0x17, R33 ;  /* 0x00000017ff1e7819 */ /* 0x000fe40000011621 */
[----:B------:R-:W-:Y:S02]  /*46e0*/  LOP3.LUT R27, R27, 0xff, RZ, 0xc0, !PT ;  /* 0x000000ff1b1b7812 */ /* 0x000fe400078ec0ff */
[----:B------:R-:W-:Y:S02]  /*46f0*/  LOP3.LUT R30, R30, 0xff, RZ, 0xc0, !PT ;  /* 0x000000ff1e1e7812 */ /* 0x000fe400078ec0ff */
[----:B------:R-:W-:Y:S02]  /*4700*/  IADD3 R29, PT, PT, R27, -0x1, RZ ;  /* 0xffffffff1b1d7810 */ /* 0x000fe40007ffe0ff */
[----:B------:R-:W-:-:S02]  /*4710*/  IADD3 R2, PT, PT, R30, -0x1, RZ ;  /* 0xffffffff1e027810 */ /* 0x000fc40007ffe0ff */
[----:B------:R-:W-:-:S04]  /*4720*/  ISETP.GT.U32.AND P0, PT, R29, 0xfd, PT ;  /* 0x000000fd1d00780c */ /* 0x000fc80003f04070 */
[----:B------:R-:W-:-:S13]  /*4730*/  ISETP.GT.U32.OR P0, PT, R2, 0xfd, P0 ;  /* 0x000000fd0200780c */ /* 0x000fda0000704470 */
[----:B------:R-:W-:Y:S01]  /*4740*/  @!P0 MOV R28, RZ ;  /* 0x000000ff001c8202 */ /* 0x000fe20000000f00 */
[----:B------:R-:W-:Y:S06]  /*4750*/  @!P0 BRA `(.L_x_107) ;  /* 0x00000000005c8947 */ /* 0x000fec0003800000 */
[----:B------:R-:W-:Y:S02]  /*4760*/  FSETP.GTU.FTZ.AND P0, PT, |R33|, +INF , PT ;  /* 0x7f8000002100780b */ /* 0x000fe40003f1c200 */
[----:B------:R-:W-:-:S04]  /*4770*/  FSETP.GTU.FTZ.AND P1, PT, |R32|, +INF , PT ;  /* 0x7f8000002000780b */ /* 0x000fc80003f3c200 */
[----:B------:R-:W-:-:S13]  /*4780*/  PLOP3.LUT P0, PT, P0, P1, PT, 0xf8, 0x8f ;  /* 0x00000000008f781c */ /* 0x000fda0000703f70 */
[----:B------:R-:W-:Y:S05]  /*4790*/  @P0 BRA `(.L_x_108) ;  /* 0x00000004004c0947 */ /* 0x000fea0003800000 */
[----:B------:R-:W-:-:S13]  /*47a0*/  LOP3.LUT P0, RZ, R32, 0x7fffffff, R33, 0xc8, !PT ;  /* 0x7fffffff20ff7812 */ /* 0x000fda000780c821 */
[----:B------:R-:W-:Y:S05]  /*47b0*/  @!P0 BRA `(.L_x_109) ;  /* 0x00000004003c8947 */ /* 0x000fea0003800000 */
[C---:B------:R-:W-:Y:S02]  /*47c0*/  FSETP.NEU.FTZ.AND P3, PT, |R33|.reuse, +INF , PT ;  /* 0x7f8000002100780b */ /* 0x040fe40003f7d200 */
[----:B------:R-:W-:Y:S02]  /*47d0*/  FSETP.NEU.FTZ.AND P1, PT, |R32|, +INF , PT ;  /* 0x7f8000002000780b */ /* 0x000fe40003f3d200 */
[----:B------:R-:W-:-:S11]  /*47e0*/  FSETP.NEU.FTZ.AND P0, PT, |R33|, +INF , PT ;  /* 0x7f8000002100780b */ /* 0x000fd60003f1d200 */
[----:B------:R-:W-:Y:S05]  /*47f0*/  @!P1 BRA !P3, `(.L_x_109) ;  /* 0x00000004002c9947 */ /* 0x000fea0005800000 */
[----:B------:R-:W-:-:S04]  /*4800*/  LOP3.LUT P3, RZ, R33, 0x7fffffff, RZ, 0xc0, !PT ;  /* 0x7fffffff21ff7812 */ /* 0x000fc8000786c0ff */
[----:B------:R-:W-:-:S13]  /*4810*/  PLOP3.LUT P1, PT, P1, P3, PT, 0x2f, 0xf2 ;  /* 0x0000000000f2781c */ /* 0x000fda0000f26577 */
[----:B------:R-:W-:Y:S05]  /*4820*/  @P1 BRA `(.L_x_110) ;  /* 0x0000000400181947 */ /* 0x000fea0003800000 */
[----:B------:R-:W-:-:S04]  /*4830*/  LOP3.LUT P1, RZ, R32, 0x7fffffff, RZ, 0xc0, !PT ;  /* 0x7fffffff20ff7812 */ /* 0x000fc8000782c0ff */
[----:B------:R-:W-:-:S13]  /*4840*/  PLOP3.LUT P0, PT, P0, P1, PT, 0x2f, 0xf2 ;  /* 0x0000000000f2781c */ /* 0x000fda0000702577 */
[----:B------:R-:W-:Y:S05]  /*4850*/  @P0 BRA `(.L_x_111) ;  /* 0x0000000400000947 */ /* 0x000fea0003800000 */
[----:B------:R-:W-:Y:S02]  /*4860*/  ISETP.GE.AND P0, PT, R2, RZ, PT ;  /* 0x000000ff0200720c */ /* 0x000fe40003f06270 */
[----:B------:R-:W-:-:S11]  /*4870*/  ISETP.GE.AND P1, PT, R29, RZ, PT ;  /* 0x000000ff1d00720c */ /* 0x000fd60003f26270 */
[----:B------:R-:W-:Y:S01]  /*4880*/  @P0 MOV R28, RZ ;  /* 0x000000ff001c0202 */ /* 0x000fe20000000f00 */
[----:B------:R-:W-:Y:S01]  /*4890*/  @!P0 FFMA R33, R33, 1.84467440737095516160e+19, RZ ;  /* 0x5f80000021218823 */ /* 0x000fe200000000ff */
[----:B------:R-:W-:Y:S01]  /*48a0*/  @!P0 MOV R28, 0xffffffc0 ;  /* 0xffffffc0001c8802 */ /* 0x000fe20000000f00 */
[----:B------:R-:W-:-:S03]  /*48b0*/  @!P1 FFMA R32, R32, 1.84467440737095516160e+19, RZ ;  /* 0x5f80000020209823 */ /* 0x000fc600000000ff */
[----:B------:R-:W-:-:S07]  /*48c0*/  @!P1 IADD3 R28, PT, PT, R28, 0x40, RZ ;  /* 0x000000401c1c9810 */ /* 0x000fce0007ffe0ff */
.L_x_107:
[----:B------:R-:W-:Y:S01]  /*48d0*/  LEA R41, R27, 0xc0800000, 0x17 ;  /* 0xc08000001b297811 */ /* 0x000fe200078eb8ff */
[----:B------:R-:W-:Y:S01]  /*48e0*/  BSSY.RECONVERGENT B2, `(.L_x_112) ;  /* 0x0000036000027945 */ /* 0x000fe20003800200 */
[----:B------:R-:W-:Y:S02]  /*48f0*/  IADD3 R30, PT, PT, R30, -0x7f, RZ ;  /* 0xffffff811e1e7810 */ /* 0x000fe40007ffe0ff */
[----:B------:R-:W-:-:S03]  /*4900*/  IADD3 R41, PT, PT, -R41, R32, RZ ;  /* 0x0000002029297210 */ /* 0x000fc60007ffe1ff */
[----:B------:R-:W-:Y:S01]  /*4910*/  IMAD R2, R30, -0x800000, R33 ;  /* 0xff8000001e027824 */ /* 0x000fe200078e0221 */
[----:B------:R-:W0:Y:S01]  /*4920*/  MUFU.RCP R32, R41 ;  /* 0x0000002900207308 */ /* 0x000e220000001000 */
[----:B------:R-:W-:-:S04]  /*4930*/  FADD.FTZ R29, -R41, -RZ ;  /* 0x800000ff291d7221 */ /* 0x000fc80000010100 */
[----:B0-----:R-:W-:-:S04]  /*4940*/  FFMA R31, R32, R29, 1 ;  /* 0x3f800000201f7423 */ /* 0x001fc8000000001d */
[----:B------:R-:W-:-:S04]  /*4950*/  FFMA R31, R32, R31, R32 ;  /* 0x0000001f201f7223 */ /* 0x000fc80000000020 */
[----:B------:R-:W-:-:S04]  /*4960*/  FFMA R32, R2, R31, RZ ;  /* 0x0000001f02207223 */ /* 0x000fc800000000ff */
[----:B------:R-:W-:-:S04]  /*4970*/  FFMA R33, R29, R32, R2 ;  /* 0x000000201d217223 */ /* 0x000fc80000000002 */
[----:B------:R-:W-:Y:S01]  /*4980*/  FFMA R32, R31, R33, R32 ;  /* 0x000000211f207223 */ /* 0x000fe20000000020 */
[----:B------:R-:W-:-:S03]  /*4990*/  IADD3 R33, PT, PT, R30, 0x7f, -R27 ;  /* 0x0000007f1e217810 */ /* 0x000fc60007ffe81b */
[----:B------:R-:W-:Y:S01]  /*49a0*/  FFMA R29, R29, R32, R2 ;  /* 0x000000201d1d7223 */ /* 0x000fe20000000002 */
[----:B------:R-:W-:-:S03]  /*49b0*/  IADD3 R33, PT, PT, R33, R28, RZ ;  /* 0x0000001c21217210 */ /* 0x000fc60007ffe0ff */
[----:B------:R-:W-:-:S05]  /*49c0*/  FFMA R2, R31, R29, R32 ;  /* 0x0000001d1f027223 */ /* 0x000fca0000000020 */
[----:B------:R-:W-:-:S04]  /*49d0*/  SHF.R.U32.HI R27, RZ, 0x17, R2 ;  /* 0x00000017ff1b7819 */ /* 0x000fc80000011602 */
[----:B------:R-:W-:-:S04]  /*49e0*/  LOP3.LUT R28, R27, 0xff, RZ, 0xc0, !PT ;  /* 0x000000ff1b1c7812 */ /* 0x000fc800078ec0ff */
[----:B------:R-:W-:-:S04]  /*49f0*/  IADD3 R27, PT, PT, R28, R33, RZ ;  /* 0x000000211c1b7210 */ /* 0x000fc80007ffe0ff */
[----:B------:R-:W-:-:S04]  /*4a00*/  IADD3 R28, PT, PT, R27, -0x1, RZ ;  /* 0xffffffff1b1c7810 */ /* 0x000fc80007ffe0ff */
[----:B------:R-:W-:-:S13]  /*4a10*/  ISETP.GE.U32.AND P0, PT, R28, 0xfe, PT ;  /* 0x000000fe1c00780c */ /* 0x000fda0003f06070 */
[----:B------:R-:W-:Y:S05]  /*4a20*/  @!P0 BRA `(.L_x_113) ;  /* 0x0000000000808947 */ /* 0x000fea0003800000 */
[----:B------:R-:W-:-:S13]  /*4a30*/  ISETP.GT.AND P0, PT, R27, 0xfe, PT ;  /* 0x000000fe1b00780c */ /* 0x000fda0003f04270 */
[----:B------:R-:W-:Y:S05]  /*4a40*/  @P0 BRA `(.L_x_114) ;  /* 0x00000000006c0947 */ /* 0x000fea0003800000 */
[----:B------:R-:W-:-:S13]  /*4a50*/  ISETP.GE.AND P0, PT, R27, 0x1, PT ;  /* 0x000000011b00780c */ /* 0x000fda0003f06270 */
[----:B------:R-:W-:Y:S05]  /*4a60*/  @P0 BRA `(.L_x_115) ;  /* 0x0000000000740947 */ /* 0x000fea0003800000 */
[----:B------:R-:W-:Y:S02]  /*4a70*/  ISETP.GE.AND P0, PT, R27, -0x18, PT ;  /* 0xffffffe81b00780c */ /* 0x000fe40003f06270 */
[----:B------:R-:W-:-:S11]  /*4a80*/  LOP3.LUT R2, R2, 0x80000000, RZ, 0xc0, !PT ;  /* 0x8000000002027812 */ /* 0x000fd600078ec0ff */
[----:B------:R-:W-:Y:S05]  /*4a90*/  @!P0 BRA `(.L_x_115) ;  /* 0x0000000000688947 */ /* 0x000fea0003800000 */
[CCC-:B------:R-:W-:Y:S01]  /*4aa0*/  FFMA.RZ R28, R31.reuse, R29.reuse, R32.reuse ;  /* 0x0000001d1f1c7223 */ /* 0x1c0fe2000000c020 */
[CCC-:B------:R-:W-:Y:S01]  /*4ab0*/  FFMA.RP R30, R31.reuse, R29.reuse, R32.reuse ;  /* 0x0000001d1f1e7223 */ /* 0x1c0fe20000008020 */
[----:B------:R-:W-:Y:S01]  /*4ac0*/  FFMA.RM R31, R31, R29, R32 ;  /* 0x0000001d1f1f7223 */ /* 0x000fe20000004020 */
[C---:B------:R-:W-:Y:S02]  /*4ad0*/  IADD3 R29, PT, PT, R27.reuse, 0x20, RZ ;  /* 0x000000201b1d7810 */ /* 0x040fe40007ffe0ff */
[----:B------:R-:W-:Y:S02]  /*4ae0*/  LOP3.LUT R28, R28, 0x7fffff, RZ, 0xc0, !PT ;  /* 0x007fffff1c1c7812 */ /* 0x000fe400078ec0ff */
[C---:B------:R-:W-:Y:S02]  /*4af0*/  ISETP.NE.AND P3, PT, R27.reuse, RZ, PT ;  /* 0x000000ff1b00720c */ /* 0x040fe40003f65270 */
[----:B------:R-:W-:Y:S02]  /*4b00*/  LOP3.LUT R28, R28, 0x800000, RZ, 0xfc, !PT ;  /* 0x008000001c1c7812 */ /* 0x000fe400078efcff */
[----:B------:R-:W-:-:S02]  /*4b10*/  ISETP.NE.AND P1, PT, R27, RZ, PT ;  /* 0x000000ff1b00720c */ /* 0x000fc40003f25270 */
[----:B------:R-:W-:Y:S02]  /*4b20*/  IADD3 R27, PT, PT, -R27, RZ, RZ ;  /* 0x000000ff1b1b7210 */ /* 0x000fe40007ffe1ff */
[----:B------:R-:W-:Y:S02]  /*4b30*/  SHF.L.U32 R29, R28, R29, RZ ;  /* 0x0000001d1c1d7219 */ /* 0x000fe400000006ff */
[----:B------:R-:W-:Y:S02]  /*4b40*/  FSETP.NEU.FTZ.AND P0, PT, R30, R31, PT ;  /* 0x0000001f1e00720b */ /* 0x000fe40003f1d000 */
[----:B------:R-:W-:Y:S02]  /*4b50*/  SEL R27, R27, RZ, P3 ;  /* 0x000000ff1b1b7207 */ /* 0x000fe40001800000 */
[----:B------:R-:W-:Y:S02]  /*4b60*/  ISETP.NE.AND P1, PT, R29, RZ, P1 ;  /* 0x000000ff1d00720c */ /* 0x000fe40000f25270 */
[----:B------:R-:W-:-:S02]  /*4b70*/  SHF.R.U32.HI R30, RZ, R27, R28 ;  /* 0x0000001bff1e7219 */ /* 0x000fc4000001161c */
[----:B------:R-:W-:Y:S02]  /*4b80*/  PLOP3.LUT P0, PT, P0, P1, PT, 0xf8, 0x8f ;  /* 0x00000000008f781c */ /* 0x000fe40000703f70 */
[----:B------:R-:W-:Y:S02]  /*4b90*/  SHF.R.U32.HI R28, RZ, 0x1, R30 ;  /* 0x00000001ff1c7819 */ /* 0x000fe4000001161e */
[----:B------:R-:W-:-:S04]  /*4ba0*/  SEL R27, RZ, 0x1, !P0 ;  /* 0x00000001ff1b7807 */ /* 0x000fc80004000000 */
[----:B------:R-:W-:-:S04]  /*4bb0*/  LOP3.LUT R27, R27, 0x1, R28, 0xf8, !PT ;  /* 0x000000011b1b7812 */ /* 0x000fc800078ef81c */
[----:B------:R-:W-:-:S04]  /*4bc0*/  LOP3.LUT R27, R27, R30, RZ, 0xc0, !PT ;  /* 0x0000001e1b1b7212 */ /* 0x000fc800078ec0ff */
[----:B------:R-:W-:-:S04]  /*4bd0*/  IADD3 R27, PT, PT, R28, R27, RZ ;  /* 0x0000001b1c1b7210 */ /* 0x000fc80007ffe0ff */
[----:B------:R-:W-:Y:S01]  /*4be0*/  LOP3.LUT R2, R27, R2, RZ, 0xfc, !PT ;  /* 0x000000021b027212 */ /* 0x000fe200078efcff */
[----:B------:R-:W-:Y:S06]  /*4bf0*/  BRA `(.L_x_115) ;  /* 0x0000000000107947 */ /* 0x000fec0003800000 */
.L_x_114:
[----:B------:R-:W-:-:S04]  /*4c00*/  LOP3.LUT R2, R2, 0x80000000, RZ, 0xc0, !PT ;  /* 0x8000000002027812 */ /* 0x000fc800078ec0ff */
[----:B------:R-:W-:Y:S01]  /*4c10*/  LOP3.LUT R2, R2, 0x7f800000, RZ, 0xfc, !PT ;  /* 0x7f80000002027812 */ /* 0x000fe200078efcff */
[----:B------:R-:W-:Y:S06]  /*4c20*/  BRA `(.L_x_115) ;  /* 0x0000000000047947 */ /* 0x000fec0003800000 */
.L_x_113:
[----:B------:R-:W-:-:S07]  /*4c30*/  LEA R2, R33, R2, 0x17 ;  /* 0x0000000221027211 */ /* 0x000fce00078eb8ff */
.L_x_115:
[----:B------:R-:W-:Y:S05]  /*4c40*/  BSYNC.RECONVERGENT B2 ;  /* 0x0000000000027941 */ /* 0x000fea0003800200 */
.L_x_112:
[----:B------:R-:W-:Y:S05]  /*4c50*/  BRA `(.L_x_116) ;  /* 0x0000000000207947 */ /* 0x000fea0003800000 */
.L_x_111:
[----:B------:R-:W-:-:S04]  /*4c60*/  LOP3.LUT R32, R32, 0x80000000, R33, 0x48, !PT ;  /* 0x8000000020207812 */ /* 0x000fc800078e4821 */
[----:B------:R-:W-:Y:S01]  /*4c70*/  LOP3.LUT R2, R32, 0x7f800000, RZ, 0xfc, !PT ;  /* 0x7f80000020027812 */ /* 0x000fe200078efcff */
[----:B------:R-:W-:Y:S06]  /*4c80*/  BRA `(.L_x_116) ;  /* 0x0000000000147947 */ /* 0x000fec0003800000 */
.L_x_110:
[----:B------:R-:W-:Y:S01]  /*4c90*/  LOP3.LUT R2, R32, 0x80000000, R33, 0x48, !PT ;  /* 0x8000000020027812 */ /* 0x000fe200078e4821 */
[----:B------:R-:W-:Y:S06]  /*4ca0*/  BRA `(.L_x_116) ;  /* 0x00000000000c7947 */ /* 0x000fec0003800000 */
.L_x_109:
[----:B------:R-:W0:Y:S01]  /*4cb0*/  MUFU.RSQ R2, -QNAN ;  /* 0xffc0000000027908 */ /* 0x000e220000001400 */
[----:B------:R-:W-:Y:S05]  /*4cc0*/  BRA `(.L_x_116) ;  /* 0x0000000000047947 */ /* 0x000fea0003800000 */
.L_x_108:
[----:B------:R-:W-:-:S07]  /*4cd0*/  FADD.FTZ R2, R33, R32 ;  /* 0x0000002021027221 */ /* 0x000fce0000010000 */
.L_x_116:
[----:B------:R-:W-:Y:S05]  /*4ce0*/  BSYNC.RECONVERGENT B1 ;  /* 0x0000000000017941 */ /* 0x000fea0003800200 */
.L_x_106:
[----:B------:R-:W-:-:S04]  /*4cf0*/  HFMA2 R27, -RZ, RZ, 0, 0 ;  /* 0x00000000ff1b7431 */ /* 0x000fc800000001ff */
[----:B0-----:R-:W-:Y:S05]  /*4d00*/  RET.REL.NODEC R26 `(_Z40cuda_adaptive_robust_l0_score_and_updatePfiiiiiS_PiifS_) ;  /* 0xffffffb01abc7950 */ /* 0x001fea0003c3ffff */
.L_x_117:
        /* <DEDUP_REMOVED lines=15> */
.L_x_683:


//--------------------- .text._Z13find_nonzerosPfS_iiiifS_ --------------------------
	.section	.text._Z13find_nonzerosPfS_iiiifS_,"ax",@progbits
	.align	128
        .global         _Z13find_nonzerosPfS_iiiifS_
        .type           _Z13find_nonzerosPfS_iiiifS_,@function
        .size           _Z13find_nonzerosPfS_iiiifS_,(.L_x_686 - _Z13find_nonzerosPfS_iiiifS_)
        .other          _Z13find_nonzerosPfS_iiiifS_,@"STO_CUDA_ENTRY STV_DEFAULT"
_Z13find_nonzerosPfS_iiiifS_:
.text._Z13find_nonzerosPfS_iiiifS_:
        /* <DEDUP_REMOVED lines=8> */
[----:B------:R-:W0:Y:S01]  /*0080*/  LDC.64 R6, c[0x0][0x380] ;  /* 0x0000e000ff067b82 */ /* 0x000e220000000a00 */
[----:B------:R-:W1:Y:S01]  /*0090*/  LDCU.64 UR4, c[0x0][0x358] ;  /* 0x00006b00ff0477ac */ /* 0x000e620008000a00 */
[----:B------:R-:W2:Y:S01]  /*00a0*/  LDCU.64 UR8, c[0x0][0x398] ;  /* 0x00007300ff0877ac */ /* 0x000ea20008000a00 */
[----:B------:R-:W3:Y:S01]  /*00b0*/  LDCU UR6, c[0x0][0x394] ;  /* 0x00007280ff0677ac */ /* 0x000ee20008000800 */
[----:B0-----:R-:W-:-:S06]  /*00c0*/  IMAD.WIDE R6, R4, 0x4, R6 ;  /* 0x0000000404067825 */ /* 0x001fcc00078e0206 */
[----:B-1----:R0:W5:Y:S01]  /*00d0*/  LDG.E R6, desc[UR4][R6.64] ;  /* 0x0000000406067981 */ /* 0x002162000c1e1900 */
[----:B--2---:R-:W-:Y:S02]  /*00e0*/  I2FP.F32.S32 R9, UR9 ;  /* 0x0000000900097c45 */ /* 0x004fe40008201400 */
[----:B------:R-:W-:Y:S02]  /*00f0*/  I2FP.F32.S32 R3, UR8 ;  /* 0x0000000800037c45 */ /* 0x000fe40008201400 */
[----:B------:R-:W1:Y:S01]  /*0100*/  MUFU.RCP R2, R9 ;  /* 0x0000000900027308 */ /* 0x000e620000001000 */
[----:B---3--:R-:W-:-:S05]  /*0110*/  I2FP.F32.S32 R0, UR6 ;  /* 0x0000000600007c45 */ /* 0x008fca0008201400 */
[----:B------:R-:W-:-:S04]  /*0120*/  FMUL R0, R0, R3 ;  /* 0x0000000300007220 */ /* 0x000fc80000400000 */
[----:B------:R-:W2:Y:S01]  /*0130*/  FCHK P0, R0, R9 ;  /* 0x0000000900007302 */ /* 0x000ea20000000000 */
[----:B-1----:R-:W-:-:S04]  /*0140*/  FFMA R5, -R9, R2, 1 ;  /* 0x3f80000009057423 */ /* 0x002fc80000000102 */
[----:B------:R-:W-:-:S04]  /*0150*/  FFMA R5, R2, R5, R2 ;  /* 0x0000000502057223 */ /* 0x000fc80000000002 */
[----:B------:R-:W-:-:S04]  /*0160*/  FFMA R2, R0, R5, RZ ;  /* 0x0000000500027223 */ /* 0x000fc800000000ff */
[----:B------:R-:W-:-:S04]  /*0170*/  FFMA R3, -R9, R2, R0 ;  /* 0x0000000209037223 */ /* 0x000fc80000000100 */
[----:B------:R-:W-:Y:S01]  /*0180*/  FFMA R5, R5, R3, R2 ;  /* 0x0000000305057223 */ /* 0x000fe20000000002 */
[----:B0-2---:R-:W-:Y:S06]  /*0190*/  @!P0 BRA `(.L_x_118) ;  /* 0x0000000000108947 */ /* 0x005fec0003800000 */
[----:B------:R-:W-:Y:S02]  /*01a0*/  MOV R3, R9 ;  /* 0x0000000900037202 */ /* 0x000fe40000000f00 */
[----:B------:R-:W-:-:S07]  /*01b0*/  MOV R10, 0x1d0 ;  /* 0x000001d0000a7802 */ /* 0x000fce0000000f00 */
[----:B-----5:R-:W-:Y:S05]  /*01c0*/  CALL.REL.NOINC `($__internal_5_$__cuda_sm3x_div_rn_noftz_f32_slowpath) ;  /* 0x00000010004c7944 */ /* 0x020fea0003c00000 */
[----:B------:R-:W-:-:S07]  /*01d0*/  IMAD.MOV.U32 R5, RZ, RZ, R0 ;  /* 0x000000ffff057224 */ /* 0x000fce00078e0000 */
.L_x_118:
[----:B------:R-:W0:Y:S02]  /*01e0*/  LDC R0, c[0x3][0x1c] ;  /* 0x00c00700ff007b82 */ /* 0x000e240000000800 */
[----:B0-----:R-:W-:-:S05]  /*01f0*/  FADD R0, R0, 1 ;  /* 0x3f80000000007421 */ /* 0x001fca0000000000 */
[----:B------:R-:W-:-:S04]  /*0200*/  IADD3 R2, PT, PT, R0, 0x1800000, RZ ;  /* 0x0180000000027810 */ /* 0x000fc80007ffe0ff */
[----:B------:R-:W-:-:S04]  /*0210*/  LOP3.LUT R2, R2, 0x7f800000, RZ, 0xc0, !PT ;  /* 0x7f80000002027812 */ /* 0x000fc800078ec0ff */
[----:B------:R-:W-:-:S13]  /*0220*/  ISETP.GT.U32.AND P0, PT, R2, 0x1ffffff, PT ;  /* 0x01ffffff0200780c */ /* 0x000fda0003f04070 */
[----:B------:R-:W-:Y:S05]  /*0230*/  @P0 BRA `(.L_x_119) ;  /* 0x0000000000100947 */ /* 0x000fea0003800000 */
[----:B------:R-:W-:-:S07]  /*0240*/  MOV R10, 0x260 ;  /* 0x00000260000a7802 */ /* 0x000fce0000000f00 */
[----:B-----5:R-:W-:Y:S05]  /*0250*/  CALL.REL.NOINC `($__internal_3_$__cuda_sm20_rcp_rn_f32_slowpath) ;  /* 0x0000000800f87944 */ /* 0x020fea0003c00000 */
[----:B------:R-:W-:Y:S01]  /*0260*/  IMAD.MOV.U32 R7, RZ, RZ, R0 ;  /* 0x000000ffff077224 */ /* 0x000fe200078e0000 */
[----:B------:R-:W-:Y:S06]  /*0270*/  BRA `(.L_x_120) ;  /* 0x0000000000107947 */ /* 0x000fec0003800000 */
.L_x_119:
[----:B------:R-:W0:Y:S02]  /*0280*/  MUFU.RCP R7, R0 ;  /* 0x0000000000077308 */ /* 0x000e240000001000 */
[----:B0-----:R-:W-:-:S04]  /*0290*/  FFMA R2, R0, R7, -1 ;  /* 0xbf80000000027423 */ /* 0x001fc80000000007 */
[----:B------:R-:W-:-:S04]  /*02a0*/  FADD.FTZ R2, -R2, -RZ ;  /* 0x800000ff02027221 */ /* 0x000fc80000010100 */
[----:B------:R-:W-:-:S07]  /*02b0*/  FFMA R7, R7, R2, R7 ;  /* 0x0000000207077223 */ /* 0x000fce0000000007 */
.L_x_120:
[----:B------:R-:W-:Y:S01]  /*02c0*/  IADD3 R2, PT, PT, R7, -0xd000000, RZ ;  /* 0xf300000007027810 */ /* 0x000fe20007ffe0ff */
[----:B------:R0:W1:Y:S01]  /*02d0*/  MUFU.RSQ R0, R7 ;  /* 0x0000000700007308 */ /* 0x0000620000001400 */
[----:B------:R-:W-:Y:S02]  /*02e0*/  BSSY.RECONVERGENT B0, `(.L_x_121) ;  /* 0x000000c000007945 */ /* 0x000fe40003800200 */
[----:B------:R-:W-:-:S13]  /*02f0*/  ISETP.GT.U32.AND P0, PT, R2, 0x727fffff, PT ;  /* 0x727fffff0200780c */ /* 0x000fda0003f04070 */
[----:B0-----:R-:W-:Y:S05]  /*0300*/  @!P0 BRA `(.L_x_122) ;  /* 0x0000000000148947 */ /* 0x001fea0003800000 */
[----:B-1----:R-:W-:Y:S01]  /*0310*/  IMAD.MOV.U32 R0, RZ, RZ, R7 ;  /* 0x000000ffff007224 */ /* 0x002fe200078e0007 */
[----:B------:R-:W-:-:S07]  /*0320*/  MOV R12, 0x340 ;  /* 0x00000340000c7802 */ /* 0x000fce0000000f00 */
[----:B-----5:R-:W-:Y:S05]  /*0330*/  CALL.REL.NOINC `($__internal_4_$__cuda_sm20_sqrt_rn_f32_slowpath) ;  /* 0x0000000c00947944 */ /* 0x020fea0003c00000 */
[----:B------:R-:W-:Y:S01]  /*0340*/  MOV R2, R9 ;  /* 0x0000000900027202 */ /* 0x000fe20000000f00 */
[----:B------:R-:W-:Y:S06]  /*0350*/  BRA `(.L_x_123) ;  /* 0x0000000000107947 */ /* 0x000fec0003800000 */
.L_x_122:
[C---:B-1----:R-:W-:Y:S01]  /*0360*/  FMUL.FTZ R2, R0.reuse, R7 ;  /* 0x0000000700027220 */ /* 0x042fe20000410000 */
[----:B------:R-:W-:-:S03]  /*0370*/  FMUL.FTZ R0, R0, 0.5 ;  /* 0x3f00000000007820 */ /* 0x000fc60000410000 */
[----:B------:R-:W-:-:S04]  /*0380*/  FFMA R3, -R2, R2, R7 ;  /* 0x0000000202037223 */ /* 0x000fc80000000107 */
[----:B------:R-:W-:-:S07]  /*0390*/  FFMA R2, R3, R0, R2 ;  /* 0x0000000003027223 */ /* 0x000fce0000000002 */
.L_x_123:
[----:B------:R-:W-:Y:S05]  /*03a0*/  BSYNC.RECONVERGENT B0 ;  /* 0x0000000000007941 */ /* 0x000fea0003800200 */
.L_x_121:
        /* <DEDUP_REMOVED lines=13> */
[----:B------:R-:W-:Y:S05]  /*0480*/  CALL.REL.NOINC `($__internal_5_$__cuda_sm3x_div_rn_noftz_f32_slowpath) ;  /* 0x0000000c009c7944 */ /* 0x000fea0003c00000 */
[----:B------:R-:W-:-:S07]  /*0490*/  IMAD.MOV.U32 R6, RZ, RZ, R0 ;  /* 0x000000ffff067224 */ /* 0x000fce00078e0000 */
.L_x_125:
[----:B------:R-:W-:Y:S05]  /*04a0*/  BSYNC.RECONVERGENT B0 ;  /* 0x0000000000007941 */ /* 0x000fea0003800200 */
.L_x_124:
[----:B------:R-:W-:Y:S02]  /*04b0*/  HFMA2 R0, -RZ, RZ, 0.96630859375, -0.0022525787353515625 ;  /* 0x3bbb989dff007431 */ /* 0x000fe400000001ff */
[----:B------:R-:W-:Y:S01]  /*04c0*/  FADD R7, R7, -1 ;  /* 0xbf80000007077421 */ /* 0x000fe20000000000 */
[----:B------:R-:W0:Y:S01]  /*04d0*/  LDC R10, c[0x3][0x1c] ;  /* 0x00c00700ff0a7b82 */ /* 0x000e220000000800 */
[----:B------:R-:W-:Y:S01]  /*04e0*/  IMAD.MOV.U32 R3, RZ, RZ, 0x437c0000 ;  /* 0x437c0000ff037424 */ /* 0x000fe200078e00ff */
[----:B------:R-:W-:Y:S01]  /*04f0*/  MOV R9, 0x40000000 ;  /* 0x4000000000097802 */ /* 0x000fe20000000f00 */
[----:B------:R-:W-:-:S04]  /*0500*/  FMUL R7, R7, R6 ;  /* 0x0000000607077220 */ /* 0x000fc80000400000 */
[----:B------:R-:W-:-:S04]  /*0510*/  FFMA.SAT R0, R7, R0, 0.5 ;  /* 0x3f00000007007423 */ /* 0x000fc80000002000 */
[----:B------:R-:W-:-:S04]  /*0520*/  FFMA.RM R0, R0, R3, 12582913 ;  /* 0x4b40000100007423 */ /* 0x000fc80000004003 */
[C---:B------:R-:W-:Y:S01]  /*0530*/  FADD R8, R0.reuse, -12583039 ;  /* 0xcb40007f00087421 */ /* 0x040fe20000000000 */
[----:B------:R-:W-:-:S03]  /*0540*/  SHF.L.U32 R0, R0, 0x17, RZ ;  /* 0x0000001700007819 */ /* 0x000fc600000006ff */
[----:B------:R-:W-:-:S04]  /*0550*/  FFMA R8, R7, 1.4426950216293334961, -R8 ;  /* 0x3fb8aa3b07087823 */ /* 0x000fc80000000808 */
[----:B------:R-:W-:Y:S01]  /*0560*/  FFMA R8, R7, 1.925963033500011079e-08, R8 ;  /* 0x32a5706007087823 */ /* 0x000fe20000000008 */
[----:B0-----:R-:W-:-:S03]  /*0570*/  FFMA R9, R10, R9, 1 ;  /* 0x3f8000000a097423 */ /* 0x001fc60000000009 */
[----:B------:R-:W0:Y:S01]  /*0580*/  MUFU.EX2 R3, R8 ;  /* 0x0000000800037308 */ /* 0x000e220000000800 */
[----:B------:R-:W-:-:S05]  /*0590*/  VIADD R7, R9, 0x1800000 ;  /* 0x0180000009077836 */ /* 0x000fca0000000000 */
[----:B------:R-:W-:-:S04]  /*05a0*/  LOP3.LUT R7, R7, 0x7f800000, RZ, 0xc0, !PT ;  /* 0x7f80000007077812 */ /* 0x000fc800078ec0ff */
[----:B------:R-:W-:Y:S01]  /*05b0*/  ISETP.GT.U32.AND P0, PT, R7, 0x1ffffff, PT ;  /* 0x01ffffff0700780c */ /* 0x000fe20003f04070 */
[----:B0-----:R-:W-:Y:S01]  /*05c0*/  FMUL R3, R0, R3 ;  /* 0x0000000300037220 */ /* 0x001fe20000400000 */
[----:B------:R-:W-:-:S03]  /*05d0*/  FMUL R0, R5, 0.5 ;  /* 0x3f00000005007820 */ /* 0x000fc60000400000 */
[----:B------:R-:W-:Y:S01]  /*05e0*/  FMUL R2, R3, R2 ;  /* 0x0000000203027220 */ /* 0x000fe20000400000 */
[----:B------:R-:W-:-:S03]  /*05f0*/  FMUL R7, R0, R5 ;  /* 0x0000000500077220 */ /* 0x000fc60000400000 */
[----:B------:R-:W-:-:S04]  /*0600*/  FFMA R8, R2, R5, 1 ;  /* 0x3f80000002087423 */ /* 0x000fc80000000005 */
[----:B------:R-:W-:Y:S05]  /*0610*/  @P0 BRA `(.L_x_126) ;  /* 0x0000000000100947 */ /* 0x000fea0003800000 */
[----:B------:R-:W-:Y:S01]  /*0620*/  IMAD.MOV.U32 R0, RZ, RZ, R9 ;  /* 0x000000ffff007224 */ /* 0x000fe200078e0009 */
[----:B------:R-:W-:-:S07]  /*0630*/  MOV R10, 0x650 ;  /* 0x00000650000a7802 */ /* 0x000fce0000000f00 */
[----:B------:R-:W-:Y:S05]  /*0640*/  CALL.REL.NOINC `($__internal_3_$__cuda_sm20_rcp_rn_f32_slowpath) ;  /* 0x0000000400fc7944 */ /* 0x000fea0003c00000 */
[----:B------:R-:W-:Y:S05]  /*0650*/  BRA `(.L_x_127) ;  /* 0x0000000000107947 */ /* 0x000fea0003800000 */
.L_x_126:
[----:B------:R-:W0:Y:S02]  /*0660*/  MUFU.RCP R0, R9 ;  /* 0x0000000900007308 */ /* 0x000e240000001000 */
[----:B0-----:R-:W-:-:S04]  /*0670*/  FFMA R2, R9, R0, -1 ;  /* 0xbf80000009027423 */ /* 0x001fc80000000000 */
[----:B------:R-:W-:-:S04]  /*0680*/  FADD.FTZ R3, -R2, -RZ ;  /* 0x800000ff02037221 */ /* 0x000fc80000010100 */
[----:B------:R-:W-:-:S07]  /*0690*/  FFMA R0, R0, R3, R0 ;  /* 0x0000000300007223 */ /* 0x000fce0000000000 */
.L_x_127:
[----:B------:R-:W-:Y:S01]  /*06a0*/  IADD3 R2, PT, PT, R0, -0xd000000, RZ ;  /* 0xf300000000027810 */ /* 0x000fe20007ffe0ff */
[----:B------:R0:W1:Y:S01]  /*06b0*/  MUFU.RSQ R9, R0 ;  /* 0x0000000000097308 */ /* 0x0000620000001400 */
[----:B------:R-:W-:Y:S02]  /*06c0*/  BSSY.RECONVERGENT B0, `(.L_x_128) ;  /* 0x000000b000007945 */ /* 0x000fe40003800200 */
[----:B------:R-:W-:-:S13]  /*06d0*/  ISETP.GT.U32.AND P0, PT, R2, 0x727fffff, PT ;  /* 0x727fffff0200780c */ /* 0x000fda0003f04070 */
[----:B0-----:R-:W-:Y:S05]  /*06e0*/  @!P0 BRA `(.L_x_129) ;  /* 0x0000000000108947 */ /* 0x001fea0003800000 */
[----:B------:R-:W-:-:S07]  /*06f0*/  MOV R12, 0x710 ;  /* 0x00000710000c7802 */ /* 0x000fce0000000f00 */
[----:B-1----:R-:W-:Y:S05]  /*0700*/  CALL.REL.NOINC `($__internal_4_$__cuda_sm20_sqrt_rn_f32_slowpath) ;  /* 0x0000000800a07944 */ /* 0x002fea0003c00000 */
[----:B------:R-:W-:Y:S01]  /*0710*/  IMAD.MOV.U32 R2, RZ, RZ, R9 ;  /* 0x000000ffff027224 */ /* 0x000fe200078e0009 */
[----:B------:R-:W-:Y:S06]  /*0720*/  BRA `(.L_x_130) ;  /* 0x0000000000107947 */ /* 0x000fec0003800000 */
.L_x_129:
[C---:B-1----:R-:W-:Y:S01]  /*0730*/  FMUL.FTZ R3, R9.reuse, R0 ;  /* 0x0000000009037220 */ /* 0x042fe20000410000 */
[----:B------:R-:W-:-:S03]  /*0740*/  FMUL.FTZ R9, R9, 0.5 ;  /* 0x3f00000009097820 */ /* 0x000fc60000410000 */
[----:B------:R-:W-:-:S04]  /*0750*/  FFMA R2, -R3, R3, R0 ;  /* 0x0000000303027223 */ /* 0x000fc80000000100 */
[----:B------:R-:W-:-:S07]  /*0760*/  FFMA R2, R2, R9, R3 ;  /* 0x0000000902027223 */ /* 0x000fce0000000003 */
.L_x_130:
[----:B------:R-:W-:Y:S05]  /*0770*/  BSYNC.RECONVERGENT B0 ;  /* 0x0000000000007941 */ /* 0x000fea0003800200 */
.L_x_128:
[----:B------:R-:W-:Y:S01]  /*0780*/  FADD R3, R0, -1 ;  /* 0xbf80000000037421 */ /* 0x000fe20000000000 */
[----:B------:R-:W-:Y:S01]  /*0790*/  HFMA2 R0, -RZ, RZ, 0.96630859375, -0.0022525787353515625 ;  /* 0x3bbb989dff007431 */ /* 0x000fe200000001ff */
[----:B------:R-:W-:Y:S01]  /*07a0*/  MOV R9, 0x437c0000 ;  /* 0x437c000000097802 */ /* 0x000fe20000000f00 */
[----:B------:R-:W-:Y:S02]  /*07b0*/  IMAD.MOV.U32 R11, RZ, RZ, 0x3eaaaaab ;  /* 0x3eaaaaabff0b7424 */ /* 0x000fe400078e00ff */
[----:B------:R-:W-:Y:S01]  /*07c0*/  FMUL R3, R3, R6 ;  /* 0x0000000603037220 */ /* 0x000fe20000400000 */
[----:B------:R-:W-:Y:S01]  /*07d0*/  FCHK P0, R5, 3 ;  /* 0x4040000005007902 */ /* 0x000fe20000000000 */
[----:B------:R-:W-:Y:S02]  /*07e0*/  BSSY.RECONVERGENT B0, `(.L_x_131) ;  /* 0x0000016000007945 */ /* 0x000fe40003800200 */
[----:B------:R-:W-:-:S04]  /*07f0*/  FFMA.SAT R0, R3, R0, 0.5 ;  /* 0x3f00000003007423 */ /* 0x000fc80000002000 */
[----:B------:R-:W-:-:S04]  /*0800*/  FFMA.RM R9, R0, R9, 12582913 ;  /* 0x4b40000100097423 */ /* 0x000fc80000004009 */
[C---:B------:R-:W-:Y:S01]  /*0810*/  FADD R0, R9.reuse, -12583039 ;  /* 0xcb40007f09007421 */ /* 0x040fe20000000000 */
[----:B------:R-:W-:-:S03]  /*0820*/  SHF.L.U32 R9, R9, 0x17, RZ ;  /* 0x0000001709097819 */ /* 0x000fc600000006ff */
[----:B------:R-:W-:-:S04]  /*0830*/  FFMA R0, R3, 1.4426950216293334961, -R0 ;  /* 0x3fb8aa3b03007823 */ /* 0x000fc80000000800 */
[----:B------:R-:W-:Y:S01]  /*0840*/  FFMA R3, R3, 1.925963033500011079e-08, R0 ;  /* 0x32a5706003037823 */ /* 0x000fe20000000000 */
[----:B------:R-:W-:-:S03]  /*0850*/  HFMA2 R0, -RZ, RZ, 2.125, 0 ;  /* 0x40400000ff007431 */ /* 0x000fc600000001ff */
[----:B------:R-:W0:Y:S02]  /*0860*/  MUFU.EX2 R10, R3 ;  /* 0x00000003000a7308 */ /* 0x000e240000000800 */
        /* <DEDUP_REMOVED lines=9> */
[----:B------:R-:W-:Y:S01]  /*0900*/  IMAD.MOV.U32 R0, RZ, RZ, R5 ;  /* 0x000000ffff007224 */ /* 0x000fe200078e0005 */
[----:B------:R-:W-:Y:S02]  /*0910*/  MOV R3, 0x40400000 ;  /* 0x4040000000037802 */ /* 0x000fe40000000f00 */
[----:B------:R-:W-:-:S07]  /*0920*/  MOV R10, 0x940 ;  /* 0x00000940000a7802 */ /* 0x000fce0000000f00 */
[----:B------:R-:W-:Y:S05]  /*0930*/  CALL.REL.NOINC `($__internal_5_$__cuda_sm3x_div_rn_noftz_f32_slowpath) ;  /* 0x0000000800707944 */ /* 0x000fea0003c00000 */
.L_x_132:
[----:B------:R-:W-:Y:S05]  /*0940*/  BSYNC.RECONVERGENT B0 ;  /* 0x0000000000007941 */ /* 0x000fea0003800200 */
.L_x_131:
[----:B------:R-:W0:Y:S01]  /*0950*/  LDC R2, c[0x3][0x1c] ;  /* 0x00c00700ff027b82 */ /* 0x000e220000000800 */
[----:B------:R-:W-:Y:S01]  /*0960*/  MOV R3, 0x40400000 ;  /* 0x4040000000037802 */ /* 0x000fe20000000f00 */
[----:B------:R-:W-:-:S04]  /*0970*/  FMUL R7, R7, R0 ;  /* 0x0000000007077220 */ /* 0x000fc80000400000 */
[----:B0-----:R-:W-:-:S04]  /*0980*/  FFMA R2, R2, R3, 1 ;  /* 0x3f80000002027423 */ /* 0x001fc80000000003 */
[----:B------:R-:W-:-:S05]  /*0990*/  VIADD R3, R2, 0x1800000 ;  /* 0x0180000002037836 */ /* 0x000fca0000000000 */
[----:B------:R-:W-:-:S04]  /*09a0*/  LOP3.LUT R3, R3, 0x7f800000, RZ, 0xc0, !PT ;  /* 0x7f80000003037812 */ /* 0x000fc800078ec0ff */
[----:B------:R-:W-:-:S13]  /*09b0*/  ISETP.GT.U32.AND P0, PT, R3, 0x1ffffff, PT ;  /* 0x01ffffff0300780c */ /* 0x000fda0003f04070 */
[----:B------:R-:W-:Y:S05]  /*09c0*/  @P0 BRA `(.L_x_133) ;  /* 0x0000000000100947 */ /* 0x000fea0003800000 */
[----:B------:R-:W-:Y:S02]  /*09d0*/  MOV R0, R2 ;  /* 0x0000000200007202 */ /* 0x000fe40000000f00 */
[----:B------:R-:W-:-:S07]  /*09e0*/  MOV R10, 0xa00 ;  /* 0x00000a00000a7802 */ /* 0x000fce0000000f00 */
[----:B------:R-:W-:Y:S05]  /*09f0*/  CALL.REL.NOINC `($__internal_3_$__cuda_sm20_rcp_rn_f32_slowpath) ;  /* 0x0000000400107944 */ /* 0x000fea0003c00000 */
[----:B------:R-:W-:Y:S05]  /*0a00*/  BRA `(.L_x_134) ;  /* 0x0000000000107947 */ /* 0x000fea0003800000 */
.L_x_133:
[----:B------:R-:W0:Y:S02]  /*0a10*/  MUFU.RCP R3, R2 ;  /* 0x0000000200037308 */ /* 0x000e240000001000 */
[----:B0-----:R-:W-:-:S04]  /*0a20*/  FFMA R0, R2, R3, -1 ;  /* 0xbf80000002007423 */ /* 0x001fc80000000003 */
[----:B------:R-:W-:-:S04]  /*0a30*/  FADD.FTZ R0, -R0, -RZ ;  /* 0x800000ff00007221 */ /* 0x000fc80000010100 */
[----:B------:R-:W-:-:S07]  /*0a40*/  FFMA R0, R3, R0, R3 ;  /* 0x0000000003007223 */ /* 0x000fce0000000003 */
.L_x_134:
        /* <DEDUP_REMOVED lines=9> */
.L_x_136:
[C---:B-1----:R-:W-:Y:S01]  /*0ae0*/  FMUL.FTZ R3, R5.reuse, R0 ;  /* 0x0000000005037220 */ /* 0x042fe20000410000 */
[----:B------:R-:W-:-:S03]  /*0af0*/  FMUL.FTZ R5, R5, 0.5 ;  /* 0x3f00000005057820 */ /* 0x000fc60000410000 */
[----:B------:R-:W-:-:S04]  /*0b00*/  FFMA R2, -R3, R3, R0 ;  /* 0x0000000303027223 */ /* 0x000fc80000000100 */
[----:B------:R-:W-:-:S07]  /*0b10*/  FFMA R2, R2, R5, R3 ;  /* 0x0000000502027223 */ /* 0x000fce0000000003 */
.L_x_137:
[----:B------:R-:W-:Y:S05]  /*0b20*/  BSYNC.RECONVERGENT B0 ;  /* 0x0000000000007941 */ /* 0x000fea0003800200 */
.L_x_135:
[----:B------:R-:W-:Y:S01]  /*0b30*/  FADD R3, R0, -1 ;  /* 0xbf80000000037421 */ /* 0x000fe20000000000 */
[----:B------:R-:W-:Y:S01]  /*0b40*/  HFMA2 R0, -RZ, RZ, 0.96630859375, -0.0022525787353515625 ;  /* 0x3bbb989dff007431 */ /* 0x000fe200000001ff */
[----:B------:R-:W-:Y:S01]  /*0b50*/  MOV R5, 0x437c0000 ;  /* 0x437c000000057802 */ /* 0x000fe20000000f00 */
[----:B------:R-:W-:Y:S01]  /*0b60*/  BSSY.RECONVERGENT B0, `(.L_x_138) ;  /* 0x0000019000007945 */ /* 0x000fe20003800200 */
[----:B------:R-:W-:-:S04]  /*0b70*/  FMUL R3, R3, R6 ;  /* 0x0000000603037220 */ /* 0x000fc80000400000 */
[----:B------:R-:W-:-:S04]  /*0b80*/  FFMA.SAT R0, R3, R0, 0.5 ;  /* 0x3f00000003007423 */ /* 0x000fc80000002000 */
[----:B------:R-:W-:-:S04]  /*0b90*/  FFMA.RM R0, R0, R5, 12582913 ;  /* 0x4b40000100007423 */ /* 0x000fc80000004005 */
[C---:B------:R-:W-:Y:S01]  /*0ba0*/  FADD R6, R0.reuse, -12583039 ;  /* 0xcb40007f00067421 */ /* 0x040fe20000000000 */
[----:B------:R-:W-:-:S03]  /*0bb0*/  IMAD.SHL.U32 R0, R0, 0x800000, RZ ;  /* 0x0080000000007824 */ /* 0x000fc600078e00ff */
[----:B------:R-:W-:-:S04]  /*0bc0*/  FFMA R6, R3, 1.4426950216293334961, -R6 ;  /* 0x3fb8aa3b03067823 */ /* 0x000fc80000000806 */
[----:B------:R-:W-:-:S04]  /*0bd0*/  FFMA R6, R3, 1.925963033500011079e-08, R6 ;  /* 0x32a5706003067823 */ /* 0x000fc80000000006 */
        /* <DEDUP_REMOVED lines=8> */
[----:B------:R-:W-:Y:S02]  /*0c60*/  MOV R0, R2 ;  /* 0x0000000200007202 */ /* 0x000fe40000000f00 */
[----:B------:R-:W-:-:S07]  /*0c70*/  MOV R10, 0xc90 ;  /* 0x00000c90000a7802 */ /* 0x000fce0000000f00 */
[----:B------:R-:W-:Y:S05]  /*0c80*/  CALL.REL.NOINC `($__internal_3_$__cuda_sm20_rcp_rn_f32_slowpath) ;  /* 0x00000000006c7944 */ /* 0x000fea0003c00000 */
[----:B------:R-:W-:Y:S01]  /*0c90*/  IMAD.MOV.U32 R5, RZ, RZ, R0 ;  /* 0x000000ffff057224 */ /* 0x000fe200078e0000 */
[----:B------:R-:W-:Y:S06]  /*0ca0*/  BRA `(.L_x_140) ;  /* 0x0000000000107947 */ /* 0x000fec0003800000 */
.L_x_139:
[----:B------:R-:W0:Y:S02]  /*0cb0*/  MUFU.RCP R5, R2 ;  /* 0x0000000200057308 */ /* 0x000e240000001000 */
[----:B0-----:R-:W-:-:S04]  /*0cc0*/  FFMA R0, R2, R5, -1 ;  /* 0xbf80000002007423 */ /* 0x001fc80000000005 */
[----:B------:R-:W-:-:S04]  /*0cd0*/  FADD.FTZ R0, -R0, -RZ ;  /* 0x800000ff00007221 */ /* 0x000fc80000010100 */
[----:B------:R-:W-:-:S07]  /*0ce0*/  FFMA R5, R5, R0, R5 ;  /* 0x0000000005057223 */ /* 0x000fce0000000005 */
.L_x_140:
[----:B------:R-:W-:Y:S05]  /*0cf0*/  BSYNC.RECONVERGENT B0 ;  /* 0x0000000000007941 */ /* 0x000fea0003800200 */
.L_x_138:
        /* <DEDUP_REMOVED lines=13> */
[----:B------:R-:W-:Y:S05]  /*0dd0*/  CALL.REL.NOINC `($__internal_5_$__cuda_sm3x_div_rn_noftz_f32_slowpath) ;  /* 0x0000000400487944 */ /* 0x000fea0003c00000 */
[----:B------:R-:W-:-:S07]  /*0de0*/  MOV R7, R0 ;  /* 0x0000000000077202 */ /* 0x000fce0000000f00 */
.L_x_142:
[----:B------:R-:W-:Y:S05]  /*0df0*/  BSYNC.RECONVERGENT B0 ;  /* 0x0000000000007941 */ /* 0x000fea0003800200 */
.L_x_141:
[----:B------:R-:W0:Y:S02]  /*0e00*/  LDC.64 R2, c[0x0][0x388] ;  /* 0x0000e200ff027b82 */ /* 0x000e240000000a00 */
[----:B0-----:R-:W-:-:S05]  /*0e10*/  IMAD.WIDE R4, R4, 0x4, R2 ;  /* 0x0000000404047825 */ /* 0x001fca00078e0202 */
[----:B------:R-:W-:Y:S01]  /*0e20*/  STG.E desc[UR4][R4.64], R7 ;  /* 0x0000000704007986 */ /* 0x000fe2000c101904 */
[----:B------:R-:W-:Y:S05]  /*0e30*/  EXIT ;  /* 0x000000000000794d */ /* 0x000fea0003800000 */
        .weak           $__internal_3_$__cuda_sm20_rcp_rn_f32_slowpath
        .type           $__internal_3_$__cuda_sm20_rcp_rn_f32_slowpath,@function
        .size           $__internal_3_$__cuda_sm20_rcp_rn_f32_slowpath,($__internal_4_$__cuda_sm20_sqrt_rn_f32_slowpath - $__internal_3_$__cuda_sm20_rcp_rn_f32_slowpath)
$__internal_3_$__cuda_sm20_rcp_rn_f32_slowpath:
[----:B------:R-:W-:Y:S01]  /*0e40*/  IMAD.SHL.U32 R2, R0, 0x2, RZ ;  /* 0x0000000200027824 */ /* 0x000fe200078e00ff */
[----:B------:R-:W-:Y:S04]  /*0e50*/  BSSY.RECONVERGENT B1, `(.L_x_143) ;  /* 0x0000030000017945 */ /* 0x000fe80003800200 */
        /* <DEDUP_REMOVED lines=13> */
.L_x_144:
[----:B------:R-:W-:-:S04]  /*0f30*/  IADD3 R13, PT, PT, R11, -0xfd, RZ ;  /* 0xffffff030b0d7810 */ /* 0x000fc80007ffe0ff */
[----:B------:R-:W-:-:S13]  /*0f40*/  ISETP.GT.U32.AND P0, PT, R13, 0x1, PT ;  /* 0x000000010d00780c */ /* 0x000fda0003f04070 */
[----:B------:R-:W-:Y:S05]  /*0f50*/  @P0 BRA `(.L_x_146) ;  /* 0x0000000000780947 */ /* 0x000fea0003800000 */
[----:B------:R-:W-:Y:S01]  /*0f60*/  LOP3.LUT R2, R0, 0x7fffff, RZ, 0xc0, !PT ;  /* 0x007fffff00027812 */ /* 0x000fe200078ec0ff */
[----:B------:R-:W-:-:S03]  /*0f70*/  IMAD.MOV.U32 R14, RZ, RZ, 0x3 ;  /* 0x00000003ff0e7424 */ /* 0x000fc600078e00ff */
[----:B------:R-:W-:Y:S02]  /*0f80*/  LOP3.LUT R2, R2, 0x3f800000, RZ, 0xfc, !PT ;  /* 0x3f80000002027812 */ /* 0x000fe400078efcff */
[----:B------:R-:W-:Y:S02]  /*0f90*/  SHF.L.U32 R14, R14, R13, RZ ;  /* 0x0000000d0e0e7219 */ /* 0x000fe400000006ff */
[----:B------:R-:W0:Y:S02]  /*0fa0*/  MUFU.RCP R3, R2 ;  /* 0x0000000200037308 */ /* 0x000e240000001000 */
        /* <DEDUP_REMOVED lines=11> */
[----:B------:R-:W-:Y:S02]  /*1060*/  LOP3.LUT P1, RZ, R2, R13, R3, 0xf8, !PT ;  /* 0x0000000d02ff7212 */ /* 0x000fe4000782f803 */
[C---:B------:R-:W-:Y:S02]  /*1070*/  LOP3.LUT P0, RZ, R14.reuse, 0x1, RZ, 0xc0, !PT ;  /* 0x000000010eff7812 */ /* 0x040fe4000780c0ff */
[----:B------:R-:W-:-:S04]  /*1080*/  LOP3.LUT P2, RZ, R14, 0x2, RZ, 0xc0, !PT ;  /* 0x000000020eff7812 */ /* 0x000fc8000784c0ff */
[----:B------:R-:W-:Y:S02]  /*1090*/  PLOP3.LUT P0, PT, P0, P1, P2, 0xe0, 0x0 ;  /* 0x000000000000781c */ /* 0x000fe40000703c20 */
[----:B------:R-:W-:Y:S02]  /*10a0*/  LOP3.LUT P1, RZ, R0, 0x7fffff, RZ, 0xc0, !PT ;  /* 0x007fffff00ff7812 */ /* 0x000fe4000782c0ff */
[----:B------:R-:W-:-:S04]  /*10b0*/  SEL R2, RZ, 0x1, !P0 ;  /* 0x00000001ff027807 */ /* 0x000fc80004000000 */
[----:B------:R-:W-:-:S04]  /*10c0*/  IADD3 R2, PT, PT, -R2, RZ, RZ ;  /* 0x000000ff02027210 */ /* 0x000fc80007ffe1ff */
[----:B------:R-:W-:Y:S01]  /*10d0*/  ISETP.GE.AND P0, PT, R2, RZ, PT ;  /* 0x000000ff0200720c */ /* 0x000fe20003f06270 */
[----:B------:R-:W-:-:S05]  /*10e0*/  VIADD R2, R11, 0xffffff04 ;  /* 0xffffff040b027836 */ /* 0x000fca0000000000 */
[----:B------:R-:W-:-:S07]  /*10f0*/  SHF.R.U32.HI R3, RZ, R2, R3 ;  /* 0x00000002ff037219 */ /* 0x000fce0000011603 */
[----:B------:R-:W-:-:S04]  /*1100*/  @!P0 IADD3 R3, PT, PT, R3, 0x1, RZ ;  /* 0x0000000103038810 */ /* 0x000fc80007ffe0ff */
[----:B------:R-:W-:-:S04]  /*1110*/  @!P1 SHF.L.U32 R3, R3, 0x1, RZ ;  /* 0x0000000103039819 */ /* 0x000fc800000006ff */
[----:B------:R-:W-:Y:S01]  /*1120*/  LOP3.LUT R3, R3, 0x80000000, R0, 0xf8, !PT ;  /* 0x8000000003037812 */ /* 0x000fe200078ef800 */
[----:B------:R-:W-:Y:S06]  /*1130*/  BRA `(.L_x_145) ;  /* 0x0000000000047947 */ /* 0x000fec0003800000 */
.L_x_146:
[----:B------:R0:W1:Y:S02]  /*1140*/  MUFU.RCP R3, R0 ;  /* 0x0000000000037308 */ /* 0x0000640000001000 */
.L_x_145:
[----:B------:R-:W-:Y:S05]  /*1150*/  BSYNC.RECONVERGENT B1 ;  /* 0x0000000000017941 */ /* 0x000fea0003800200 */
.L_x_143:
[----:B------:R-:W-:Y:S02]  /*1160*/  HFMA2 R11, -RZ, RZ, 0, 0 ;  /* 0x00000000ff0b7431 */ /* 0x000fe400000001ff */
[----:B01----:R-:W-:Y:S02]  /*1170*/  IMAD.MOV.U32 R0, RZ, RZ, R3 ;  /* 0x000000ffff007224 */ /* 0x003fe400078e0003 */
[----:B------:R-:W-:Y:S05]  /*1180*/  RET.REL.NODEC R10 `(_Z13find_nonzerosPfS_iiiifS_) ;  /* 0xffffffec0a9c7950 */ /* 0x000fea0003c3ffff */
        .weak           $__internal_4_$__cuda_sm20_sqrt_rn_f32_slowpath
        .type           $__internal_4_$__cuda_sm20_sqrt_rn_f32_slowpath,@function
        .size           $__internal_4_$__cuda_sm20_sqrt_rn_f32_slowpath,($__internal_5_$__cuda_sm3x_div_rn_noftz_f32_slowpath - $__internal_4_$__cuda_sm20_sqrt_rn_f32_slowpath)
$__internal_4_$__cuda_sm20_sqrt_rn_f32_slowpath:
[----:B------:R-:W-:-:S13]  /*1190*/  LOP3.LUT P0, RZ, R0, 0x7fffffff, RZ, 0xc0, !PT ;  /* 0x7fffffff00ff7812 */ /* 0x000fda000780c0ff */
[----:B------:R-:W-:Y:S01]  /*11a0*/  @!P0 MOV R2, R0 ;  /* 0x0000000000028202 */ /* 0x000fe20000000f00 */
[----:B------:R-:W-:Y:S06]  /*11b0*/  @!P0 BRA `(.L_x_147) ;  /* 0x0000000000408947 */ /* 0x000fec0003800000 */
[----:B------:R-:W-:-:S13]  /*11c0*/  FSETP.GEU.FTZ.AND P0, PT, R0, RZ, PT ;  /* 0x000000ff0000720b */ /* 0x000fda0003f1e000 */
[----:B------:R-:W-:Y:S01]  /*11d0*/  @!P0 IMAD.MOV.U32 R2, RZ, RZ, 0x7fffffff ;  /* 0x7fffffffff028424 */ /* 0x000fe200078e00ff */
        /* <DEDUP_REMOVED lines=14> */
.L_x_147:
[----:B------:R-:W-:Y:S01]  /*12c0*/  HFMA2 R3, -RZ, RZ, 0, 0 ;  /* 0x00000000ff037431 */ /* 0x000fe200000001ff */
[----:B------:R-:W-:Y:S01]  /*12d0*/  MOV R9, R2 ;  /* 0x0000000200097202 */ /* 0x000fe20000000f00 */
[----:B------:R-:W-:-:S04]  /*12e0*/  IMAD.MOV.U32 R2, RZ, RZ, R12 ;  /* 0x000000ffff027224 */ /* 0x000fc800078e000c */
[----:B------:R-:W-:Y:S05]  /*12f0*/  RET.REL.NODEC R2 `(_Z13find_nonzerosPfS_iiiifS_) ;  /* 0xffffffec02407950 */ /* 0x000fea0003c3ffff */
        .weak           $__internal_5_$__cuda_sm3x_div_rn_noftz_f32_slowpath
        .type           $__internal_5_$__cuda_sm3x_div_rn_noftz_f32_slowpath,@function
        .size           $__internal_5_$__cuda_sm3x_div_rn_noftz_f32_slowpath,(.L_x_686 - $__internal_5_$__cuda_sm3x_div_rn_noftz_f32_slowpath)
$__internal_5_$__cuda_sm3x_div_rn_noftz_f32_slowpath:
[----:B------:R-:W-:Y:S01]  /*1300*/  SHF.R.U32.HI R11, RZ, 0x17, R3 ;  /* 0x00000017ff0b7819 */ /* 0x000fe20000011603 */
[----:B------:R-:W-:Y:S01]  /*1310*/  BSSY.RECONVERGENT B1, `(.L_x_148) ;  /* 0x0000062000017945 */ /* 0x000fe20003800200 */
[----:B------:R-:W-:Y:S02]  /*1320*/  SHF.R.U32.HI R9, RZ, 0x17, R0 ;  /* 0x00000017ff097819 */ /* 0x000fe40000011600 */
[----:B------:R-:W-:Y:S02]  /*1330*/  LOP3.LUT R11, R11, 0xff, RZ, 0xc0, !PT ;  /* 0x000000ff0b0b7812 */ /* 0x000fe400078ec0ff */
[----:B------:R-:W-:Y:S02]  /*1340*/  LOP3.LUT R14, R9, 0xff, RZ, 0xc0, !PT ;  /* 0x000000ff090e7812 */ /* 0x000fe400078ec0ff */
[----:B------:R-:W-:-:S03]  /*1350*/  IADD3 R13, PT, PT, R11, -0x1, RZ ;  /* 0xffffffff0b0d7810 */ /* 0x000fc60007ffe0ff */
[----:B------:R-:W-:Y:S01]  /*1360*/  VIADD R12, R14, 0xffffffff ;  /* 0xffffffff0e0c7836 */ /* 0x000fe20000000000 */
        /* <DEDUP_REMOVED lines=23> */
[----:B------:R-:W-:Y:S02]  /*14e0*/  @!P0 IMAD.MOV.U32 R9, RZ, RZ, -0x40 ;  /* 0xffffffc0ff098424 */ /* 0x000fe400078e00ff */
[----:B------:R-:W-:Y:S01]  /*14f0*/  @!P0 FFMA R0, R0, 1.84467440737095516160e+19, RZ ;  /* 0x5f80000000008823 */ /* 0x000fe200000000ff */
[----:B------:R-:W-:Y:S02]  /*1500*/  @!P1 FFMA R3, R3, 1.84467440737095516160e+19, RZ ;  /* 0x5f80000003039823 */ /* 0x000fe400000000ff */
[----:B------:R-:W-:-:S07]  /*1510*/  @!P1 IADD3 R9, PT, PT, R9, 0x40, RZ ;  /* 0x0000004009099810 */ /* 0x000fce0007ffe0ff */
.L_x_149:
[----:B------:R-:W-:Y:S01]  /*1520*/  LEA R12, R11, 0xc0800000, 0x17 ;  /* 0xc08000000b0c7811 */ /* 0x000fe200078eb8ff */
[----:B------:R-:W-:Y:S03]  /*1530*/  BSSY.RECONVERGENT B2, `(.L_x_154) ;  /* 0x0000036000027945 */ /* 0x000fe60003800200 */
[----:B------:R-:W-:Y:S01]  /*1540*/  IADD3 R12, PT, PT, -R12, R3, RZ ;  /* 0x000000030c0c7210 */ /* 0x000fe20007ffe1ff */
[----:B------:R-:W-:-:S03]  /*1550*/  VIADD R3, R14, 0xffffff81 ;  /* 0xffffff810e037836 */ /* 0x000fc60000000000 */
[----:B------:R0:W1:Y:S01]  /*1560*/  MUFU.RCP R13, R12 ;  /* 0x0000000c000d7308 */ /* 0x0000620000001000 */
[----:B------:R-:W-:Y:S01]  /*1570*/  FADD.FTZ R15, -R12, -RZ ;  /* 0x800000ff0c0f7221 */ /* 0x000fe20000010100 */
[C---:B------:R-:W-:Y:S01]  /*1580*/  IMAD R0, R3.reuse, -0x800000, R0 ;  /* 0xff80000003007824 */ /* 0x040fe200078e0200 */
[----:B0-----:R-:W-:-:S04]  /*1590*/  IADD3 R12, PT, PT, R3, 0x7f, -R11 ;  /* 0x0000007f030c7810 */ /* 0x001fc80007ffe80b */
[----:B------:R-:W-:Y:S01]  /*15a0*/  IADD3 R12, PT, PT, R12, R9, RZ ;  /* 0x000000090c0c7210 */ /* 0x000fe20007ffe0ff */
[----:B-1----:R-:W-:-:S04]  /*15b0*/  FFMA R14, R13, R15, 1 ;  /* 0x3f8000000d0e7423 */ /* 0x002fc8000000000f */
[----:B------:R-:W-:-:S04]  /*15c0*/  FFMA R16, R13, R14, R13 ;  /* 0x0000000e0d107223 */ /* 0x000fc8000000000d */
[----:B------:R-:W-:-:S04]  /*15d0*/  FFMA R13, R0, R16, RZ ;  /* 0x00000010000d7223 */ /* 0x000fc800000000ff */
[----:B------:R-:W-:-:S04]  /*15e0*/  FFMA R14, R15, R13, R0 ;  /* 0x0000000d0f0e7223 */ /* 0x000fc80000000000 */
[----:B------:R-:W-:-:S04]  /*15f0*/  FFMA R13, R16, R14, R13 ;  /* 0x0000000e100d7223 */ /* 0x000fc8000000000d */
[----:B------:R-:W-:-:S04]  /*1600*/  FFMA R14, R15, R13, R0 ;  /* 0x0000000d0f0e7223 */ /* 0x000fc80000000000 */
[----:B------:R-:W-:-:S05]  /*1610*/  FFMA R0, R16, R14, R13 ;  /* 0x0000000e10007223 */ /* 0x000fca000000000d */
[----:B------:R-:W-:-:S04]  /*1620*/  SHF.R.U32.HI R3, RZ, 0x17, R0 ;  /* 0x00000017ff037819 */ /* 0x000fc80000011600 */
[----:B------:R-:W-:-:S04]  /*1630*/  LOP3.LUT R3, R3, 0xff, RZ, 0xc0, !PT ;  /* 0x000000ff03037812 */ /* 0x000fc800078ec0ff */
[----:B------:R-:W-:-:S05]  /*1640*/  IADD3 R11, PT, PT, R3, R12, RZ ;  /* 0x0000000c030b7210 */ /* 0x000fca0007ffe0ff */
[----:B------:R-:W-:-:S05]  /*1650*/  VIADD R3, R11, 0xffffffff ;  /* 0xffffffff0b037836 */ /* 0x000fca0000000000 */
        /* <DEDUP_REMOVED lines=10> */
[CCC-:B------:R-:W-:Y:S01]  /*1700*/  FFMA.RM R12, R16.reuse, R14.reuse, R13.reuse ;  /* 0x0000000e100c7223 */ /* 0x1c0fe2000000400d */
[C---:B------:R-:W-:Y:S02]  /*1710*/  ISETP.NE.AND P2, PT, R11.reuse, RZ, PT ;  /* 0x000000ff0b00720c */ /* 0x040fe40003f45270 */
[----:B------:R-:W-:Y:S02]  /*1720*/  ISETP.NE.AND P1, PT, R11, RZ, PT ;  /* 0x000000ff0b00720c */ /* 0x000fe40003f25270 */
[----:B------:R-:W-:Y:S01]  /*1730*/  LOP3.LUT R9, R3, 0x7fffff, RZ, 0xc0, !PT ;  /* 0x007fffff03097812 */ /* 0x000fe200078ec0ff */
[----:B------:R-:W-:Y:S01]  /*1740*/  FFMA.RP R3, R16, R14, R13 ;  /* 0x0000000e10037223 */ /* 0x000fe2000000800d */
[----:B------:R-:W-:Y:S02]  /*1750*/  IADD3 R14, PT, PT, R11, 0x20, RZ ;  /* 0x000000200b0e7810 */ /* 0x000fe40007ffe0ff */
[----:B------:R-:W-:-:S02]  /*1760*/  LOP3.LUT R9, R9, 0x800000, RZ, 0xfc, !PT ;  /* 0x0080000009097812 */ /* 0x000fc400078efcff */
        /* <DEDUP_REMOVED lines=10> */
[----:B------:R-:W-:-:S05]  /*1810*/  LOP3.LUT R3, R3, R12, RZ, 0xc0, !PT ;  /* 0x0000000c03037212 */ /* 0x000fca00078ec0ff */
[----:B------:R-:W-:-:S05]  /*1820*/  IMAD.IADD R3, R14, 0x1, R3 ;  /* 0x000000010e037824 */ /* 0x000fca00078e0203 */
[----:B------:R-:W-:Y:S01]  /*1830*/  LOP3.LUT R0, R3, R0, RZ, 0xfc, !PT ;  /* 0x0000000003007212 */ /* 0x000fe200078efcff */
[----:B------:R-:W-:Y:S06]  /*1840*/  BRA `(.L_x_157) ;  /* 0x0000000000107947 */ /* 0x000fec0003800000 */
.L_x_156:
[----:B------:R-:W-:-:S04]  /*1850*/  LOP3.LUT R0, R0, 0x80000000, RZ, 0xc0, !PT ;  /* 0x8000000000007812 */ /* 0x000fc800078ec0ff */
[----:B------:R-:W-:Y:S01]  /*1860*/  LOP3.LUT R0, R0, 0x7f800000, RZ, 0xfc, !PT ;  /* 0x7f80000000007812 */ /* 0x000fe200078efcff */
[----:B------:R-:W-:Y:S06]  /*1870*/  BRA `(.L_x_157) ;  /* 0x0000000000047947 */ /* 0x000fec0003800000 */
.L_x_155:
[----:B------:R-:W-:-:S07]  /*1880*/  LEA R0, R12, R0, 0x17 ;  /* 0x000000000c007211 */ /* 0x000fce00078eb8ff */
.L_x_157:
[----:B------:R-:W-:Y:S05]  /*1890*/  BSYNC.RECONVERGENT B2 ;  /* 0x0000000000027941 */ /* 0x000fea0003800200 */
.L_x_154:
[----:B------:R-:W-:Y:S05]  /*18a0*/  BRA `(.L_x_158) ;  /* 0x0000000000207947 */ /* 0x000fea0003800000 */
.L_x_153:
[----:B------:R-:W-:-:S04]  /*18b0*/  LOP3.LUT R0, R3, 0x80000000, R0, 0x48, !PT ;  /* 0x8000000003007812 */ /* 0x000fc800078e4800 */
[----:B------:R-:W-:Y:S01]  /*18c0*/  LOP3.LUT R0, R0, 0x7f800000, RZ, 0xfc, !PT ;  /* 0x7f80000000007812 */ /* 0x000fe200078efcff */
[----:B------:R-:W-:Y:S06]  /*18d0*/  BRA `(.L_x_158) ;  /* 0x0000000000147947 */ /* 0x000fec0003800000 */
.L_x_152:
[----:B------:R-:W-:Y:S01]  /*18e0*/  LOP3.LUT R0, R3, 0x80000000, R0, 0x48, !PT ;  /* 0x8000000003007812 */ /* 0x000fe200078e4800 */
[----:B------:R-:W-:Y:S06]  /*18f0*/  BRA `(.L_x_158) ;  /* 0x00000000000c7947 */ /* 0x000fec0003800000 */
.L_x_151:
[----:B------:R-:W0:Y:S01]  /*1900*/  MUFU.RSQ R0, -QNAN ;  /* 0xffc0000000007908 */ /* 0x000e220000001400 */
[----:B------:R-:W-:Y:S05]  /*1910*/  BRA `(.L_x_158) ;  /* 0x0000000000047947 */ /* 0x000fea0003800000 */
.L_x_150:
[----:B------:R-:W-:-:S07]  /*1920*/  FADD.FTZ R0, R0, R3 ;  /* 0x0000000300007221 */ /* 0x000fce0000010000 */
.L_x_158:
[----:B------:R-:W-:Y:S05]  /*1930*/  BSYNC.RECONVERGENT B1 ;  /* 0x0000000000017941 */ /* 0x000fea0003800200 */
.L_x_148:
[----:B------:R-:W-:-:S04]  /*1940*/  HFMA2 R11, -RZ, RZ, 0, 0 ;  /* 0x00000000ff0b7431 */ /* 0x000fc800000001ff */
[----:B0-----:R-:W-:Y:S05]  /*1950*/  RET.REL.NODEC R10 `(_Z13find_nonzerosPfS_iiiifS_) ;  /* 0xffffffe40aa87950 */ /* 0x001fea0003c3ffff */
.L_x_159:
        /* <DEDUP_REMOVED lines=10> */
.L_x_686:


//--------------------- .text._Z17get_probs_nonzeroPfS_iii --------------------------
	.section	.text._Z17get_probs_nonzeroPfS_iii,"ax",@progbits
	.align	128
        .global         _Z17get_probs_nonzeroPfS_iii
        .type           _Z17get_probs_nonzeroPfS_iii,@function
        .size           _Z17get_probs_nonzeroPfS_iii,(.L_x_689 - _Z17get_probs_nonzeroPfS_iii)
        .other          _Z17get_probs_nonzeroPfS_iii,@"STO_CUDA_ENTRY STV_DEFAULT"
_Z17get_probs_nonzeroPfS_iii:
.text._Z17get_probs_nonzeroPfS_iii:
        /* <DEDUP_REMOVED lines=8> */
[----:B------:R-:W-:Y:S01]  /*0080*/  I2FP.F32.S32 R7, UR6 ;  /* 0x0000000600077c45 */ /* 0x000fe20008201400 */
[----:B------:R-:W0:Y:S01]  /*0090*/  LDCU.64 UR6, c[0x0][0x390] ;  /* 0x00007200ff0677ac */ /* 0x000e220008000a00 */
[----:B------:R-:W1:Y:S02]  /*00a0*/  LDC.64 R4, c[0x0][0x388] ;  /* 0x0000e200ff047b82 */ /* 0x000e640000000a00 */
[----:B------:R-:W2:Y:S01]  /*00b0*/  MUFU.RCP R6, R7 ;  /* 0x0000000700067308 */ /* 0x000ea20000001000 */
[----:B------:R-:W3:Y:S01]  /*00c0*/  LDCU.64 UR4, c[0x0][0x358] ;  /* 0x00006b00ff0477ac */ /* 0x000ee20008000a00 */
[----:B0-----:R-:W-:Y:S02]  /*00d0*/  I2FP.F32.S32 R0, UR6 ;  /* 0x0000000600007c45 */ /* 0x001fe40008201400 */
[----:B------:R-:W-:-:S05]  /*00e0*/  I2FP.F32.S32 R3, UR7 ;  /* 0x0000000700037c45 */ /* 0x000fca0008201400 */
[----:B------:R-:W-:Y:S01]  /*00f0*/  FMUL R0, R0, R3 ;  /* 0x0000000300007220 */ /* 0x000fe20000400000 */
[----:B--2---:R-:W-:Y:S01]  /*0100*/  FFMA R9, -R7, R6, 1 ;  /* 0x3f80000007097423 */ /* 0x004fe20000000106 */
[----:B-1----:R-:W-:Y:S02]  /*0110*/  IMAD.WIDE R4, R2, 0x4, R4 ;  /* 0x0000000402047825 */ /* 0x002fe400078e0204 */
[----:B------:R-:W0:Y:S02]  /*0120*/  FCHK P0, R0, R7 ;  /* 0x0000000700007302 */ /* 0x000e240000000000 */
[----:B------:R-:W-:Y:S02]  /*0130*/  FFMA R9, R6, R9, R6 ;  /* 0x0000000906097223 */ /* 0x000fe40000000006 */
[----:B---3--:R1:W5:Y:S02]  /*0140*/  LDG.E R4, desc[UR4][R4.64] ;  /* 0x0000000404047981 */ /* 0x008364000c1e1900 */
[----:B------:R-:W-:-:S04]  /*0150*/  FFMA R6, R0, R9, RZ ;  /* 0x0000000900067223 */ /* 0x000fc800000000ff */
[----:B-1----:R-:W-:-:S04]  /*0160*/  FFMA R5, -R7, R6, R0 ;  /* 0x0000000607057223 */ /* 0x002fc80000000100 */
[----:B------:R-:W-:Y:S01]  /*0170*/  FFMA R5, R9, R5, R6 ;  /* 0x0000000509057223 */ /* 0x000fe20000000006 */
[----:B0-----:R-:W-:Y:S06]  /*0180*/  @!P0 BRA `(.L_x_160) ;  /* 0x0000000000108947 */ /* 0x001fec0003800000 */
[----:B------:R-:W-:Y:S02]  /*0190*/  MOV R3, R7 ;  /* 0x0000000700037202 */ /* 0x000fe40000000f00 */
[----:B------:R-:W-:-:S07]  /*01a0*/  MOV R8, 0x1c0 ;  /* 0x000001c000087802 */ /* 0x000fce0000000f00 */
[----:B-----5:R-:W-:Y:S05]  /*01b0*/  CALL.REL.NOINC `($__internal_8_$__cuda_sm3x_div_rn_noftz_f32_slowpath) ;  /* 0x0000000c00fc7944 */ /* 0x020fea0003c00000 */
[----:B------:R-:W-:-:S07]  /*01c0*/  IMAD.MOV.U32 R5, RZ, RZ, R0 ;  /* 0x000000ffff057224 */ /* 0x000fce00078e0000 */
.L_x_160:
[----:B------:R-:W0:Y:S02]  /*01d0*/  LDC R0, c[0x3][0x1c] ;  /* 0x00c00700ff007b82 */ /* 0x000e240000000800 */
[----:B0-----:R-:W-:-:S05]  /*01e0*/  FADD R0, R0, 1 ;  /* 0x3f80000000007421 */ /* 0x001fca0000000000 */
[----:B------:R-:W-:-:S04]  /*01f0*/  IADD3 R3, PT, PT, R0, 0x1800000, RZ ;  /* 0x0180000000037810 */ /* 0x000fc80007ffe0ff */
[----:B------:R-:W-:-:S04]  /*0200*/  LOP3.LUT R3, R3, 0x7f800000, RZ, 0xc0, !PT ;  /* 0x7f80000003037812 */ /* 0x000fc800078ec0ff */
[----:B------:R-:W-:-:S13]  /*0210*/  ISETP.GT.U32.AND P0, PT, R3, 0x1ffffff, PT ;  /* 0x01ffffff0300780c */ /* 0x000fda0003f04070 */
[----:B------:R-:W-:Y:S05]  /*0220*/  @P0 BRA `(.L_x_161) ;  /* 0x0000000000100947 */ /* 0x000fea0003800000 */
[----:B------:R-:W-:-:S07]  /*0230*/  MOV R8, 0x250 ;  /* 0x0000025000087802 */ /* 0x000fce0000000f00 */
[----:B-----5:R-:W-:Y:S05]  /*0240*/  CALL.REL.NOINC `($__internal_6_$__cuda_sm20_rcp_rn_f32_slowpath) ;  /* 0x0000000800a87944 */ /* 0x020fea0003c00000 */
[----:B------:R-:W-:Y:S01]  /*0250*/  IMAD.MOV.U32 R7, RZ, RZ, R0 ;  /* 0x000000ffff077224 */ /* 0x000fe200078e0000 */
[----:B------:R-:W-:Y:S06]  /*0260*/  BRA `(.L_x_162) ;  /* 0x0000000000107947 */ /* 0x000fec0003800000 */
.L_x_161:
[----:B------:R-:W0:Y:S02]  /*0270*/  MUFU.RCP R7, R0 ;  /* 0x0000000000077308 */ /* 0x000e240000001000 */
[----:B0-----:R-:W-:-:S04]  /*0280*/  FFMA R3, R0, R7, -1 ;  /* 0xbf80000000037423 */ /* 0x001fc80000000007 */
[----:B------:R-:W-:-:S04]  /*0290*/  FADD.FTZ R6, -R3, -RZ ;  /* 0x800000ff03067221 */ /* 0x000fc80000010100 */
[----:B------:R-:W-:-:S07]  /*02a0*/  FFMA R7, R7, R6, R7 ;  /* 0x0000000607077223 */ /* 0x000fce0000000007 */
.L_x_162:
[----:B------:R-:W-:Y:S01]  /*02b0*/  IADD3 R3, PT, PT, R7, -0xd000000, RZ ;  /* 0xf300000007037810 */ /* 0x000fe20007ffe0ff */
[----:B------:R0:W1:Y:S03]  /*02c0*/  MUFU.RSQ R0, R7 ;  /* 0x0000000700007308 */ /* 0x0000660000001400 */
[----:B------:R-:W-:-:S13]  /*02d0*/  ISETP.GT.U32.AND P0, PT, R3, 0x727fffff, PT ;  /* 0x727fffff0300780c */ /* 0x000fda0003f04070 */
[----:B0-----:R-:W-:Y:S05]  /*02e0*/  @!P0 BRA `(.L_x_163) ;  /* 0x0000000000148947 */ /* 0x001fea0003800000 */
[----:B-1----:R-:W-:Y:S01]  /*02f0*/  IMAD.MOV.U32 R0, RZ, RZ, R7 ;  /* 0x000000ffff007224 */ /* 0x002fe200078e0007 */
[----:B------:R-:W-:-:S07]  /*0300*/  MOV R12, 0x320 ;  /* 0x00000320000c7802 */ /* 0x000fce0000000f00 */
[----:B-----5:R-:W-:Y:S05]  /*0310*/  CALL.REL.NOINC `($__internal_7_$__cuda_sm20_sqrt_rn_f32_slowpath) ;  /* 0x0000000c00447944 */ /* 0x020fea0003c00000 */
[----:B------:R-:W-:Y:S01]  /*0320*/  MOV R6, R10 ;  /* 0x0000000a00067202 */ /* 0x000fe20000000f00 */
[----:B------:R-:W-:Y:S06]  /*0330*/  BRA `(.L_x_164) ;  /* 0x0000000000107947 */ /* 0x000fec0003800000 */
.L_x_163:
[C---:B-1----:R-:W-:Y:S01]  /*0340*/  FMUL.FTZ R6, R0.reuse, R7 ;  /* 0x0000000700067220 */ /* 0x042fe20000410000 */
[----:B------:R-:W-:-:S03]  /*0350*/  FMUL.FTZ R0, R0, 0.5 ;  /* 0x3f00000000007820 */ /* 0x000fc60000410000 */
[----:B------:R-:W-:-:S04]  /*0360*/  FFMA R3, -R6, R6, R7 ;  /* 0x0000000606037223 */ /* 0x000fc80000000107 */
[----:B------:R-:W-:-:S07]  /*0370*/  FFMA R6, R3, R0, R6 ;  /* 0x0000000003067223 */ /* 0x000fce0000000006 */
.L_x_164:
        /* <DEDUP_REMOVED lines=13> */
[----:B------:R-:W-:Y:S05]  /*0450*/  CALL.REL.NOINC `($__internal_8_$__cuda_sm3x_div_rn_noftz_f32_slowpath) ;  /* 0x0000000c00547944 */ /* 0x000fea0003c00000 */
[----:B------:R-:W-:-:S07]  /*0460*/  IMAD.MOV.U32 R4, RZ, RZ, R0 ;  /* 0x000000ffff047224 */ /* 0x000fce00078e0000 */
.L_x_166:
[----:B------:R-:W-:Y:S05]  /*0470*/  BSYNC.RECONVERGENT B0 ;  /* 0x0000000000007941 */ /* 0x000fea0003800200 */
.L_x_165:
[----:B------:R-:W-:Y:S02]  /*0480*/  HFMA2 R0, -RZ, RZ, 0.96630859375, -0.0022525787353515625 ;  /* 0x3bbb989dff007431 */ /* 0x000fe400000001ff */
[----:B------:R-:W-:Y:S01]  /*0490*/  FADD R7, R7, -1 ;  /* 0xbf80000007077421 */ /* 0x000fe20000000000 */
[----:B------:R-:W0:Y:S01]  /*04a0*/  LDC R10, c[0x3][0x1c] ;  /* 0x00c00700ff0a7b82 */ /* 0x000e220000000800 */
[----:B------:R-:W-:Y:S02]  /*04b0*/  IMAD.MOV.U32 R3, RZ, RZ, 0x437c0000 ;  /* 0x437c0000ff037424 */ /* 0x000fe400078e00ff */
[----:B------:R-:W-:-:S04]  /*04c0*/  FMUL R7, R7, R4 ;  /* 0x0000000407077220 */ /* 0x000fc80000400000 */
[----:B------:R-:W-:-:S04]  /*04d0*/  FFMA.SAT R0, R7, R0, 0.5 ;  /* 0x3f00000007007423 */ /* 0x000fc80000002000 */
[----:B------:R-:W-:-:S04]  /*04e0*/  FFMA.RM R0, R0, R3, 12582913 ;  /* 0x4b40000100007423 */ /* 0x000fc80000004003 */
[C---:B------:R-:W-:Y:S01]  /*04f0*/  FADD R8, R0.reuse, -12583039 ;  /* 0xcb40007f00087421 */ /* 0x040fe20000000000 */
[----:B------:R-:W-:-:S03]  /*0500*/  SHF.L.U32 R0, R0, 0x17, RZ ;  /* 0x0000001700007819 */ /* 0x000fc600000006ff */
[----:B------:R-:W-:-:S04]  /*0510*/  FFMA R8, R7, 1.4426950216293334961, -R8 ;  /* 0x3fb8aa3b07087823 */ /* 0x000fc80000000808 */
[----:B------:R-:W-:Y:S01]  /*0520*/  FFMA R8, R7, 1.925963033500011079e-08, R8 ;  /* 0x32a5706007087823 */ /* 0x000fe20000000008 */
[----:B------:R-:W-:-:S03]  /*0530*/  MOV R7, 0x40000000 ;  /* 0x4000000000077802 */ /* 0x000fc60000000f00 */
[----:B------:R-:W1:Y:S02]  /*0540*/  MUFU.EX2 R3, R8 ;  /* 0x0000000800037308 */ /* 0x000e640000000800 */
[----:B0-----:R-:W-:Y:S01]  /*0550*/  FFMA R7, R10, R7, 1 ;  /* 0x3f8000000a077423 */ /* 0x001fe20000000007 */
[----:B------:R-:W-:-:S03]  /*0560*/  FMUL R10, R5, 0.5 ;  /* 0x3f000000050a7820 */ /* 0x000fc60000400000 */
[----:B------:R-:W-:-:S05]  /*0570*/  VIADD R9, R7, 0x1800000 ;  /* 0x0180000007097836 */ /* 0x000fca0000000000 */
[----:B------:R-:W-:-:S04]  /*0580*/  LOP3.LUT R9, R9, 0x7f800000, RZ, 0xc0, !PT ;  /* 0x7f80000009097812 */ /* 0x000fc800078ec0ff */
[----:B------:R-:W-:Y:S01]  /*0590*/  ISETP.GT.U32.AND P0, PT, R9, 0x1ffffff, PT ;  /* 0x01ffffff0900780c */ /* 0x000fe20003f04070 */
[----:B-1----:R-:W-:-:S04]  /*05a0*/  FMUL R3, R0, R3 ;  /* 0x0000000300037220 */ /* 0x002fc80000400000 */
[----:B------:R-:W-:Y:S01]  /*05b0*/  FMUL R0, R3, R6 ;  /* 0x0000000603007220 */ /* 0x000fe20000400000 */
[----:B------:R-:W-:-:S03]  /*05c0*/  FMUL R6, R10, R5 ;  /* 0x000000050a067220 */ /* 0x000fc60000400000 */
[----:B------:R-:W-:-:S04]  /*05d0*/  FFMA R3, R0, R5, 1 ;  /* 0x3f80000000037423 */ /* 0x000fc80000000005 */
[----:B------:R-:W-:Y:S05]  /*05e0*/  @P0 BRA `(.L_x_167) ;  /* 0x0000000000100947 */ /* 0x000fea0003800000 */
[----:B------:R-:W-:Y:S01]  /*05f0*/  IMAD.MOV.U32 R0, RZ, RZ, R7 ;  /* 0x000000ffff007224 */ /* 0x000fe200078e0007 */
[----:B------:R-:W-:-:S07]  /*0600*/  MOV R8, 0x620 ;  /* 0x0000062000087802 */ /* 0x000fce0000000f00 */
[----:B------:R-:W-:Y:S05]  /*0610*/  CALL.REL.NOINC `($__internal_6_$__cuda_sm20_rcp_rn_f32_slowpath) ;  /* 0x0000000400b47944 */ /* 0x000fea0003c00000 */
[----:B------:R-:W-:Y:S05]  /*0620*/  BRA `(.L_x_168) ;  /* 0x0000000000107947 */ /* 0x000fea0003800000 */
.L_x_167:
[----:B------:R-:W0:Y:S02]  /*0630*/  MUFU.RCP R0, R7 ;  /* 0x0000000700007308 */ /* 0x000e240000001000 */
[----:B0-----:R-:W-:-:S04]  /*0640*/  FFMA R8, R7, R0, -1 ;  /* 0xbf80000007087423 */ /* 0x001fc80000000000 */
[----:B------:R-:W-:-:S04]  /*0650*/  FADD.FTZ R9, -R8, -RZ ;  /* 0x800000ff08097221 */ /* 0x000fc80000010100 */
[----:B------:R-:W-:-:S07]  /*0660*/  FFMA R0, R0, R9, R0 ;  /* 0x0000000900007223 */ /* 0x000fce0000000000 */
.L_x_168:
[----:B------:R-:W-:Y:S01]  /*0670*/  IADD3 R7, PT, PT, R0, -0xd000000, RZ ;  /* 0xf300000000077810 */ /* 0x000fe20007ffe0ff */
[----:B------:R0:W1:Y:S03]  /*0680*/  MUFU.RSQ R9, R0 ;  /* 0x0000000000097308 */ /* 0x0000660000001400 */
[----:B------:R-:W-:-:S13]  /*0690*/  ISETP.GT.U32.AND P0, PT, R7, 0x727fffff, PT ;  /* 0x727fffff0700780c */ /* 0x000fda0003f04070 */
[----:B0-----:R-:W-:Y:S05]  /*06a0*/  @!P0 BRA `(.L_x_169) ;  /* 0x0000000000108947 */ /* 0x001fea0003800000 */
[----:B------:R-:W-:-:S07]  /*06b0*/  MOV R12, 0x6d0 ;  /* 0x000006d0000c7802 */ /* 0x000fce0000000f00 */
[----:B-1----:R-:W-:Y:S05]  /*06c0*/  CALL.REL.NOINC `($__internal_7_$__cuda_sm20_sqrt_rn_f32_slowpath) ;  /* 0x0000000800587944 */ /* 0x002fea0003c00000 */
[----:B------:R-:W-:Y:S01]  /*06d0*/  MOV R7, R10 ;  /* 0x0000000a00077202 */ /* 0x000fe20000000f00 */
[----:B------:R-:W-:Y:S06]  /*06e0*/  BRA `(.L_x_170) ;  /* 0x0000000000107947 */ /* 0x000fec0003800000 */
.L_x_169:
[C---:B-1----:R-:W-:Y:S01]  /*06f0*/  FMUL.FTZ R7, R9.reuse, R0 ;  /* 0x0000000009077220 */ /* 0x042fe20000410000 */
[----:B------:R-:W-:-:S03]  /*0700*/  FMUL.FTZ R9, R9, 0.5 ;  /* 0x3f00000009097820 */ /* 0x000fc60000410000 */
[----:B------:R-:W-:-:S04]  /*0710*/  FFMA R8, -R7, R7, R0 ;  /* 0x0000000707087223 */ /* 0x000fc80000000100 */
[----:B------:R-:W-:-:S07]  /*0720*/  FFMA R7, R8, R9, R7 ;  /* 0x0000000908077223 */ /* 0x000fce0000000007 */
.L_x_170:
[----:B------:R-:W-:Y:S01]  /*0730*/  FADD R9, R0, -1 ;  /* 0xbf80000000097421 */ /* 0x000fe20000000000 */
[----:B------:R-:W-:Y:S02]  /*0740*/  HFMA2 R11, -RZ, RZ, 3.7421875, 0 ;  /* 0x437c0000ff0b7431 */ /* 0x000fe400000001ff */
[----:B------:R-:W-:Y:S01]  /*0750*/  IMAD.MOV.U32 R0, RZ, RZ, 0x3bbb989d ;  /* 0x3bbb989dff007424 */ /* 0x000fe200078e00ff */
[----:B------:R-:W-:Y:S01]  /*0760*/  FCHK P0, R5, 3 ;  /* 0x4040000005007902 */ /* 0x000fe20000000000 */
[----:B------:R-:W-:Y:S01]  /*0770*/  FMUL R9, R9, R4 ;  /* 0x0000000409097220 */ /* 0x000fe20000400000 */
[----:B------:R-:W-:Y:S03]  /*0780*/  BSSY.RECONVERGENT B0, `(.L_x_171) ;  /* 0x0000018000007945 */ /* 0x000fe60003800200 */
[----:B------:R-:W-:-:S04]  /*0790*/  FFMA.SAT R0, R9, R0, 0.5 ;  /* 0x3f00000009007423 */ /* 0x000fc80000002000 */
[----:B------:R-:W-:Y:S01]  /*07a0*/  FFMA.RM R8, R0, R11, 12582913 ;  /* 0x4b40000100087423 */ /* 0x000fe2000000400b */
[----:B------:R-:W-:-:S03]  /*07b0*/  MOV R11, 0x3eaaaaab ;  /* 0x3eaaaaab000b7802 */ /* 0x000fc60000000f00 */
[C---:B------:R-:W-:Y:S01]  /*07c0*/  FADD R0, R8.reuse, -12583039 ;  /* 0xcb40007f08007421 */ /* 0x040fe20000000000 */
[----:B------:R-:W-:-:S03]  /*07d0*/  SHF.L.U32 R8, R8, 0x17, RZ ;  /* 0x0000001708087819 */ /* 0x000fc600000006ff */
[----:B------:R-:W-:-:S04]  /*07e0*/  FFMA R0, R9, 1.4426950216293334961, -R0 ;  /* 0x3fb8aa3b09007823 */ /* 0x000fc80000000800 */
[----:B------:R-:W-:Y:S01]  /*07f0*/  FFMA R9, R9, 1.925963033500011079e-08, R0 ;  /* 0x32a5706009097823 */ /* 0x000fe20000000000 */
[----:B------:R-:W-:-:S04]  /*0800*/  IMAD.MOV.U32 R0, RZ, RZ, 0x40400000 ;  /* 0x40400000ff007424 */ /* 0x000fc800078e00ff */
[----:B------:R-:W-:Y:S01]  /*0810*/  FFMA R0, R11, -R0, 1 ;  /* 0x3f8000000b007423 */ /* 0x000fe20000000800 */
[----:B------:R-:W0:Y:S03]  /*0820*/  MUFU.EX2 R9, R9 ;  /* 0x0000000900097308 */ /* 0x000e260000000800 */
[----:B------:R-:W-:-:S04]  /*0830*/  FFMA R0, R0, R11, 0.3333333432674407959 ;  /* 0x3eaaaaab00007423 */ /* 0x000fc8000000000b */
[----:B------:R-:W-:-:S04]  /*0840*/  FFMA R10, R0, R5, RZ ;  /* 0x00000005000a7223 */ /* 0x000fc800000000ff */
[----:B------:R-:W-:-:S04]  /*0850*/  FFMA R11, R10, -3, R5 ;  /* 0xc04000000a0b7823 */ /* 0x000fc80000000005 */
[----:B------:R-:W-:Y:S01]  /*0860*/  FFMA R11, R0, R11, R10 ;  /* 0x0000000b000b7223 */ /* 0x000fe2000000000a */
[----:B0-----:R-:W-:-:S04]  /*0870*/  FMUL R8, R8, R9 ;  /* 0x0000000908087220 */ /* 0x001fc80000400000 */
[----:B------:R-:W-:-:S04]  /*0880*/  FMUL R7, R8, R7 ;  /* 0x0000000708077220 */ /* 0x000fc80000400000 */
[----:B------:R-:W-:Y:S01]  /*0890*/  FFMA R7, R6, R7, R3 ;  /* 0x0000000706077223 */ /* 0x000fe20000000003 */
[----:B------:R-:W-:Y:S06]  /*08a0*/  @!P0 BRA `(.L_x_172) ;  /* 0x0000000000148947 */ /* 0x000fec0003800000 */
[----:B------:R-:W-:Y:S01]  /*08b0*/  MOV R0, R5 ;  /* 0x0000000500007202 */ /* 0x000fe20000000f00 */
[----:B------:R-:W-:Y:S01]  /*08c0*/  IMAD.MOV.U32 R3, RZ, RZ, 0x40400000 ;  /* 0x40400000ff037424 */ /* 0x000fe200078e00ff */
[----:B------:R-:W-:-:S07]  /*08d0*/  MOV R8, 0x8f0 ;  /* 0x000008f000087802 */ /* 0x000fce0000000f00 */
[----:B------:R-:W-:Y:S05]  /*08e0*/  CALL.REL.NOINC `($__internal_8_$__cuda_sm3x_div_rn_noftz_f32_slowpath) ;  /* 0x0000000800307944 */ /* 0x000fea0003c00000 */
[----:B------:R-:W-:-:S07]  /*08f0*/  MOV R11, R0 ;  /* 0x00000000000b7202 */ /* 0x000fce0000000f00 */
.L_x_172:
[----:B------:R-:W-:Y:S05]  /*0900*/  BSYNC.RECONVERGENT B0 ;  /* 0x0000000000007941 */ /* 0x000fea0003800200 */
.L_x_171:
[----:B------:R-:W0:Y:S01]  /*0910*/  LDC R0, c[0x3][0x1c] ;  /* 0x00c00700ff007b82 */ /* 0x000e220000000800 */
[----:B------:R-:W-:Y:S02]  /*0920*/  HFMA2 R3, -RZ, RZ, 2.125, 0 ;  /* 0x40400000ff037431 */ /* 0x000fe400000001ff */
[----:B------:R-:W-:-:S03]  /*0930*/  FMUL R6, R6, R11 ;  /* 0x0000000b06067220 */ /* 0x000fc60000400000 */
[----:B0-----:R-:W-:-:S04]  /*0940*/  FFMA R0, R0, R3, 1 ;  /* 0x3f80000000007423 */ /* 0x001fc80000000003 */
[----:B------:R-:W-:-:S05]  /*0950*/  VIADD R3, R0, 0x1800000 ;  /* 0x0180000000037836 */ /* 0x000fca0000000000 */
[----:B------:R-:W-:-:S04]  /*0960*/  LOP3.LUT R3, R3, 0x7f800000, RZ, 0xc0, !PT ;  /* 0x7f80000003037812 */ /* 0x000fc800078ec0ff */
[----:B------:R-:W-:-:S13]  /*0970*/  ISETP.GT.U32.AND P0, PT, R3, 0x1ffffff, PT ;  /* 0x01ffffff0300780c */ /* 0x000fda0003f04070 */
[----:B------:R-:W-:Y:S05]  /*0980*/  @P0 BRA `(.L_x_173) ;  /* 0x00000000000c0947 */ /* 0x000fea0003800000 */
[----:B------:R-:W-:-:S07]  /*0990*/  MOV R8, 0x9b0 ;  /* 0x000009b000087802 */ /* 0x000fce0000000f00 */
[----:B------:R-:W-:Y:S05]  /*09a0*/  CALL.REL.NOINC `($__internal_6_$__cuda_sm20_rcp_rn_f32_slowpath) ;  /* 0x0000000000d07944 */ /* 0x000fea0003c00000 */
[----:B------:R-:W-:Y:S05]  /*09b0*/  BRA `(.L_x_174) ;  /* 0x0000000000107947 */ /* 0x000fea0003800000 */
.L_x_173:
[----:B------:R-:W0:Y:S02]  /*09c0*/  MUFU.RCP R3, R0 ;  /* 0x0000000000037308 */ /* 0x000e240000001000 */
[----:B0-----:R-:W-:-:S04]  /*09d0*/  FFMA R5, R0, R3, -1 ;  /* 0xbf80000000057423 */ /* 0x001fc80000000003 */
[----:B------:R-:W-:-:S04]  /*09e0*/  FADD.FTZ R8, -R5, -RZ ;  /* 0x800000ff05087221 */ /* 0x000fc80000010100 */
[----:B------:R-:W-:-:S07]  /*09f0*/  FFMA R0, R3, R8, R3 ;  /* 0x0000000803007223 */ /* 0x000fce0000000003 */
.L_x_174:
        /* <DEDUP_REMOVED lines=8> */
.L_x_175:
[C---:B-1----:R-:W-:Y:S01]  /*0a80*/  FMUL.FTZ R3, R5.reuse, R0 ;  /* 0x0000000005037220 */ /* 0x042fe20000410000 */
[----:B------:R-:W-:-:S03]  /*0a90*/  FMUL.FTZ R5, R5, 0.5 ;  /* 0x3f00000005057820 */ /* 0x000fc60000410000 */
[----:B------:R-:W-:-:S04]  /*0aa0*/  FFMA R8, -R3, R3, R0 ;  /* 0x0000000303087223 */ /* 0x000fc80000000100 */
[----:B------:R-:W-:-:S07]  /*0ab0*/  FFMA R3, R8, R5, R3 ;  /* 0x0000000508037223 */ /* 0x000fce0000000003 */
.L_x_176:
[----:B------:R-:W-:Y:S01]  /*0ac0*/  FADD R5, R0, -1 ;  /* 0xbf80000000057421 */ /* 0x000fe20000000000 */
[----:B------:R-:W-:Y:S02]  /*0ad0*/  HFMA2 R9, -RZ, RZ, 3.7421875, 0 ;  /* 0x437c0000ff097431 */ /* 0x000fe400000001ff */
[----:B------:R-:W-:Y:S01]  /*0ae0*/  IMAD.MOV.U32 R0, RZ, RZ, 0x3bbb989d ;  /* 0x3bbb989dff007424 */ /* 0x000fe200078e00ff */
        /* <DEDUP_REMOVED lines=11> */
[----:B------:R-:W-:-:S03]  /*0ba0*/  IMAD.U32 R5, RZ, RZ, UR6 ;  /* 0x00000006ff057e24 */ /* 0x000fc6000f8e00ff */
        /* <DEDUP_REMOVED lines=10> */
[----:B------:R-:W-:Y:S02]  /*0c50*/  MOV R3, R6 ;  /* 0x0000000600037202 */ /* 0x000fe40000000f00 */
[----:B------:R-:W-:Y:S02]  /*0c60*/  MOV R0, 0xbf800000 ;  /* 0xbf80000000007802 */ /* 0x000fe40000000f00 */
[----:B------:R-:W-:-:S07]  /*0c70*/  MOV R8, 0xc90 ;  /* 0x00000c9000087802 */ /* 0x000fce0000000f00 */
[----:B------:R-:W-:Y:S05]  /*0c80*/  CALL.REL.NOINC `($__internal_8_$__cuda_sm3x_div_rn_noftz_f32_slowpath) ;  /* 0x0000000400487944 */ /* 0x000fea0003c00000 */
.L_x_178:
[----:B------:R-:W-:Y:S05]  /*0c90*/  BSYNC.RECONVERGENT B0 ;  /* 0x0000000000007941 */ /* 0x000fea0003800200 */
.L_x_177:
[----:B------:R-:W0:Y:S01]  /*0ca0*/  LDC.64 R4, c[0x0][0x380] ;  /* 0x0000e000ff047b82 */ /* 0x000e220000000a00 */
[----:B------:R-:W-:Y:S01]  /*0cb0*/  FADD R7, R0, 1 ;  /* 0x3f80000000077421 */ /* 0x000fe20000000000 */
[----:B0-----:R-:W-:-:S05]  /*0cc0*/  IMAD.WIDE R2, R2, 0x4, R4 ;  /* 0x0000000402027825 */ /* 0x001fca00078e0204 */
[----:B------:R-:W-:Y:S01]  /*0cd0*/  STG.E desc[UR4][R2.64], R7 ;  /* 0x0000000702007986 */ /* 0x000fe2000c101904 */
[----:B------:R-:W-:Y:S05]  /*0ce0*/  EXIT ;  /* 0x000000000000794d */ /* 0x000fea0003800000 */
        .weak           $__internal_6_$__cuda_sm20_rcp_rn_f32_slowpath
        .type           $__internal_6_$__cuda_sm20_rcp_rn_f32_slowpath,@function
        .size           $__internal_6_$__cuda_sm20_rcp_rn_f32_slowpath,($__internal_7_$__cuda_sm20_sqrt_rn_f32_slowpath - $__internal_6_$__cuda_sm20_rcp_rn_f32_slowpath)
$__internal_6_$__cuda_sm20_rcp_rn_f32_slowpath:
[----:B------:R-:W-:-:S05]  /*0cf0*/  IMAD.SHL.U32 R9, R0, 0x2, RZ ;  /* 0x0000000200097824 */ /* 0x000fca00078e00ff */
[----:B------:R-:W-:-:S04]  /*0d00*/  SHF.R.U32.HI R14, RZ, 0x18, R9 ;  /* 0x00000018ff0e7819 */ /* 0x000fc80000011609 */
[----:B------:R-:W-:-:S13]  /*0d10*/  ISETP.NE.U32.AND P0, PT, R14, RZ, PT ;  /* 0x000000ff0e00720c */ /* 0x000fda0003f05070 */
[----:B------:R-:W-:Y:S05]  /*0d20*/  @P0 BRA `(.L_x_179) ;  /* 0x00000000002c0947 */ /* 0x000fea0003800000 */
[----:B------:R-:W-:-:S04]  /*0d30*/  SHF.L.U32 R9, R0, 0x1, RZ ;  /* 0x0000000100097819 */ /* 0x000fc800000006ff */
[----:B------:R-:W-:-:S13]  /*0d40*/  ISETP.NE.AND P0, PT, R9, RZ, PT ;  /* 0x000000ff0900720c */ /* 0x000fda0003f05270 */
[----:B------:R0:W1:Y:S01]  /*0d50*/  @!P0 MUFU.RCP R9, R0 ;  /* 0x0000000000098308 */ /* 0x0000620000001000 */
[----:B------:R-:W-:Y:S05]  /*0d60*/  @!P0 BRA `(.L_x_180) ;  /* 0x0000000000a48947 */ /* 0x000fea0003800000 */
[----:B------:R-:W-:-:S04]  /*0d70*/  FFMA R10, R0, 1.84467440737095516160e+19, RZ ;  /* 0x5f800000000a7823 */ /* 0x000fc800000000ff */
[----:B-1----:R-:W0:Y:S02]  /*0d80*/  MUFU.RCP R9, R10 ;  /* 0x0000000a00097308 */ /* 0x002e240000001000 */
[----:B0-----:R-:W-:-:S04]  /*0d90*/  FFMA R0, R10, R9, -1 ;  /* 0xbf8000000a007423 */ /* 0x001fc80000000009 */
[----:B------:R-:W-:-:S04]  /*0da0*/  FADD.FTZ R0, -R0, -RZ ;  /* 0x800000ff00007221 */ /* 0x000fc80000010100 */
[----:B------:R-:W-:-:S04]  /*0db0*/  FFMA R0, R9, R0, R9 ;  /* 0x0000000009007223 */ /* 0x000fc80000000009 */
[----:B------:R-:W-:Y:S01]  /*0dc0*/  FFMA R9, R0, 1.84467440737095516160e+19, RZ ;  /* 0x5f80000000097823 */ /* 0x000fe200000000ff */
[----:B------:R-:W-:Y:S06]  /*0dd0*/  BRA `(.L_x_180) ;  /* 0x0000000000887947 */ /* 0x000fec0003800000 */
.L_x_179:
        /* <DEDUP_REMOVED lines=33> */
.L_x_181:
[----:B------:R2:W3:Y:S02]  /*0ff0*/  MUFU.RCP R9, R0 ;  /* 0x0000000000097308 */ /* 0x0004e40000001000 */
.L_x_180:
[----:B0123--:R-:W-:Y:S02]  /*1000*/  IMAD.MOV.U32 R0, RZ, RZ, R9 ;  /* 0x000000ffff007224 */ /* 0x00ffe400078e0009 */
[----:B------:R-:W-:-:S04]  /*1010*/  HFMA2 R9, -RZ, RZ, 0, 0 ;  /* 0x00000000ff097431 */ /* 0x000fc800000001ff */
[----:B------:R-:W-:Y:S05]  /*1020*/  RET.REL.NODEC R8 `(_Z17get_probs_nonzeroPfS_iii) ;  /* 0xffffffec08f47950 */ /* 0x000fea0003c3ffff */
        .weak           $__internal_7_$__cuda_sm20_sqrt_rn_f32_slowpath
        .type           $__internal_7_$__cuda_sm20_sqrt_rn_f32_slowpath,@function
        .size           $__internal_7_$__cuda_sm20_sqrt_rn_f32_slowpath,($__internal_8_$__cuda_sm3x_div_rn_noftz_f32_slowpath - $__internal_7_$__cuda_sm20_sqrt_rn_f32_slowpath)
$__internal_7_$__cuda_sm20_sqrt_rn_f32_slowpath:
        /* <DEDUP_REMOVED lines=10> */
[----:B------:R-:W-:Y:S01]  /*10d0*/  @!P0 MOV R8, R0 ;  /* 0x0000000000088202 */ /* 0x000fe20000000f00 */
[----:B------:R-:W-:Y:S06]  /*10e0*/  @!P0 BRA `(.L_x_182) ;  /* 0x0000000000208947 */ /* 0x000fec0003800000 */
[----:B------:R-:W-:-:S04]  /*10f0*/  FFMA R9, R0, 1.84467440737095516160e+19, RZ ;  /* 0x5f80000000097823 */ /* 0x000fc800000000ff */
[----:B------:R-:W0:Y:S02]  /*1100*/  MUFU.RSQ R8, R9 ;  /* 0x0000000900087308 */ /* 0x000e240000001400 */
[----:B0-----:R-:W-:Y:S01]  /*1110*/  FMUL.FTZ R10, R9, R8 ;  /* 0x00000008090a7220 */ /* 0x001fe20000410000 */
[----:B------:R-:W-:-:S03]  /*1120*/  FMUL.FTZ R8, R8, 0.5 ;  /* 0x3f00000008087820 */ /* 0x000fc60000410000 */
[----:B------:R-:W-:-:S04]  /*1130*/  FADD.FTZ R11, -R10, -RZ ;  /* 0x800000ff0a0b7221 */ /* 0x000fc80000010100 */
[----:B------:R-:W-:-:S04]  /*1140*/  FFMA R11, R10, R11, R9 ;  /* 0x0000000b0a0b7223 */ /* 0x000fc80000000009 */
[----:B------:R-:W-:-:S04]  /*1150*/  FFMA R8, R11, R8, R10 ;  /* 0x000000080b087223 */ /* 0x000fc8000000000a */
[----:B------:R-:W-:-:S07]  /*1160*/  FMUL.FTZ R8, R8, 2.3283064365386962891e-10 ;  /* 0x2f80000008087820 */ /* 0x000fce0000410000 */
.L_x_182:
[----:B------:R-:W-:Y:S01]  /*1170*/  HFMA2 R9, -RZ, RZ, 0, 0 ;  /* 0x00000000ff097431 */ /* 0x000fe200000001ff */
[----:B------:R-:W-:Y:S01]  /*1180*/  MOV R10, R8 ;  /* 0x00000008000a7202 */ /* 0x000fe20000000f00 */
[----:B------:R-:W-:-:S04]  /*1190*/  IMAD.MOV.U32 R8, RZ, RZ, R12 ;  /* 0x000000ffff087224 */ /* 0x000fc800078e000c */
[----:B------:R-:W-:Y:S05]  /*11a0*/  RET.REL.NODEC R8 `(_Z17get_probs_nonzeroPfS_iii) ;  /* 0xffffffec08947950 */ /* 0x000fea0003c3ffff */
        .weak           $__internal_8_$__cuda_sm3x_div_rn_noftz_f32_slowpath
        .type           $__internal_8_$__cuda_sm3x_div_rn_noftz_f32_slowpath,@function
        .size           $__internal_8_$__cuda_sm3x_div_rn_noftz_f32_slowpath,(.L_x_689 - $__internal_8_$__cuda_sm3x_div_rn_noftz_f32_slowpath)
$__internal_8_$__cuda_sm3x_div_rn_noftz_f32_slowpath:
        /* <DEDUP_REMOVED lines=34> */
.L_x_184:
[----:B------:R-:W-:Y:S01]  /*13d0*/  LEA R12, R10, 0xc0800000, 0x17 ;  /* 0xc08000000a0c7811 */ /* 0x000fe200078eb8ff */
[----:B------:R-:W-:Y:S03]  /*13e0*/  BSSY.RECONVERGENT B2, `(.L_x_189) ;  /* 0x0000036000027945 */ /* 0x000fe60003800200 */
[----:B------:R-:W-:Y:S01]  /*13f0*/  IADD3 R12, PT, PT, -R12, R3, RZ ;  /* 0x000000030c0c7210 */ /* 0x000fe20007ffe1ff */
[----:B------:R-:W-:-:S03]  /*1400*/  VIADD R3, R14, 0xffffff81 ;  /* 0xffffff810e037836 */ /* 0x000fc60000000000 */
[----:B------:R-:W0:Y:S01]  /*1410*/  MUFU.RCP R11, R12 ;  /* 0x0000000c000b7308 */ /* 0x000e220000001000 */
[----:B------:R-:W-:Y:S01]  /*1420*/  FADD.FTZ R13, -R12, -RZ ;  /* 0x800000ff0c0d7221 */ /* 0x000fe20000010100 */
[C---:B------:R-:W-:Y:S01]  /*1430*/  IMAD R0, R3.reuse, -0x800000, R0 ;  /* 0xff80000003007824 */ /* 0x040fe200078e0200 */
[----:B------:R-:W-:-:S04]  /*1440*/  IADD3 R10, PT, PT, R3, 0x7f, -R10 ;  /* 0x0000007f030a7810 */ /* 0x000fc80007ffe80a */
[----:B------:R-:W-:Y:S01]  /*1450*/  IADD3 R10, PT, PT, R10, R9, RZ ;  /* 0x000000090a0a7210 */ /* 0x000fe20007ffe0ff */
[----:B0-----:R-:W-:-:S04]  /*1460*/  FFMA R14, R11, R13, 1 ;  /* 0x3f8000000b0e7423 */ /* 0x001fc8000000000d */
        /* <DEDUP_REMOVED lines=20> */
[C---:B------:R-:W-:Y:S01]  /*15b0*/  IADD3 R12, PT, PT, R13.reuse, 0x20, RZ ;  /* 0x000000200d0c7810 */ /* 0x040fe20007ffe0ff */
[CCC-:B------:R-:W-:Y:S01]  /*15c0*/  FFMA.RM R10, R16.reuse, R14.reuse, R11.reuse ;  /* 0x0000000e100a7223 */ /* 0x1c0fe2000000400b */
[----:B------:R-:W-:Y:S02]  /*15d0*/  ISETP.NE.AND P2, PT, R13, RZ, PT ;  /* 0x000000ff0d00720c */ /* 0x000fe40003f45270 */
[----:B------:R-:W-:Y:S01]  /*15e0*/  LOP3.LUT R9, R3, 0x7fffff, RZ, 0xc0, !PT ;  /* 0x007fffff03097812 */ /* 0x000fe200078ec0ff */
[----:B------:R-:W-:Y:S01]  /*15f0*/  FFMA.RP R3, R16, R14, R11 ;  /* 0x0000000e10037223 */ /* 0x000fe2000000800b */
[----:B------:R-:W-:Y:S02]  /*1600*/  ISETP.NE.AND P1, PT, R13, RZ, PT ;  /* 0x000000ff0d00720c */ /* 0x000fe40003f25270 */
[----:B------:R-:W-:Y:S02]  /*1610*/  LOP3.LUT R9, R9, 0x800000, RZ, 0xfc, !PT ;  /* 0x0080000009097812 */ /* 0x000fe400078efcff */
[----:B------:R-:W-:-:S02]  /*1620*/  IADD3 R11, PT, PT, -R13, RZ, RZ ;  /* 0x000000ff0d0b7210 */ /* 0x000fc40007ffe1ff */
[----:B------:R-:W-:Y:S02]  /*1630*/  SHF.L.U32 R12, R9, R12, RZ ;  /* 0x0000000c090c7219 */ /* 0x000fe400000006ff */
[----:B------:R-:W-:Y:S02]  /*1640*/  FSETP.NEU.FTZ.AND P0, PT, R3, R10, PT ;  /* 0x0000000a0300720b */ /* 0x000fe40003f1d000 */
[----:B------:R-:W-:Y:S02]  /*1650*/  SEL R10, R11, RZ, P2 ;  /* 0x000000ff0b0a7207 */ /* 0x000fe40001000000 */
[----:B------:R-:W-:Y:S02]  /*1660*/  ISETP.NE.AND P1, PT, R12, RZ, P1 ;  /* 0x000000ff0c00720c */ /* 0x000fe40000f25270 */
[----:B------:R-:W-:Y:S02]  /*1670*/  SHF.R.U32.HI R10, RZ, R10, R9 ;  /* 0x0000000aff0a7219 */ /* 0x000fe40000011609 */
[----:B------:R-:W-:-:S02]  /*1680*/  PLOP3.LUT P0, PT, P0, P1, PT, 0xf8, 0x8f ;  /* 0x00000000008f781c */ /* 0x000fc40000703f70 */
[----:B------:R-:W-:Y:S02]  /*1690*/  SHF.R.U32.HI R12, RZ, 0x1, R10 ;  /* 0x00000001ff0c7819 */ /* 0x000fe4000001160a */
[----:B------:R-:W-:-:S04]  /*16a0*/  SEL R3, RZ, 0x1, !P0 ;  /* 0x00000001ff037807 */ /* 0x000fc80004000000 */
[----:B------:R-:W-:-:S04]  /*16b0*/  LOP3.LUT R3, R3, 0x1, R12, 0xf8, !PT ;  /* 0x0000000103037812 */ /* 0x000fc800078ef80c */
[----:B------:R-:W-:-:S05]  /*16c0*/  LOP3.LUT R3, R3, R10, RZ, 0xc0, !PT ;  /* 0x0000000a03037212 */ /* 0x000fca00078ec0ff */
[----:B------:R-:W-:-:S05]  /*16d0*/  IMAD.IADD R3, R12, 0x1, R3 ;  /* 0x000000010c037824 */ /* 0x000fca00078e0203 */
[----:B------:R-:W-:Y:S01]  /*16e0*/  LOP3.LUT R0, R3, R0, RZ, 0xfc, !PT ;  /* 0x0000000003007212 */ /* 0x000fe200078efcff */
[----:B------:R-:W-:Y:S06]  /*16f0*/  BRA `(.L_x_192) ;  /* 0x0000000000107947 */ /* 0x000fec0003800000 */
.L_x_191:
[----:B------:R-:W-:-:S04]  /*1700*/  LOP3.LUT R0, R0, 0x80000000, RZ, 0xc0, !PT ;  /* 0x8000000000007812 */ /* 0x000fc800078ec0ff */
[----:B------:R-:W-:Y:S01]  /*1710*/  LOP3.LUT R0, R0, 0x7f800000, RZ, 0xfc, !PT ;  /* 0x7f80000000007812 */ /* 0x000fe200078efcff */
[----:B------:R-:W-:Y:S06]  /*1720*/  BRA `(.L_x_192) ;  /* 0x0000000000047947 */ /* 0x000fec0003800000 */
.L_x_190:
[----:B------:R-:W-:-:S07]  /*1730*/  LEA R0, R10, R0, 0x17 ;  /* 0x000000000a007211 */ /* 0x000fce00078eb8ff */
.L_x_192:
[----:B------:R-:W-:Y:S05]  /*1740*/  BSYNC.RECONVERGENT B2 ;  /* 0x0000000000027941 */ /* 0x000fea0003800200 */
.L_x_189:
[----:B------:R-:W-:Y:S05]  /*1750*/  BRA `(.L_x_193) ;  /* 0x0000000000207947 */ /* 0x000fea0003800000 */
.L_x_188:
[----:B------:R-:W-:-:S04]  /*1760*/  LOP3.LUT R0, R3, 0x80000000, R0, 0x48, !PT ;  /* 0x8000000003007812 */ /* 0x000fc800078e4800 */
[----:B------:R-:W-:Y:S01]  /*1770*/  LOP3.LUT R0, R0, 0x7f800000, RZ, 0xfc, !PT ;  /* 0x7f80000000007812 */ /* 0x000fe200078efcff */
[----:B------:R-:W-:Y:S06]  /*1780*/  BRA `(.L_x_193) ;  /* 0x0000000000147947 */ /* 0x000fec0003800000 */
.L_x_187:
[----:B------:R-:W-:Y:S01]  /*1790*/  LOP3.LUT R0, R3, 0x80000000, R0, 0x48, !PT ;  /* 0x8000000003007812 */ /* 0x000fe200078e4800 */
[----:B------:R-:W-:Y:S06]  /*17a0*/  BRA `(.L_x_193) ;  /* 0x00000000000c7947 */ /* 0x000fec0003800000 */
.L_x_186:
[----:B------:R-:W0:Y:S01]  /*17b0*/  MUFU.RSQ R0, -QNAN ;  /* 0xffc0000000007908 */ /* 0x000e220000001400 */
[----:B------:R-:W-:Y:S05]  /*17c0*/  BRA `(.L_x_193) ;  /* 0x0000000000047947 */ /* 0x000fea0003800000 */
.L_x_185:
[----:B------:R-:W-:-:S07]  /*17d0*/  FADD.FTZ R0, R0, R3 ;  /* 0x0000000300007221 */ /* 0x000fce0000010000 */
.L_x_193:
[----:B------:R-:W-:Y:S05]  /*17e0*/  BSYNC.RECONVERGENT B1 ;  /* 0x0000000000017941 */ /* 0x000fea0003800200 */
.L_x_183:
[----:B------:R-:W-:-:S04]  /*17f0*/  HFMA2 R9, -RZ, RZ, 0, 0 ;  /* 0x00000000ff097431 */ /* 0x000fc800000001ff */
[----:B0-----:R-:W-:Y:S05]  /*1800*/  RET.REL.NODEC R8 `(_Z17get_probs_nonzeroPfS_iii) ;  /* 0xffffffe408fc7950 */ /* 0x001fea0003c3ffff */
.L_x_194:
        /* <DEDUP_REMOVED lines=15> */
.L_x_689:


//--------------------- .text._Z25compute_prob_zero_at_zeroPfiii --------------------------
	.section	.text._Z25compute_prob_zero_at_zeroPfiii,"ax",@progbits
	.align	128
        .global         _Z25compute_prob_zero_at_zeroPfiii
        .type           _Z25compute_prob_zero_at_zeroPfiii,@function
        .size           _Z25compute_prob_zero_at_zeroPfiii,(.L_x_692 - _Z25compute_prob_zero_at_zeroPfiii)
        .other          _Z25compute_prob_zero_at_zeroPfiii,@"STO_CUDA_ENTRY STV_DEFAULT"
_Z25compute_prob_zero_at_zeroPfiii:
.text._Z25compute_prob_zero_at_zeroPfiii:
[----:B------:R-:W-:Y:S01]  /*0000*/  LDC R1, c[0x0][0x37c] ;  /* 0x0000df00ff017b82 */ /* 0x000fe20000000800 */
[----:B------:R-:W0:Y:S07]  /*0010*/  S2R R0, SR_TID.X ;  /* 0x0000000000007919 */ /* 0x000e2e0000002100 */
[----:B------:R-:W1:Y:S01]  /*0020*/  S2UR UR5, SR_CTAID.X ;  /* 0x00000000000579c3 */ /* 0x000e620000002500 */
[----:B------:R-:W2:Y:S02]  /*0030*/  LDCU UR4, c[0x0][0x360] ;  /* 0x00006c00ff0477ac */ /* 0x000ea40008000800 */
[----:B--2---:R-:W-:-:S04]  /*0040*/  UIADD3 UR4, UPT, UPT, URZ, -UR4, URZ ;  /* 0x80000004ff047290 */ /* 0x004fc8000fffe0ff */
[----:B-1----:R-:W-:-:S06]  /*0050*/  UIMAD UR5, UR4, UR5, URZ ;  /* 0x00000005040572a4 */ /* 0x002fcc000f8e02ff */
[----:B0-----:R-:W-:-:S13]  /*0060*/  ISETP.NE.AND P0, PT, R0, UR5, PT ;  /* 0x0000000500007c0c */ /* 0x001fda000bf05270 */
[----:B------:R-:W-:Y:S05]  /*0070*/  @P0 EXIT ;  /* 0x000000000000094d */ /* 0x000fea0003800000 */
[----:B------:R-:W0:Y:S01]  /*0080*/  LDCU UR6, c[0x0][0x390] ;  /* 0x00007200ff0677ac */ /* 0x000e220008000800 */
[----:B------:R-:W1:Y:S01]  /*0090*/  LDCU.64 UR4, c[0x0][0x388] ;  /* 0x00007100ff0477ac */ /* 0x000e620008000a00 */
[----:B0-----:R-:W-:-:S04]  /*00a0*/  I2FP.F32.S32 R7, UR6 ;  /* 0x0000000600077c45 */ /* 0x001fc80008201400 */
[----:B------:R-:W0:Y:S01]  /*00b0*/  MUFU.RCP R2, R7 ;  /* 0x0000000700027308 */ /* 0x000e220000001000 */
[----:B-1----:R-:W-:Y:S02]  /*00c0*/  I2FP.F32.S32 R0, UR4 ;  /* 0x0000000400007c45 */ /* 0x002fe40008201400 */
[----:B------:R-:W-:-:S05]  /*00d0*/  I2FP.F32.S32 R3, UR5 ;  /* 0x0000000500037c45 */ /* 0x000fca0008201400 */
[----:B------:R-:W-:-:S04]  /*00e0*/  FMUL R0, R0, R3 ;  /* 0x0000000300007220 */ /* 0x000fc80000400000 */
        /* <DEDUP_REMOVED lines=9> */
[----:B------:R-:W-:Y:S05]  /*0180*/  CALL.REL.NOINC `($__internal_11_$__cuda_sm3x_div_rn_noftz_f32_slowpath) ;  /* 0x0000000c00dc7944 */ /* 0x000fea0003c00000 */
[----:B------:R-:W-:-:S07]  /*0190*/  IMAD.MOV.U32 R5, RZ, RZ, R0 ;  /* 0x000000ffff057224 */ /* 0x000fce00078e0000 */
.L_x_195:
[----:B------:R-:W0:Y:S02]  /*01a0*/  LDC R0, c[0x3][0x1c] ;  /* 0x00c00700ff007b82 */ /* 0x000e240000000800 */
[----:B0-----:R-:W-:-:S05]  /*01b0*/  FADD R0, R0, 1 ;  /* 0x3f80000000007421 */ /* 0x001fca0000000000 */
[----:B------:R-:W-:-:S04]  /*01c0*/  IADD3 R2, PT, PT, R0, 0x1800000, RZ ;  /* 0x0180000000027810 */ /* 0x000fc80007ffe0ff */
[----:B------:R-:W-:-:S04]  /*01d0*/  LOP3.LUT R2, R2, 0x7f800000, RZ, 0xc0, !PT ;  /* 0x7f80000002027812 */ /* 0x000fc800078ec0ff */
[----:B------:R-:W-:-:S13]  /*01e0*/  ISETP.GT.U32.AND P0, PT, R2, 0x1ffffff, PT ;  /* 0x01ffffff0200780c */ /* 0x000fda0003f04070 */
[----:B------:R-:W-:Y:S05]  /*01f0*/  @P0 BRA `(.L_x_196) ;  /* 0x0000000000100947 */ /* 0x000fea0003800000 */
[----:B------:R-:W-:-:S07]  /*0200*/  MOV R8, 0x220 ;  /* 0x0000022000087802 */ /* 0x000fce0000000f00 */
[----:B------:R-:W-:Y:S05]  /*0210*/  CALL.REL.NOINC `($__internal_9_$__cuda_sm20_rcp_rn_f32_slowpath) ;  /* 0x00000008008c7944 */ /* 0x000fea0003c00000 */
[----:B------:R-:W-:Y:S01]  /*0220*/  IMAD.MOV.U32 R6, RZ, RZ, R0 ;  /* 0x000000ffff067224 */ /* 0x000fe200078e0000 */
[----:B------:R-:W-:Y:S06]  /*0230*/  BRA `(.L_x_197) ;  /* 0x0000000000107947 */ /* 0x000fec0003800000 */
.L_x_196:
[----:B------:R-:W0:Y:S02]  /*0240*/  MUFU.RCP R3, R0 ;  /* 0x0000000000037308 */ /* 0x000e240000001000 */
[----:B0-----:R-:W-:-:S04]  /*0250*/  FFMA R2, R0, R3, -1 ;  /* 0xbf80000000027423 */ /* 0x001fc80000000003 */
[----:B------:R-:W-:-:S04]  /*0260*/  FADD.FTZ R2, -R2, -RZ ;  /* 0x800000ff02027221 */ /* 0x000fc80000010100 */
[----:B------:R-:W-:-:S07]  /*0270*/  FFMA R6, R3, R2, R3 ;  /* 0x0000000203067223 */ /* 0x000fce0000000003 */
.L_x_197:
[----:B------:R-:W-:Y:S01]  /*0280*/  IADD3 R0, PT, PT, R6, -0xd000000, RZ ;  /* 0xf300000006007810 */ /* 0x000fe20007ffe0ff */
[----:B------:R0:W1:Y:S03]  /*0290*/  MUFU.RSQ R7, R6 ;  /* 0x0000000600077308 */ /* 0x0000660000001400 */
[----:B------:R-:W-:-:S13]  /*02a0*/  ISETP.GT.U32.AND P0, PT, R0, 0x727fffff, PT ;  /* 0x727fffff0000780c */ /* 0x000fda0003f04070 */
[----:B0-----:R-:W-:Y:S05]  /*02b0*/  @!P0 BRA `(.L_x_198) ;  /* 0x0000000000148947 */ /* 0x001fea0003800000 */
[----:B------:R-:W-:Y:S01]  /*02c0*/  IMAD.MOV.U32 R0, RZ, RZ, R6 ;  /* 0x000000ffff007224 */ /* 0x000fe200078e0006 */
[----:B------:R-:W-:-:S07]  /*02d0*/  MOV R11, 0x2f0 ;  /* 0x000002f0000b7802 */ /* 0x000fce0000000f00 */
[----:B-1----:R-:W-:Y:S05]  /*02e0*/  CALL.REL.NOINC `($__internal_10_$__cuda_sm20_sqrt_rn_f32_slowpath) ;  /* 0x0000000c00287944 */ /* 0x002fea0003c00000 */
[----:B------:R-:W-:Y:S01]  /*02f0*/  MOV R4, R7 ;  /* 0x0000000700047202 */ /* 0x000fe20000000f00 */
[----:B------:R-:W-:Y:S06]  /*0300*/  BRA `(.L_x_199) ;  /* 0x0000000000107947 */ /* 0x000fec0003800000 */
.L_x_198:
[C---:B-1----:R-:W-:Y:S01]  /*0310*/  FMUL.FTZ R3, R7.reuse, R6 ;  /* 0x0000000607037220 */ /* 0x042fe20000410000 */
[----:B------:R-:W-:-:S03]  /*0320*/  FMUL.FTZ R0, R7, 0.5 ;  /* 0x3f00000007007820 */ /* 0x000fc60000410000 */
[----:B------:R-:W-:-:S04]  /*0330*/  FFMA R4, -R3, R3, R6 ;  /* 0x0000000303047223 */ /* 0x000fc80000000106 */
[----:B------:R-:W-:-:S07]  /*0340*/  FFMA R4, R4, R0, R3 ;  /* 0x0000000004047223 */ /* 0x000fce0000000003 */
.L_x_199:
[----:B------:R-:W0:Y:S02]  /*0350*/  LDC R0, c[0x3][0x14] ;  /* 0x00c00500ff007b82 */ /* 0x000e240000000800 */
[----:B0-----:R-:W-:-:S04]  /*0360*/  FADD R0, R0, R0 ;  /* 0x0000000000007221 */ /* 0x001fc80000000000 */
        /* <DEDUP_REMOVED lines=8> */
[----:B------:R-:W-:Y:S02]  /*03f0*/  IMAD.MOV.U32 R3, RZ, RZ, R0 ;  /* 0x000000ffff037224 */ /* 0x000fe400078e0000 */
[----:B------:R-:W-:Y:S01]  /*0400*/  HFMA2 R0, -RZ, RZ, -0.0 , 0 ;  /* 0x80000000ff007431 */ /* 0x000fe200000001ff */
[----:B------:R-:W-:-:S07]  /*0410*/  MOV R8, 0x430 ;  /* 0x0000043000087802 */ /* 0x000fce0000000f00 */
[----:B------:R-:W-:Y:S05]  /*0420*/  CALL.REL.NOINC `($__internal_11_$__cuda_sm3x_div_rn_noftz_f32_slowpath) ;  /* 0x0000000c00347944 */ /* 0x000fea0003c00000 */
[----:B------:R-:W-:-:S07]  /*0430*/  IMAD.MOV.U32 R2, RZ, RZ, R0 ;  /* 0x000000ffff027224 */ /* 0x000fce00078e0000 */
.L_x_200:
[----:B------:R-:W-:Y:S01]  /*0440*/  FADD R3, R6, -1 ;  /* 0xbf80000006037421 */ /* 0x000fe20000000000 */
[----:B------:R-:W0:Y:S01]  /*0450*/  LDC R8, c[0x3][0x1c] ;  /* 0x00c00700ff087b82 */ /* 0x000e220000000800 */
[----:B------:R-:W-:Y:S01]  /*0460*/  MOV R0, 0x3bbb989d ;  /* 0x3bbb989d00007802 */ /* 0x000fe20000000f00 */
[----:B------:R-:W-:Y:S02]  /*0470*/  IMAD.MOV.U32 R7, RZ, RZ, 0x437c0000 ;  /* 0x437c0000ff077424 */ /* 0x000fe400078e00ff */
[----:B------:R-:W-:-:S04]  /*0480*/  FMUL R3, R3, R2 ;  /* 0x0000000203037220 */ /* 0x000fc80000400000 */
[----:B------:R-:W-:-:S04]  /*0490*/  FFMA.SAT R0, R3, R0, 0.5 ;  /* 0x3f00000003007423 */ /* 0x000fc80000002000 */
[----:B------:R-:W-:Y:S01]  /*04a0*/  FFMA.RM R0, R0, R7, 12582913 ;  /* 0x4b40000100007423 */ /* 0x000fe20000004007 */
[----:B------:R-:W-:-:S03]  /*04b0*/  HFMA2 R7, -RZ, RZ, 2, 0 ;  /* 0x40000000ff077431 */ /* 0x000fc600000001ff */
        /* <DEDUP_REMOVED lines=9> */
[----:B------:R-:W-:Y:S01]  /*0550*/  FMUL R8, R5, 0.5 ;  /* 0x3f00000005087820 */ /* 0x000fe20000400000 */
[----:B0-----:R-:W-:-:S04]  /*0560*/  FMUL R3, R0, R3 ;  /* 0x0000000300037220 */ /* 0x001fc80000400000 */
[----:B------:R-:W-:Y:S01]  /*0570*/  FMUL R0, R3, R4 ;  /* 0x0000000403007220 */ /* 0x000fe20000400000 */
[----:B------:R-:W-:-:S03]  /*0580*/  FMUL R4, R8, R5 ;  /* 0x0000000508047220 */ /* 0x000fc60000400000 */
[----:B------:R-:W-:-:S03]  /*0590*/  FFMA R3, R0, R5, 1 ;  /* 0x3f80000000037423 */ /* 0x000fc60000000005 */
[----:B------:R-:W-:Y:S05]  /*05a0*/  @P0 BRA `(.L_x_201) ;  /* 0x0000000000100947 */ /* 0x000fea0003800000 */
[----:B------:R-:W-:Y:S01]  /*05b0*/  IMAD.MOV.U32 R0, RZ, RZ, R7 ;  /* 0x000000ffff007224 */ /* 0x000fe200078e0007 */
[----:B------:R-:W-:-:S07]  /*05c0*/  MOV R8, 0x5e0 ;  /* 0x000005e000087802 */ /* 0x000fce0000000f00 */
[----:B------:R-:W-:Y:S05]  /*05d0*/  CALL.REL.NOINC `($__internal_9_$__cuda_sm20_rcp_rn_f32_slowpath) ;  /* 0x00000004009c7944 */ /* 0x000fea0003c00000 */
[----:B------:R-:W-:Y:S05]  /*05e0*/  BRA `(.L_x_202) ;  /* 0x0000000000107947 */ /* 0x000fea0003800000 */
.L_x_201:
[----:B------:R-:W0:Y:S02]  /*05f0*/  MUFU.RCP R0, R7 ;  /* 0x0000000700007308 */ /* 0x000e240000001000 */
[----:B0-----:R-:W-:-:S04]  /*0600*/  FFMA R6, R7, R0, -1 ;  /* 0xbf80000007067423 */ /* 0x001fc80000000000 */
[----:B------:R-:W-:-:S04]  /*0610*/  FADD.FTZ R9, -R6, -RZ ;  /* 0x800000ff06097221 */ /* 0x000fc80000010100 */
[----:B------:R-:W-:-:S07]  /*0620*/  FFMA R0, R0, R9, R0 ;  /* 0x0000000900007223 */ /* 0x000fce0000000000 */
.L_x_202:
[----:B------:R-:W-:Y:S01]  /*0630*/  IADD3 R6, PT, PT, R0, -0xd000000, RZ ;  /* 0xf300000000067810 */ /* 0x000fe20007ffe0ff */
[----:B------:R0:W1:Y:S03]  /*0640*/  MUFU.RSQ R9, R0 ;  /* 0x0000000000097308 */ /* 0x0000660000001400 */
[----:B------:R-:W-:-:S13]  /*0650*/  ISETP.GT.U32.AND P0, PT, R6, 0x727fffff, PT ;  /* 0x727fffff0600780c */ /* 0x000fda0003f04070 */
[----:B0-----:R-:W-:Y:S05]  /*0660*/  @!P0 BRA `(.L_x_203) ;  /* 0x0000000000108947 */ /* 0x001fea0003800000 */
[----:B------:R-:W-:-:S07]  /*0670*/  MOV R11, 0x690 ;  /* 0x00000690000b7802 */ /* 0x000fce0000000f00 */
[----:B-1----:R-:W-:Y:S05]  /*0680*/  CALL.REL.NOINC `($__internal_10_$__cuda_sm20_sqrt_rn_f32_slowpath) ;  /* 0x0000000800407944 */ /* 0x002fea0003c00000 */
[----:B------:R-:W-:Y:S01]  /*0690*/  IMAD.MOV.U32 R6, RZ, RZ, R7 ;  /* 0x000000ffff067224 */ /* 0x000fe200078e0007 */
[----:B------:R-:W-:Y:S06]  /*06a0*/  BRA `(.L_x_204) ;  /* 0x0000000000107947 */ /* 0x000fec0003800000 */
.L_x_203:
[C---:B-1----:R-:W-:Y:S01]  /*06b0*/  FMUL.FTZ R7, R9.reuse, R0 ;  /* 0x0000000009077220 */ /* 0x042fe20000410000 */
[----:B------:R-:W-:-:S03]  /*06c0*/  FMUL.FTZ R8, R9, 0.5 ;  /* 0x3f00000009087820 */ /* 0x000fc60000410000 */
[----:B------:R-:W-:-:S04]  /*06d0*/  FFMA R6, -R7, R7, R0 ;  /* 0x0000000707067223 */ /* 0x000fc80000000100 */
[----:B------:R-:W-:-:S07]  /*06e0*/  FFMA R6, R6, R8, R7 ;  /* 0x0000000806067223 */ /* 0x000fce0000000007 */
.L_x_204:
[----:B------:R-:W-:Y:S01]  /*06f0*/  FADD R7, R0, -1 ;  /* 0xbf80000000077421 */ /* 0x000fe20000000000 */
[----:B------:R-:W-:Y:S01]  /*0700*/  MOV R0, 0x3bbb989d ;  /* 0x3bbb989d00007802 */ /* 0x000fe20000000f00 */
[----:B------:R-:W-:Y:S01]  /*0710*/  IMAD.MOV.U32 R9, RZ, RZ, 0x437c0000 ;  /* 0x437c0000ff097424 */ /* 0x000fe200078e00ff */
[----:B------:R-:W-:Y:S01]  /*0720*/  FCHK P0, R5, 3 ;  /* 0x4040000005007902 */ /* 0x000fe20000000000 */
        /* <DEDUP_REMOVED lines=19> */
[----:B------:R-:W-:Y:S01]  /*0860*/  IMAD.MOV.U32 R0, RZ, RZ, R5 ;  /* 0x000000ffff007224 */ /* 0x000fe200078e0005 */
[----:B------:R-:W-:Y:S02]  /*0870*/  MOV R3, 0x40400000 ;  /* 0x4040000000037802 */ /* 0x000fe40000000f00 */
[----:B------:R-:W-:-:S07]  /*0880*/  MOV R8, 0x8a0 ;  /* 0x000008a000087802 */ /* 0x000fce0000000f00 */
[----:B------:R-:W-:Y:S05]  /*0890*/  CALL.REL.NOINC `($__internal_11_$__cuda_sm3x_div_rn_noftz_f32_slowpath) ;  /* 0x0000000800187944 */ /* 0x000fea0003c00000 */
[----:B------:R-:W-:-:S07]  /*08a0*/  IMAD.MOV.U32 R11, RZ, RZ, R0 ;  /* 0x000000ffff0b7224 */ /* 0x000fce00078e0000 */
.L_x_205:
[----:B------:R-:W0:Y:S01]  /*08b0*/  LDC R0, c[0x3][0x1c] ;  /* 0x00c00700ff007b82 */ /* 0x000e220000000800 */
[----:B------:R-:W-:-:S05]  /*08c0*/  MOV R3, 0x40400000 ;  /* 0x4040000000037802 */ /* 0x000fca0000000f00 */
[----:B0-----:R-:W-:-:S04]  /*08d0*/  FFMA R0, R0, R3, 1 ;  /* 0x3f80000000007423 */ /* 0x001fc80000000003 */
[----:B------:R-:W-:-:S05]  /*08e0*/  VIADD R3, R0, 0x1800000 ;  /* 0x0180000000037836 */ /* 0x000fca0000000000 */
[----:B------:R-:W-:-:S04]  /*08f0*/  LOP3.LUT R3, R3, 0x7f800000, RZ, 0xc0, !PT ;  /* 0x7f80000003037812 */ /* 0x000fc800078ec0ff */
[----:B------:R-:W-:Y:S01]  /*0900*/  ISETP.GT.U32.AND P0, PT, R3, 0x1ffffff, PT ;  /* 0x01ffffff0300780c */ /* 0x000fe20003f04070 */
[----:B------:R-:W-:-:S12]  /*0910*/  FMUL R3, R4, R11 ;  /* 0x0000000b04037220 */ /* 0x000fd80000400000 */
[----:B------:R-:W-:Y:S05]  /*0920*/  @P0 BRA `(.L_x_206) ;  /* 0x00000000000c0947 */ /* 0x000fea0003800000 */
[----:B------:R-:W-:-:S07]  /*0930*/  MOV R8, 0x950 ;  /* 0x0000095000087802 */ /* 0x000fce0000000f00 */
[----:B------:R-:W-:Y:S05]  /*0940*/  CALL.REL.NOINC `($__internal_9_$__cuda_sm20_rcp_rn_f32_slowpath) ;  /* 0x0000000000c07944 */ /* 0x000fea0003c00000 */
[----:B------:R-:W-:Y:S05]  /*0950*/  BRA `(.L_x_207) ;  /* 0x0000000000107947 */ /* 0x000fea0003800000 */
.L_x_206:
[----:B------:R-:W0:Y:S02]  /*0960*/  MUFU.RCP R5, R0 ;  /* 0x0000000000057308 */ /* 0x000e240000001000 */
[----:B0-----:R-:W-:-:S04]  /*0970*/  FFMA R4, R0, R5, -1 ;  /* 0xbf80000000047423 */ /* 0x001fc80000000005 */
[----:B------:R-:W-:-:S04]  /*0980*/  FADD.FTZ R4, -R4, -RZ ;  /* 0x800000ff04047221 */ /* 0x000fc80000010100 */
[----:B------:R-:W-:-:S07]  /*0990*/  FFMA R0, R5, R4, R5 ;  /* 0x0000000405007223 */ /* 0x000fce0000000005 */
.L_x_207:
        /* <DEDUP_REMOVED lines=8> */
.L_x_208:
[C---:B-1----:R-:W-:Y:S01]  /*0a20*/  FMUL.FTZ R5, R7.reuse, R0 ;  /* 0x0000000007057220 */ /* 0x042fe20000410000 */
[----:B------:R-:W-:-:S03]  /*0a30*/  FMUL.FTZ R7, R7, 0.5 ;  /* 0x3f00000007077820 */ /* 0x000fc60000410000 */
[----:B------:R-:W-:-:S04]  /*0a40*/  FFMA R4, -R5, R5, R0 ;  /* 0x0000000505047223 */ /* 0x000fc80000000100 */
[----:B------:R-:W-:-:S07]  /*0a50*/  FFMA R4, R4, R7, R5 ;  /* 0x0000000704047223 */ /* 0x000fce0000000005 */
.L_x_209:
[----:B------:R-:W-:Y:S01]  /*0a60*/  FADD R5, R0, -1 ;  /* 0xbf80000000057421 */ /* 0x000fe20000000000 */
[----:B------:R-:W-:Y:S01]  /*0a70*/  MOV R0, 0x3bbb989d ;  /* 0x3bbb989d00007802 */ /* 0x000fe20000000f00 */
[----:B------:R-:W-:Y:S01]  /*0a80*/  IMAD.MOV.U32 R7, RZ, RZ, 0x437c0000 ;  /* 0x437c0000ff077424 */ /* 0x000fe200078e00ff */
[----:B------:R-:W0:Y:S01]  /*0a90*/  LDCU.64 UR4, c[0x0][0x358] ;  /* 0x00006b00ff0477ac */ /* 0x000e220008000a00 */
[----:B------:R-:W-:-:S04]  /*0aa0*/  FMUL R5, R5, R2 ;  /* 0x0000000205057220 */ /* 0x000fc80000400000 */
[----:B------:R-:W-:-:S04]  /*0ab0*/  FFMA.SAT R0, R5, R0, 0.5 ;  /* 0x3f00000005007423 */ /* 0x000fc80000002000 */
[----:B------:R-:W-:-:S04]  /*0ac0*/  FFMA.RM R0, R0, R7, 12582913 ;  /* 0x4b40000100007423 */ /* 0x000fc80000004007 */
[C---:B------:R-:W-:Y:S01]  /*0ad0*/  FADD R2, R0.reuse, -12583039 ;  /* 0xcb40007f00027421 */ /* 0x040fe20000000000 */
[----:B------:R-:W-:-:S03]  /*0ae0*/  SHF.L.U32 R0, R0, 0x17, RZ ;  /* 0x0000001700007819 */ /* 0x000fc600000006ff */
[----:B------:R-:W-:-:S04]  /*0af0*/  FFMA R2, R5, 1.4426950216293334961, -R2 ;  /* 0x3fb8aa3b05027823 */ /* 0x000fc80000000802 */
[----:B------:R-:W-:-:S04]  /*0b00*/  FFMA R2, R5, 1.925963033500011079e-08, R2 ;  /* 0x32a5706005027823 */ /* 0x000fc80000000002 */
[----:B------:R-:W1:Y:S02]  /*0b10*/  MUFU.EX2 R5, R2 ;  /* 0x0000000200057308 */ /* 0x000e640000000800 */
[----:B-1----:R-:W-:-:S04]  /*0b20*/  FMUL R5, R0, R5 ;  /* 0x0000000500057220 */ /* 0x002fc80000400000 */
[----:B------:R-:W-:-:S04]  /*0b30*/  FMUL R4, R5, R4 ;  /* 0x0000000405047220 */ /* 0x000fc80000400000 */
[----:B------:R-:W-:-:S04]  /*0b40*/  FFMA R4, R3, R4, R6 ;  /* 0x0000000403047223 */ /* 0x000fc80000000006 */
[----:B------:R-:W-:-:S05]  /*0b50*/  VIADD R0, R4, 0x1800000 ;  /* 0x0180000004007836 */ /* 0x000fca0000000000 */
[----:B------:R-:W-:-:S04]  /*0b60*/  LOP3.LUT R0, R0, 0x7f800000, RZ, 0xc0, !PT ;  /* 0x7f80000000007812 */ /* 0x000fc800078ec0ff */
[----:B------:R-:W-:-:S13]  /*0b70*/  ISETP.GT.U32.AND P0, PT, R0, 0x1ffffff, PT ;  /* 0x01ffffff0000780c */ /* 0x000fda0003f04070 */
[----:B0-----:R-:W-:Y:S05]  /*0b80*/  @P0 BRA `(.L_x_210) ;  /* 0x0000000000140947 */ /* 0x001fea0003800000 */
[----:B------:R-:W-:Y:S02]  /*0b90*/  MOV R0, R4 ;  /* 0x0000000400007202 */ /* 0x000fe40000000f00 */
[----:B------:R-:W-:-:S07]  /*0ba0*/  MOV R8, 0xbc0 ;  /* 0x00000bc000087802 */ /* 0x000fce0000000f00 */
[----:B------:R-:W-:Y:S05]  /*0bb0*/  CALL.REL.NOINC `($__internal_9_$__cuda_sm20_rcp_rn_f32_slowpath) ;  /* 0x0000000000247944 */ /* 0x000fea0003c00000 */
[----:B------:R-:W-:Y:S01]  /*0bc0*/  IMAD.MOV.U32 R5, RZ, RZ, R0 ;  /* 0x000000ffff057224 */ /* 0x000fe200078e0000 */
[----:B------:R-:W-:Y:S06]  /*0bd0*/  BRA `(.L_x_211) ;  /* 0x0000000000107947 */ /* 0x000fec0003800000 */
.L_x_210:
[----:B------:R-:W0:Y:S02]  /*0be0*/  MUFU.RCP R5, R4 ;  /* 0x0000000400057308 */ /* 0x000e240000001000 */
[----:B0-----:R-:W-:-:S04]  /*0bf0*/  FFMA R0, R4, R5, -1 ;  /* 0xbf80000004007423 */ /* 0x001fc80000000005 */
[----:B------:R-:W-:-:S04]  /*0c00*/  FADD.FTZ R0, -R0, -RZ ;  /* 0x800000ff00007221 */ /* 0x000fc80000010100 */
[----:B------:R-:W-:-:S07]  /*0c10*/  FFMA R5, R5, R0, R5 ;  /* 0x0000000005057223 */ /* 0x000fce0000000005 */
.L_x_211:
[----:B------:R-:W0:Y:S02]  /*0c20*/  LDC.64 R2, c[0x0][0x380] ;  /* 0x0000e000ff027b82 */ /* 0x000e240000000a00 */
[----:B0-----:R-:W-:Y:S01]  /*0c30*/  STG.E desc[UR4][R2.64], R5 ;  /* 0x0000000502007986 */ /* 0x001fe2000c101904 */
[----:B------:R-:W-:Y:S05]  /*0c40*/  EXIT ;  /* 0x000000000000794d */ /* 0x000fea0003800000 */
        .weak           $__internal_9_$__cuda_sm20_rcp_rn_f32_slowpath
        .type           $__internal_9_$__cuda_sm20_rcp_rn_f32_slowpath,@function
        .size           $__internal_9_$__cuda_sm20_rcp_rn_f32_slowpath,($__internal_10_$__cuda_sm20_sqrt_rn_f32_slowpath - $__internal_9_$__cuda_sm20_rcp_rn_f32_slowpath)
$__internal_9_$__cuda_sm20_rcp_rn_f32_slowpath:
[----:B------:R-:W-:-:S04]  /*0c50*/  SHF.L.U32 R7, R0, 0x1, RZ ;  /* 0x0000000100077819 */ /* 0x000fc800000006ff */
[----:B------:R-:W-:-:S04]  /*0c60*/  SHF.R.U32.HI R13, RZ, 0x18, R7 ;  /* 0x00000018ff0d7819 */ /* 0x000fc80000011607 */
[----:B------:R-:W-:-:S13]  /*0c70*/  ISETP.NE.U32.AND P0, PT, R13, RZ, PT ;  /* 0x000000ff0d00720c */ /* 0x000fda0003f05070 */
[----:B------:R-:W-:Y:S05]  /*0c80*/  @P0 BRA `(.L_x_212) ;  /* 0x00000000002c0947 */ /* 0x000fea0003800000 */
[----:B------:R-:W-:-:S05]  /*0c90*/  IMAD.SHL.U32 R7, R0, 0x2, RZ ;  /* 0x0000000200077824 */ /* 0x000fca00078e00ff */
[----:B------:R-:W-:-:S13]  /*0ca0*/  ISETP.NE.AND P0, PT, R7, RZ, PT ;  /* 0x000000ff0700720c */ /* 0x000fda0003f05270 */
[----:B------:R0:W1:Y:S01]  /*0cb0*/  @!P0 MUFU.RCP R7, R0 ;  /* 0x0000000000078308 */ /* 0x0000620000001000 */
[----:B------:R-:W-:Y:S05]  /*0cc0*/  @!P0 BRA `(.L_x_213) ;  /* 0x0000000000a48947 */ /* 0x000fea0003800000 */
[----:B------:R-:W-:-:S04]  /*0cd0*/  FFMA R9, R0, 1.84467440737095516160e+19, RZ ;  /* 0x5f80000000097823 */ /* 0x000fc800000000ff */
[----:B0-----:R-:W1:Y:S02]  /*0ce0*/  MUFU.RCP R0, R9 ;  /* 0x0000000900007308 */ /* 0x001e640000001000 */
[----:B-1----:R-:W-:-:S04]  /*0cf0*/  FFMA R7, R9, R0, -1 ;  /* 0xbf80000009077423 */ /* 0x002fc80000000000 */
[----:B------:R-:W-:-:S04]  /*0d00*/  FADD.FTZ R7, -R7, -RZ ;  /* 0x800000ff07077221 */ /* 0x000fc80000010100 */
[----:B------:R-:W-:-:S04]  /*0d10*/  FFMA R0, R0, R7, R0 ;  /* 0x0000000700007223 */ /* 0x000fc80000000000 */
[----:B------:R-:W-:Y:S01]  /*0d20*/  FFMA R7, R0, 1.84467440737095516160e+19, RZ ;  /* 0x5f80000000077823 */ /* 0x000fe200000000ff */
[----:B------:R-:W-:Y:S06]  /*0d30*/  BRA `(.L_x_213) ;  /* 0x0000000000887947 */ /* 0x000fec0003800000 */
.L_x_212:
        /* <DEDUP_REMOVED lines=21> */
[----:B------:R-:W-:Y:S02]  /*0e90*/  LOP3.LUT P2, RZ, R12, 0x2, RZ, 0xc0, !PT ;  /* 0x000000020cff7812 */ /* 0x000fe4000784c0ff */
[----:B------:R-:W-:Y:S02]  /*0ea0*/  IADD3 R10, PT, PT, R13, -0xfc, RZ ;  /* 0xffffff040d0a7810 */ /* 0x000fe40007ffe0ff */
[----:B------:R-:W-:-:S02]  /*0eb0*/  PLOP3.LUT P0, PT, P0, P1, P2, 0xe0, 0x0 ;  /* 0x000000000000781c */ /* 0x000fc40000703c20 */
[----:B------:R-:W-:Y:S02]  /*0ec0*/  LOP3.LUT P1, RZ, R0, 0x7fffff, RZ, 0xc0, !PT ;  /* 0x007fffff00ff7812 */ /* 0x000fe4000782c0ff */
[----:B------:R-:W-:-:S05]  /*0ed0*/  SEL R7, RZ, 0x1, !P0 ;  /* 0x00000001ff077807 */ /* 0x000fca0004000000 */
[----:B------:R-:W-:-:S05]  /*0ee0*/  IMAD.MOV R7, RZ, RZ, -R7 ;  /* 0x000000ffff077224 */ /* 0x000fca00078e0a07 */
[----:B------:R-:W-:Y:S02]  /*0ef0*/  ISETP.GE.AND P0, PT, R7, RZ, PT ;  /* 0x000000ff0700720c */ /* 0x000fe40003f06270 */
[----:B------:R-:W-:-:S11]  /*0f00*/  SHF.R.U32.HI R7, RZ, R10, R9 ;  /* 0x0000000aff077219 */ /* 0x000fd60000011609 */
[----:B------:R-:W-:-:S05]  /*0f10*/  @!P0 IADD3 R7, PT, PT, R7, 0x1, RZ ;  /* 0x0000000107078810 */ /* 0x000fca0007ffe0ff */
[----:B------:R-:W-:-:S05]  /*0f20*/  @!P1 IMAD.SHL.U32 R7, R7, 0x2, RZ ;  /* 0x0000000207079824 */ /* 0x000fca00078e00ff */
[----:B------:R-:W-:Y:S01]  /*0f30*/  LOP3.LUT R7, R7, 0x80000000, R0, 0xf8, !PT ;  /* 0x8000000007077812 */ /* 0x000fe200078ef800 */
[----:B------:R-:W-:Y:S06]  /*0f40*/  BRA `(.L_x_213) ;  /* 0x0000000000047947 */ /* 0x000fec0003800000 */
.L_x_214:
[----:B------:R2:W3:Y:S02]  /*0f50*/  MUFU.RCP R7, R0 ;  /* 0x0000000000077308 */ /* 0x0004e40000001000 */
.L_x_213:
[----:B------:R-:W-:Y:S01]  /*0f60*/  HFMA2 R9, -RZ, RZ, 0, 0 ;  /* 0x00000000ff097431 */ /* 0x000fe200000001ff */
[----:B0123--:R-:W-:-:S03]  /*0f70*/  MOV R0, R7 ;  /* 0x0000000700007202 */ /* 0x00ffc60000000f00 */
[----:B------:R-:W-:Y:S05]  /*0f80*/  RET.REL.NODEC R8 `(_Z25compute_prob_zero_at_zeroPfiii) ;  /* 0xfffffff0081c7950 */ /* 0x000fea0003c3ffff */
        .weak           $__internal_10_$__cuda_sm20_sqrt_rn_f32_slowpath
        .type           $__internal_10_$__cuda_sm20_sqrt_rn_f32_slowpath,@function
        .size           $__internal_10_$__cuda_sm20_sqrt_rn_f32_slowpath,($__internal_11_$__cuda_sm3x_div_rn_noftz_f32_slowpath - $__internal_10_$__cuda_sm20_sqrt_rn_f32_slowpath)
$__internal_10_$__cuda_sm20_sqrt_rn_f32_slowpath:
[----:B------:R-:W-:-:S13]  /*0f90*/  LOP3.LUT P0, RZ, R0, 0x7fffffff, RZ, 0xc0, !PT ;  /* 0x7fffffff00ff7812 */ /* 0x000fda000780c0ff */
[----:B------:R-:W-:Y:S01]  /*0fa0*/  @!P0 IMAD.MOV.U32 R7, RZ, RZ, R0 ;  /* 0x000000ffff078224 */ /* 0x000fe200078e0000 */
        /* <DEDUP_REMOVED lines=18> */
.L_x_215:
[----:B------:R-:W-:Y:S02]  /*10d0*/  HFMA2 R9, -RZ, RZ, 0, 0 ;  /* 0x00000000ff097431 */ /* 0x000fe400000001ff */
[----:B------:R-:W-:-:S04]  /*10e0*/  IMAD.MOV.U32 R8, RZ, RZ, R11 ;  /* 0x000000ffff087224 */ /* 0x000fc800078e000b */
[----:B------:R-:W-:Y:S05]  /*10f0*/  RET.REL.NODEC R8 `(_Z25compute_prob_zero_at_zeroPfiii) ;  /* 0xffffffec08c07950 */ /* 0x000fea0003c3ffff */
        .weak           $__internal_11_$__cuda_sm3x_div_rn_noftz_f32_slowpath
        .type           $__internal_11_$__cuda_sm3x_div_rn_noftz_f32_slowpath,@function
        .size           $__internal_11_$__cuda_sm3x_div_rn_noftz_f32_slowpath,(.L_x_692 - $__internal_11_$__cuda_sm3x_div_rn_noftz_f32_slowpath)
$__internal_11_$__cuda_sm3x_div_rn_noftz_f32_slowpath:
[----:B------:R-:W-:Y:S02]  /*1100*/  SHF.R.U32.HI R9, RZ, 0x17, R3 ;  /* 0x00000017ff097819 */ /* 0x000fe40000011603 */
        /* <DEDUP_REMOVED lines=32> */
.L_x_216:
[----:B------:R-:W-:-:S04]  /*1310*/  LEA R10, R9, 0xc0800000, 0x17 ;  /* 0xc0800000090a7811 */ /* 0x000fc800078eb8ff */
        /* <DEDUP_REMOVED lines=49> */
.L_x_222:
[----:B------:R-:W-:-:S04]  /*1630*/  LOP3.LUT R0, R0, 0x80000000, RZ, 0xc0, !PT ;  /* 0x8000000000007812 */ /* 0x000fc800078ec0ff */
[----:B------:R-:W-:Y:S01]  /*1640*/  LOP3.LUT R0, R0, 0x7f800000, RZ, 0xfc, !PT ;  /* 0x7f80000000007812 */ /* 0x000fe200078efcff */
[----:B------:R-:W-:Y:S06]  /*1650*/  BRA `(.L_x_223) ;  /* 0x0000000000287947 */ /* 0x000fec0003800000 */
.L_x_221:
[----:B------:R-:W-:Y:S01]  /*1660*/  LEA R0, R10, R0, 0x17 ;  /* 0x000000000a007211 */ /* 0x000fe200078eb8ff */
[----:B------:R-:W-:Y:S06]  /*1670*/  BRA `(.L_x_223) ;  /* 0x0000000000207947 */ /* 0x000fec0003800000 */
.L_x_220:
[----:B------:R-:W-:-:S04]  /*1680*/  LOP3.LUT R0, R3, 0x80000000, R0, 0x48, !PT ;  /* 0x8000000003007812 */ /* 0x000fc800078e4800 */
[----:B------:R-:W-:Y:S01]  /*1690*/  LOP3.LUT R0, R0, 0x7f800000, RZ, 0xfc, !PT ;  /* 0x7f80000000007812 */ /* 0x000fe200078efcff */
[----:B------:R-:W-:Y:S06]  /*16a0*/  BRA `(.L_x_223) ;  /* 0x0000000000147947 */ /* 0x000fec0003800000 */
.L_x_219:
[----:B------:R-:W-:Y:S01]  /*16b0*/  LOP3.LUT R0, R3, 0x80000000, R0, 0x48, !PT ;  /* 0x8000000003007812 */ /* 0x000fe200078e4800 */
[----:B------:R-:W-:Y:S06]  /*16c0*/  BRA `(.L_x_223) ;  /* 0x00000000000c7947 */ /* 0x000fec0003800000 */
.L_x_218:
[----:B------:R-:W0:Y:S01]  /*16d0*/  MUFU.RSQ R0, -QNAN ;  /* 0xffc0000000007908 */ /* 0x000e220000001400 */
[----:B------:R-:W-:Y:S05]  /*16e0*/  BRA `(.L_x_223) ;  /* 0x0000000000047947 */ /* 0x000fea0003800000 */
.L_x_217:
[----:B------:R-:W-:-:S07]  /*16f0*/  FADD.FTZ R0, R0, R3 ;  /* 0x0000000300007221 */ /* 0x000fce0000010000 */
.L_x_223:
[----:B------:R-:W-:-:S04]  /*1700*/  HFMA2 R9, -RZ, RZ, 0, 0 ;  /* 0x00000000ff097431 */ /* 0x000fc800000001ff */
[----:B0-----:R-:W-:Y:S05]  /*1710*/  RET.REL.NODEC R8 `(_Z25compute_prob_zero_at_zeroPfiii) ;  /* 0xffffffe808387950 */ /* 0x001fea0003c3ffff */
.L_x_224:
        /* <DEDUP_REMOVED lines=14> */
.L_x_692:


//--------------------- .text._Z23cuda_det_robust_l0_stepPfS_Piiififi --------------------------
	.section	.text._Z23cuda_det_robust_l0_stepPfS_Piiififi,"ax",@progbits
	.align	128
        .global         _Z23cuda_det_robust_l0_stepPfS_Piiififi
        .type           _Z23cuda_det_robust_l0_stepPfS_Piiififi,@function
        .size           _Z23cuda_det_robust_l0_stepPfS_Piiififi,(.L_x_694 - _Z23cuda_det_robust_l0_stepPfS_Piiififi)
        .other          _Z23cuda_det_robust_l0_stepPfS_Piiififi,@"STO_CUDA_ENTRY STV_DEFAULT"
_Z23cuda_det_robust_l0_stepPfS_Piiififi:
.text._Z23cuda_det_robust_l0_stepPfS_Piiififi:
        /* <DEDUP_REMOVED lines=11> */
[----:B------:R-:W3:Y:S06]  /*00b0*/  LDCU.64 UR6, c[0x0][0x358] ;  /* 0x00006b00ff0677ac */ /* 0x000eec0008000a00 */
[----:B------:R-:W4:Y:S01]  /*00c0*/  LDC R6, c[0x3][0xc] ;  /* 0x00c00300ff067b82 */ /* 0x000f220000000800 */
[----:B0-----:R-:W-:Y:S01]  /*00d0*/  IMAD R14, R15, UR4, RZ ;  /* 0x000000040f0e7c24 */ /* 0x001fe2000f8e02ff */
[----:B------:R-:W0:Y:S04]  /*00e0*/  LDCU UR4, c[0x3][URZ] ;  /* 0x00c00000ff0477ac */ /* 0x000e280008000800 */
[----:B--2---:R-:W-:-:S05]  /*00f0*/  IADD3 R5, PT, PT, R14, UR5, RZ ;  /* 0x000000050e057c10 */ /* 0x004fca000fffe0ff */
[----:B-1----:R-:W-:Y:S02]  /*0100*/  IMAD.WIDE R2, R5, 0x4, R2 ;  /* 0x0000000405027825 */ /* 0x002fe400078e0202 */
[----:B------:R-:W1:Y:S04]  /*0110*/  LDC.64 R4, c[0x0][0x380] ;  /* 0x0000e000ff047b82 */ /* 0x000e680000000a00 */
[----:B---3--:R-:W1:Y:S01]  /*0120*/  LDG.E R3, desc[UR6][R2.64] ;  /* 0x0000000602037981 */ /* 0x008e62000c1e1900 */
[----:B----4-:R-:W2:Y:S01]  /*0130*/  MUFU.RCP R12, R6 ;  /* 0x00000006000c7308 */ /* 0x010ea20000001000 */
[----:B0-----:R-:W-:-:S07]  /*0140*/  MOV R9, UR4 ;  /* 0x0000000400097c02 */ /* 0x001fce0008000f00 */
[----:B------:R-:W0:Y:S01]  /*0150*/  FCHK P0, R9, R6 ;  /* 0x0000000609007302 */ /* 0x000e220000000000 */
[----:B-1----:R-:W-:-:S05]  /*0160*/  IMAD.WIDE R4, R3, 0x4, R4 ;  /* 0x0000000403047825 */ /* 0x002fca00078e0204 */
[----:B------:R1:W5:Y:S01]  /*0170*/  LDG.E R13, desc[UR6][R4.64] ;  /* 0x00000006040d7981 */ /* 0x000362000c1e1900 */
[----:B--2---:R-:W-:-:S04]  /*0180*/  FFMA R7, R12, -R6, 1 ;  /* 0x3f8000000c077423 */ /* 0x004fc80000000806 */
[----:B------:R-:W-:-:S04]  /*0190*/  FFMA R12, R12, R7, R12 ;  /* 0x000000070c0c7223 */ /* 0x000fc8000000000c */
[----:B------:R-:W-:-:S04]  /*01a0*/  FFMA R3, R12, UR4, RZ ;  /* 0x000000040c037c23 */ /* 0x000fc800080000ff */
[----:B------:R-:W-:-:S04]  /*01b0*/  FFMA R0, R3, -R6, UR4 ;  /* 0x0000000403007e23 */ /* 0x000fc80008000806 */
[----:B------:R-:W-:Y:S01]  /*01c0*/  FFMA R12, R12, R0, R3 ;  /* 0x000000000c0c7223 */ /* 0x000fe20000000003 */
[----:B01----:R-:W-:Y:S06]  /*01d0*/  @!P0 BRA `(.L_x_225) ;  /* 0x00000000001c8947 */ /* 0x003fec0003800000 */
[----:B------:R-:W0:Y:S01]  /*01e0*/  LDCU UR4, c[0x3][URZ] ;  /* 0x00c00000ff0477ac */ /* 0x000e220008000800 */
[----:B------:R-:W-:Y:S01]  /*01f0*/  MOV R16, 0x240 ;  /* 0x0000024000107802 */ /* 0x000fe20000000f00 */
[----:B------:R-:W1:Y:S01]  /*0200*/  LDCU UR5, c[0x3][0xc] ;  /* 0x00c00180ff0577ac */ /* 0x000e620008000800 */
[----:B0-----:R-:W-:Y:S02]  /*0210*/  MOV R32, UR4 ;  /* 0x0000000400207c02 */ /* 0x001fe40008000f00 */
[----:B-1----:R-:W-:-:S07]  /*0220*/  MOV R2, UR5 ;  /* 0x0000000500027c02 */ /* 0x002fce0008000f00 */
[----:B-----5:R-:W-:Y:S05]  /*0230*/  CALL.REL.NOINC `($__internal_13_$__cuda_sm3x_div_rn_noftz_f32_slowpath) ;  /* 0x0000002c00947944 */ /* 0x020fea0003c00000 */
[----:B------:R-:W-:-:S07]  /*0240*/  MOV R12, R2 ;  /* 0x00000002000c7202 */ /* 0x000fce0000000f00 */
.L_x_225:
[----:B------:R-:W0:Y:S01]  /*0250*/  LDC R0, c[0x3][RZ] ;  /* 0x00c00000ff007b82 */ /* 0x000e220000000800 */
[----:B-----5:R-:W-:Y:S01]  /*0260*/  FMUL R3, R13, R13 ;  /* 0x0000000d0d037220 */ /* 0x020fe20000400000 */
[----:B------:R-:W-:Y:S01]  /*0270*/  BSSY.RECONVERGENT B0, `(.L_x_226) ;  /* 0x0000010000007945 */ /* 0x000fe20003800200 */
[----:B0-----:R-:W-:-:S04]  /*0280*/  FADD R11, R0, R0 ;  /* 0x00000000000b7221 */ /* 0x001fc80000000000 */
[----:B------:R-:W-:-:S04]  /*0290*/  FMUL R11, R11, R0 ;  /* 0x000000000b0b7220 */ /* 0x000fc80000400000 */
        /* <DEDUP_REMOVED lines=9> */
[----:B------:R-:W-:Y:S02]  /*0330*/  MOV R2, R11 ;  /* 0x0000000b00027202 */ /* 0x000fe40000000f00 */
[----:B------:R-:W-:-:S07]  /*0340*/  MOV R16, 0x360 ;  /* 0x0000036000107802 */ /* 0x000fce0000000f00 */
[----:B------:R-:W-:Y:S05]  /*0350*/  CALL.REL.NOINC `($__internal_13_$__cuda_sm3x_div_rn_noftz_f32_slowpath) ;  /* 0x0000002c004c7944 */ /* 0x000fea0003c00000 */
[----:B------:R-:W-:-:S07]  /*0360*/  MOV R0, R2 ;  /* 0x0000000200007202 */ /* 0x000fce0000000f00 */
.L_x_227:
[----:B------:R-:W-:Y:S05]  /*0370*/  BSYNC.RECONVERGENT B0 ;  /* 0x0000000000007941 */ /* 0x000fea0003800200 */
.L_x_226:
[----:B------:R-:W0:Y:S01]  /*0380*/  LDC R5, c[0x3][0xc] ;  /* 0x00c00300ff057b82 */ /* 0x000e220000000800 */
        /* <DEDUP_REMOVED lines=15> */
.L_x_229:
[----:B------:R-:W-:Y:S05]  /*0480*/  BSYNC.RECONVERGENT B0 ;  /* 0x0000000000007941 */ /* 0x000fea0003800200 */
.L_x_228:
[----:B------:R-:W-:Y:S02]  /*0490*/  HFMA2 R3, -RZ, RZ, 0.96630859375, -0.0022525787353515625 ;  /* 0x3bbb989dff037431 */ /* 0x000fe400000001ff */
[----:B------:R-:W-:Y:S01]  /*04a0*/  FADD R0, -R2, R0 ;  /* 0x0000000002007221 */ /* 0x000fe20000000100 */
[----:B------:R-:W-:Y:S01]  /*04b0*/  MOV R5, 0x437c0000 ;  /* 0x437c000000057802 */ /* 0x000fe20000000f00 */
[----:B------:R-:W-:Y:S02]  /*04c0*/  BSSY.RECONVERGENT B0, `(.L_x_230) ;  /* 0x0000018000007945 */ /* 0x000fe40003800200 */
[----:B------:R-:W-:-:S04]  /*04d0*/  FFMA.SAT R2, R0, R3, 0.5 ;  /* 0x3f00000000027423 */ /* 0x000fc80000002003 */
[----:B------:R-:W-:-:S04]  /*04e0*/  FFMA.RM R2, R2, R5, 12582913 ;  /* 0x4b40000102027423 */ /* 0x000fc80000004005 */
[C---:B------:R-:W-:Y:S01]  /*04f0*/  FADD R3, R2.reuse, -12583039 ;  /* 0xcb40007f02037421 */ /* 0x040fe20000000000 */
[----:B------:R-:W-:-:S03]  /*0500*/  SHF.L.U32 R2, R2, 0x17, RZ ;  /* 0x0000001702027819 */ /* 0x000fc600000006ff */
[----:B------:R-:W-:-:S04]  /*0510*/  FFMA R3, R0, 1.4426950216293334961, -R3 ;  /* 0x3fb8aa3b00037823 */ /* 0x000fc80000000803 */
[----:B------:R-:W-:Y:S02]  /*0520*/  FFMA R3, R0, 1.925963033500011079e-08, R3 ;  /* 0x32a5706000037823 */ /* 0x000fe40000000003 */
[----:B------:R-:W0:Y:S04]  /*0530*/  LDC R0, c[0x3][0x4] ;  /* 0x00c00100ff007b82 */ /* 0x000e280000000800 */
[----:B------:R-:W1:Y:S02]  /*0540*/  MUFU.EX2 R3, R3 ;  /* 0x0000000300037308 */ /* 0x000e640000000800 */
[----:B-1----:R-:W-:-:S04]  /*0550*/  FMUL R5, R2, R3 ;  /* 0x0000000302057220 */ /* 0x002fc80000400000 */
[----:B------:R-:W-:-:S04]  /*0560*/  FMUL R5, R5, R12 ;  /* 0x0000000c05057220 */ /* 0x000fc80000400000 */
[----:B0-----:R-:W-:-:S05]  /*0570*/  FFMA R2, R5, R0, 1 ;  /* 0x3f80000005027423 */ /* 0x001fca0000000000 */
[----:B------:R-:W-:-:S04]  /*0580*/  IADD3 R0, PT, PT, R2, 0x1800000, RZ ;  /* 0x0180000002007810 */ /* 0x000fc80007ffe0ff */
[----:B------:R-:W-:-:S04]  /*0590*/  LOP3.LUT R0, R0, 0x7f800000, RZ, 0xc0, !PT ;  /* 0x7f80000000007812 */ /* 0x000fc800078ec0ff */
[----:B------:R-:W-:-:S13]  /*05a0*/  ISETP.GT.U32.AND P0, PT, R0, 0x1ffffff, PT ;  /* 0x01ffffff0000780c */ /* 0x000fda0003f04070 */
[----:B------:R-:W-:Y:S05]  /*05b0*/  @P0 BRA `(.L_x_231) ;  /* 0x0000000000100947 */ /* 0x000fea0003800000 */
[----:B------:R-:W-:-:S07]  /*05c0*/  MOV R24, 0x5e0 ;  /* 0x000005e000187802 */ /* 0x000fce0000000f00 */
[----:B------:R-:W-:Y:S05]  /*05d0*/  CALL.REL.NOINC `($__internal_12_$__cuda_sm20_rcp_rn_f32_slowpath) ;  /* 0x0000002400d47944 */ /* 0x000fea0003c00000 */
[----:B------:R-:W-:Y:S01]  /*05e0*/  MOV R3, R2 ;  /* 0x0000000200037202 */ /* 0x000fe20000000f00 */
[----:B------:R-:W-:Y:S06]  /*05f0*/  BRA `(.L_x_232) ;  /* 0x0000000000107947 */ /* 0x000fec0003800000 */
.L_x_231:
[----:B------:R-:W0:Y:S02]  /*0600*/  MUFU.RCP R3, R2 ;  /* 0x0000000200037308 */ /* 0x000e240000001000 */
[----:B0-----:R-:W-:-:S04]  /*0610*/  FFMA R0, R2, R3, -1 ;  /* 0xbf80000002007423 */ /* 0x001fc80000000003 */
[----:B------:R-:W-:-:S04]  /*0620*/  FADD.FTZ R0, -R0, -RZ ;  /* 0x800000ff00007221 */ /* 0x000fc80000010100 */
[----:B------:R-:W-:-:S07]  /*0630*/  FFMA R3, R3, R0, R3 ;  /* 0x0000000003037223 */ /* 0x000fce0000000003 */
.L_x_232:
[----:B------:R-:W-:Y:S05]  /*0640*/  BSYNC.RECONVERGENT B0 ;  /* 0x0000000000007941 */ /* 0x000fea0003800200 */
.L_x_230:
[----:B------:R-:W0:Y:S01]  /*0650*/  LDC R8, c[0x0][0x3a8] ;  /* 0x0000ea00ff087b82 */ /* 0x000e220000000800 */
[----:B------:R-:W1:Y:S01]  /*0660*/  LDCU UR8, c[0x0][0x3a8] ;  /* 0x00007500ff0877ac */ /* 0x000e620008000800 */
[----:B------:R-:W-:Y:S01]  /*0670*/  BSSY.RECONVERGENT B0, `(.L_x_233) ;  /* 0x00001d2000007945 */ /* 0x000fe20003800200 */
[----:B------:R-:W-:Y:S01]  /*0680*/  HFMA2 R0, -RZ, RZ, 0, 0 ;  /* 0x00000000ff007431 */ /* 0x000fe200000001ff */
[----:B------:R-:W-:Y:S01]  /*0690*/  MOV R23, RZ ;  /* 0x000000ff00177202 */ /* 0x000fe20000000f00 */
[----:B0-----:R-:W-:-:S05]  /*06a0*/  FADD R8, -R8, 1 ;  /* 0x3f80000008087421 */ /* 0x001fca0000000100 */
[----:B------:R-:W-:-:S13]  /*06b0*/  FSETP.GTU.AND P0, PT, R3, R8, PT ;  /* 0x000000080300720b */ /* 0x000fda0003f0c000 */
[----:B-1----:R-:W-:Y:S05]  /*06c0*/  @P0 BRA `(.L_x_234) ;  /* 0x0000001c00300947 */ /* 0x002fea0003800000 */
[----:B------:R-:W0:Y:S01]  /*06d0*/  LDCU UR4, c[0x0][0x39c] ;  /* 0x00007380ff0477ac */ /* 0x000e220008000800 */
[----:B------:R-:W-:Y:S02]  /*06e0*/  MOV R23, RZ ;  /* 0x000000ff00177202 */ /* 0x000fe40000000f00 */
[----:B------:R-:W-:Y:S01]  /*06f0*/  CS2R R20, SRZ ;  /* 0x0000000000147805 */ /* 0x000fe2000001ff00 */
[----:B0-----:R-:W-:-:S09]  /*0700*/  UISETP.GE.AND UP0, UPT, UR4, 0x1, UPT ;  /* 0x000000010400788c */ /* 0x001fd2000bf06270 */
[----:B------:R-:W-:Y:S05]  /*0710*/  BRA.U !UP0, `(.L_x_235) ;  /* 0x0000001908dc7547 */ /* 0x000fea000b800000 */
[----:B------:R-:W0:Y:S08]  /*0720*/  LDC R2, c[0x3][0x10] ;  /* 0x00c00400ff027b82 */ /* 0x000e300000000800 */
[----:B------:R-:W1:Y:S01]  /*0730*/  LDC R9, c[0x3][RZ] ;  /* 0x00c00000ff097b82 */ /* 0x000e620000000800 */
[----:B0-----:R-:W0:Y:S01]  /*0740*/  MUFU.RCP R0, R2 ;  /* 0x0000000200007308 */ /* 0x001e220000001000 */
[----:B-1----:R-:W-:-:S07]  /*0750*/  FMUL R9, R9, 1.4142135381698608398 ;  /* 0x3fb504f309097820 */ /* 0x002fce0000400000 */
[----:B------:R-:W1:Y:S01]  /*0760*/  FCHK P0, R9, R2 ;  /* 0x0000000209007302 */ /* 0x000e620000000000 */
[----:B0-----:R-:W-:-:S04]  /*0770*/  FFMA R3, R0, -R2, 1 ;  /* 0x3f80000000037423 */ /* 0x001fc80000000802 */
[----:B------:R-:W-:-:S04]  /*0780*/  FFMA R0, R0, R3, R0 ;  /* 0x0000000300007223 */ /* 0x000fc80000000000 */
[----:B------:R-:W-:-:S04]  /*0790*/  FFMA R6, R9, R0, RZ ;  /* 0x0000000009067223 */ /* 0x000fc800000000ff */
[----:B------:R-:W-:-:S04]  /*07a0*/  FFMA R3, R6, -R2, R9 ;  /* 0x8000000206037223 */ /* 0x000fc80000000009 */
[----:B------:R-:W-:Y:S01]  /*07b0*/  FFMA R6, R0, R3, R6 ;  /* 0x0000000300067223 */ /* 0x000fe20000000006 */
[----:B-1----:R-:W-:Y:S06]  /*07c0*/  @!P0 BRA `(.L_x_236) ;  /* 0x0000000000188947 */ /* 0x002fec0003800000 */
[----:B------:R-:W0:Y:S01]  /*07d0*/  LDCU UR4, c[0x3][0x10] ;  /* 0x00c00200ff0477ac */ /* 0x000e220008000800 */
[----:B------:R-:W-:Y:S02]  /*07e0*/  MOV R32, R9 ;  /* 0x0000000900207202 */ /* 0x000fe40000000f00 */
[----:B------:R-:W-:Y:S02]  /*07f0*/  MOV R16, 0x820 ;  /* 0x0000082000107802 */ /* 0x000fe40000000f00 */
[----:B0-----:R-:W-:-:S07]  /*0800*/  MOV R2, UR4 ;  /* 0x0000000400027c02 */ /* 0x001fce0008000f00 */
[----:B------:R-:W-:Y:S05]  /*0810*/  CALL.REL.NOINC `($__internal_13_$__cuda_sm3x_div_rn_noftz_f32_slowpath) ;  /* 0x00000028001c7944 */ /* 0x000fea0003c00000 */
[----:B------:R-:W-:-:S07]  /*0820*/  MOV R6, R2 ;  /* 0x0000000200067202 */ /* 0x000fce0000000f00 */
.L_x_236:
[----:B------:R-:W0:Y:S01]  /*0830*/  LDCU UR4, c[0x0][0x39c] ;  /* 0x00007380ff0477ac */ /* 0x000e220008000800 */
[----:B------:R-:W1:Y:S01]  /*0840*/  LDC R2, c[0x3][0x10] ;  /* 0x00c00400ff027b82 */ /* 0x000e620000000800 */
[C---:B------:R-:W-:Y:S01]  /*0850*/  FADD R0, R9.reuse, R9 ;  /* 0x0000000909007221 */ /* 0x040fe20000000000 */
[----:B------:R-:W-:Y:S01]  /*0860*/  HFMA2 R5, -RZ, RZ, 0, 0 ;  /* 0x00000000ff057431 */ /* 0x000fe200000001ff */
[----:B------:R-:W-:Y:S02]  /*0870*/  CS2R R20, SRZ ;  /* 0x0000000000147805 */ /* 0x000fe4000001ff00 */
[----:B------:R-:W-:Y:S01]  /*0880*/  MOV R23, RZ ;  /* 0x000000ff00177202 */ /* 0x000fe20000000f00 */
[----:B------:R-:W-:Y:S01]  /*0890*/  FMUL R9, R9, R0 ;  /* 0x0000000009097220 */ /* 0x000fe20000400000 */
[----:B0-----:R-:W-:Y:S01]  /*08a0*/  UISETP.NE.AND UP0, UPT, UR4, 0x1, UPT ;  /* 0x000000010400788c */ /* 0x001fe2000bf05270 */
[----:B-1----:R-:W-:-:S04]  /*08b0*/  FADD R7, R2, R2 ;  /* 0x0000000202077221 */ /* 0x002fc80000000000 */
[----:B------:R-:W-:-:S04]  /*08c0*/  FMUL R7, R7, R2 ;  /* 0x0000000207077220 */ /* 0x000fc80000400000 */
[----:B------:R-:W-:Y:S05]  /*08d0*/  BRA.U !UP0, `(.L_x_237) ;  /* 0x0000001108447547 */ /* 0x000fea000b800000 */
[----:B------:R-:W-:Y:S01]  /*08e0*/  ULOP3.LUT UR4, UR4, 0x7ffffffe, URZ, 0xc0, !UPT ;  /* 0x7ffffffe04047892 */ /* 0x000fe2000f8ec0ff */
[----:B------:R-:W-:Y:S02]  /*08f0*/  MOV R23, RZ ;  /* 0x000000ff00177202 */ /* 0x000fe40000000f00 */
[----:B------:R-:W-:Y:S01]  /*0900*/  MOV R20, RZ ;  /* 0x000000ff00147202 */ /* 0x000fe20000000f00 */
[----:B------:R-:W-:Y:S01]  /*0910*/  UIADD3 UR5, UPT, UPT, -UR4, URZ, URZ ;  /* 0x000000ff04057290 */ /* 0x000fe2000fffe1ff */
[----:B------:R-:W-:Y:S02]  /*0920*/  MOV R4, R14 ;  /* 0x0000000e00047202 */ /* 0x000fe40000000f00 */
[----:B------:R-:W-:-:S03]  /*0930*/  MOV R5, UR4 ;  /* 0x0000000400057c02 */ /* 0x000fc60008000f00 */
[----:B------:R-:W-:-:S07]  /*0940*/  MOV R3, UR5 ;  /* 0x0000000500037c02 */ /* 0x000fce0008000f00 */
.L_x_266:
[----:B------:R-:W0:Y:S08]  /*0950*/  LDC.64 R18, c[0x0][0x390] ;  /* 0x0000e400ff127b82 */ /* 0x000e300000000a00 */
[----:B------:R-:W1:Y:S01]  /*0960*/  LDC.64 R16, c[0x0][0x380] ;  /* 0x0000e000ff107b82 */ /* 0x000e620000000a00 */
[----:B0-----:R-:W-:-:S05]  /*0970*/  IMAD.WIDE R18, R4, 0x4, R18 ;  /* 0x0000000404127825 */ /* 0x001fca00078e0212 */
[----:B------:R-:W1:Y:S01]  /*0980*/  LDG.E R25, desc[UR6][R18.64] ;  /* 0x0000000612197981 */ /* 0x000e62000c1e1900 */
[----:B------:R-:W0:Y:S01]  /*0990*/  MUFU.RCP R2, R9 ;  /* 0x0000000900027308 */ /* 0x000e220000001000 */
[----:B-1----:R-:W-:-:S05]  /*09a0*/  IMAD.WIDE R16, R25, 0x4, R16 ;  /* 0x0000000419107825 */ /* 0x002fca00078e0210 */
[----:B------:R-:W2:Y:S01]  /*09b0*/  LDG.E R22, desc[UR6][R16.64] ;  /* 0x0000000610167981 */ /* 0x000ea2000c1e1900 */
[----:B0-----:R-:W-:Y:S01]  /*09c0*/  FFMA R25, -R9, R2, 1 ;  /* 0x3f80000009197423 */ /* 0x001fe20000000102 */
[----:B------:R-:W-:Y:S01]  /*09d0*/  IADD3 R3, PT, PT, R3, 0x2, RZ ;  /* 0x0000000203037810 */ /* 0x000fe20007ffe0ff */
[----:B------:R-:W-:Y:S02]  /*09e0*/  BSSY.RECONVERGENT B3, `(.L_x_238) ;  /* 0x000000f000037945 */ /* 0x000fe40003800200 */
[----:B------:R-:W-:Y:S01]  /*09f0*/  FFMA R25, R2, R25, R2 ;  /* 0x0000001902197223 */ /* 0x000fe20000000002 */
[----:B------:R-:W-:Y:S01]  /*0a00*/  ISETP.NE.AND P2, PT, R3, RZ, PT ;  /* 0x000000ff0300720c */ /* 0x000fe20003f45270 */
[----:B--2---:R-:W-:-:S04]  /*0a10*/  FADD R0, -R13, R22 ;  /* 0x000000160d007221 */ /* 0x004fc80000000100 */
[----:B------:R-:W-:-:S04]  /*0a20*/  FMUL R0, R0, R0 ;  /* 0x0000000000007220 */ /* 0x000fc80000400000 */
[----:B------:R-:W0:Y:S01]  /*0a30*/  FCHK P0, R0, R9 ;  /* 0x0000000900007302 */ /* 0x000e220000000000 */
[----:B------:R-:W-:-:S04]  /*0a40*/  FFMA R2, R0, R25, RZ ;  /* 0x0000001900027223 */ /* 0x000fc800000000ff */
[----:B------:R-:W-:-:S04]  /*0a50*/  FFMA R29, -R9, R2, R0 ;  /* 0x00000002091d7223 */ /* 0x000fc80000000100 */
[----:B------:R-:W-:Y:S01]  /*0a60*/  FFMA R29, R25, R29, R2 ;  /* 0x0000001d191d7223 */ /* 0x000fe20000000002 */
[----:B0-----:R-:W-:Y:S06]  /*0a70*/  @!P0 BRA `(.L_x_239) ;  /* 0x0000000000148947 */ /* 0x001fec0003800000 */
[----:B------:R-:W-:Y:S02]  /*0a80*/  MOV R32, R0 ;  /* 0x0000000000207202 */ /* 0x000fe40000000f00 */
[----:B------:R-:W-:Y:S02]  /*0a90*/  MOV R2, R9 ;  /* 0x0000000900027202 */ /* 0x000fe40000000f00 */
[----:B------:R-:W-:-:S07]  /*0aa0*/  MOV R16, 0xac0 ;  /* 0x00000ac000107802 */ /* 0x000fce0000000f00 */
[----:B------:R-:W-:Y:S05]  /*0ab0*/  CALL.REL.NOINC `($__internal_13_$__cuda_sm3x_div_rn_noftz_f32_slowpath) ;  /* 0x0000002400747944 */ /* 0x000fea0003c00000 */
[----:B------:R-:W-:-:S07]  /*0ac0*/  MOV R29, R2 ;  /* 0x00000002001d7202 */ /* 0x000fce0000000f00 */
.L_x_239:
[----:B------:R-:W-:Y:S05]  /*0ad0*/  BSYNC.RECONVERGENT B3 ;  /* 0x0000000000037941 */ /* 0x000fea0003800200 */
.L_x_238:
[----:B------:R-:W0:Y:S01]  /*0ae0*/  MUFU.RCP R2, R7 ;  /* 0x0000000700027308 */ /* 0x000e220000001000 */
[----:B------:R-:W-:Y:S07]  /*0af0*/  BSSY.RECONVERGENT B3, `(.L_x_240) ;  /* 0x000000c000037945 */ /* 0x000fee0003800200 */
        /* <DEDUP_REMOVED lines=11> */
.L_x_241:
[----:B------:R-:W-:Y:S05]  /*0bb0*/  BSYNC.RECONVERGENT B3 ;  /* 0x0000000000037941 */ /* 0x000fea0003800200 */
.L_x_240:
        /* <DEDUP_REMOVED lines=19> */
[----:B------:R-:W-:Y:S02]  /*0cf0*/  MOV R2, R25 ;  /* 0x0000001900027202 */ /* 0x000fe40000000f00 */
[----:B------:R-:W-:-:S07]  /*0d00*/  MOV R24, 0xd20 ;  /* 0x00000d2000187802 */ /* 0x000fce0000000f00 */
[----:B------:R-:W-:Y:S05]  /*0d10*/  CALL.REL.NOINC `($__internal_12_$__cuda_sm20_rcp_rn_f32_slowpath) ;  /* 0x0000002000047944 */ /* 0x000fea0003c00000 */
[----:B------:R-:W-:Y:S01]  /*0d20*/  MOV R0, R2 ;  /* 0x0000000200007202 */ /* 0x000fe20000000f00 */
[----:B------:R-:W-:Y:S06]  /*0d30*/  BRA `(.L_x_244) ;  /* 0x0000000000107947 */ /* 0x000fec0003800000 */
.L_x_243:
[----:B------:R-:W0:Y:S02]  /*0d40*/  MUFU.RCP R0, R25 ;  /* 0x0000001900007308 */ /* 0x000e240000001000 */
[----:B0-----:R-:W-:-:S04]  /*0d50*/  FFMA R2, R25, R0, -1 ;  /* 0xbf80000019027423 */ /* 0x001fc80000000000 */
[----:B------:R-:W-:-:S04]  /*0d60*/  FADD.FTZ R17, -R2, -RZ ;  /* 0x800000ff02117221 */ /* 0x000fc80000010100 */
[----:B------:R-:W-:-:S07]  /*0d70*/  FFMA R0, R0, R17, R0 ;  /* 0x0000001100007223 */ /* 0x000fce0000000000 */
.L_x_244:
[----:B------:R-:W-:Y:S05]  /*0d80*/  BSYNC.RECONVERGENT B1 ;  /* 0x0000000000017941 */ /* 0x000fea0003800200 */
.L_x_242:
[----:B------:R-:W0:Y:S01]  /*0d90*/  MUFU.RCP R2, R11 ;  /* 0x0000000b00027308 */ /* 0x000e220000001000 */
[----:B------:R-:W-:Y:S01]  /*0da0*/  FMUL R29, R22, R22 ;  /* 0x00000016161d7220 */ /* 0x000fe20000400000 */
[----:B------:R-:W-:Y:S01]  /*0db0*/  FSETP.GE.AND P0, PT, R0, UR8, PT ;  /* 0x0000000800007c0b */ /* 0x000fe2000bf06000 */
[----:B------:R-:W-:Y:S01]  /*0dc0*/  BSSY.RECONVERGENT B3, `(.L_x_245) ;  /* 0x0000011000037945 */ /* 0x000fe20003800200 */
[----:B------:R-:W-:-:S04]  /*0dd0*/  IADD3 R0, PT, PT, R23, 0x1, RZ ;  /* 0x0000000117007810 */ /* 0x000fc80007ffe0ff */
[----:B------:R-:W1:Y:S07]  /*0de0*/  FCHK P1, R29, R11 ;  /* 0x0000000b1d007302 */ /* 0x000e6e0000020000 */
[----:B------:R-:W-:Y:S01]  /*0df0*/  @P0 FADD R20, R22, R20 ;  /* 0x0000001416140221 */ /* 0x000fe20000000000 */
[----:B------:R-:W-:Y:S01]  /*0e00*/  @P0 FADD R21, R21, 1 ;  /* 0x3f80000015150421 */ /* 0x000fe20000000000 */
[----:B0-----:R-:W-:Y:S01]  /*0e10*/  FFMA R17, -R11, R2, 1 ;  /* 0x3f8000000b117423 */ /* 0x001fe20000000102 */
[----:B------:R-:W-:-:S03]  /*0e20*/  @!P0 IADD3 R0, PT, PT, R23, RZ, RZ ;  /* 0x000000ff17008210 */ /* 0x000fc60007ffe0ff */
        /* <DEDUP_REMOVED lines=10> */
.L_x_246:
[----:B------:R-:W-:Y:S05]  /*0ed0*/  BSYNC.RECONVERGENT B3 ;  /* 0x0000000000037941 */ /* 0x000fea0003800200 */
.L_x_245:
        /* <DEDUP_REMOVED lines=13> */
.L_x_248:
[----:B------:R-:W-:Y:S05]  /*0fb0*/  BSYNC.RECONVERGENT B3 ;  /* 0x0000000000037941 */ /* 0x000fea0003800200 */
.L_x_247:
        /* <DEDUP_REMOVED lines=24> */
.L_x_250:
[----:B------:R-:W0:Y:S02]  /*1140*/  MUFU.RCP R25, R16 ;  /* 0x0000001000197308 */ /* 0x000e240000001000 */
[----:B0-----:R-:W-:-:S04]  /*1150*/  FFMA R2, R16, R25, -1 ;  /* 0xbf80000010027423 */ /* 0x001fc80000000019 */
[----:B------:R-:W-:-:S04]  /*1160*/  FADD.FTZ R2, -R2, -RZ ;  /* 0x800000ff02027221 */ /* 0x000fc80000010100 */
[----:B------:R-:W-:-:S07]  /*1170*/  FFMA R25, R25, R2, R25 ;  /* 0x0000000219197223 */ /* 0x000fce0000000019 */
.L_x_251:
[----:B------:R-:W-:Y:S05]  /*1180*/  BSYNC.RECONVERGENT B1 ;  /* 0x0000000000017941 */ /* 0x000fea0003800200 */
.L_x_249:
[----:B------:R-:W2:Y:S01]  /*1190*/  LDG.E R23, desc[UR6][R18.64+0x4] ;  /* 0x0000040612177981 */ /* 0x000ea2000c1e1900 */
[----:B------:R-:W2:Y:S01]  /*11a0*/  LDC.64 R16, c[0x0][0x380] ;  /* 0x0000e000ff107b82 */ /* 0x000ea20000000a00 */
[----:B------:R-:W0:Y:S01]  /*11b0*/  MUFU.RCP R2, R9 ;  /* 0x0000000900027308 */ /* 0x000e220000001000 */
[----:B--2---:R-:W-:-:S06]  /*11c0*/  IMAD.WIDE R22, R23, 0x4, R16 ;  /* 0x0000000417167825 */ /* 0x004fcc00078e0210 */
[----:B------:R-:W2:Y:S01]  /*11d0*/  LDG.E R22, desc[UR6][R22.64] ;  /* 0x0000000616167981 */ /* 0x000ea2000c1e1900 */
[----:B0-----:R-:W-:Y:S01]  /*11e0*/  FFMA R17, -R9, R2, 1 ;  /* 0x3f80000009117423 */ /* 0x001fe20000000102 */
[----:B------:R-:W-:Y:S01]  /*11f0*/  FSETP.GE.AND P0, PT, R25, R8, PT ;  /* 0x000000081900720b */ /* 0x000fe20003f06000 */
[----:B------:R-:W-:Y:S01]  /*1200*/  BSSY.RECONVERGENT B3, `(.L_x_252) ;  /* 0x000000f000037945 */ /* 0x000fe20003800200 */
[----:B------:R-:W-:Y:S01]  /*1210*/  IADD3 R19, PT, PT, R0, -0x1, RZ ;  /* 0xffffffff00137810 */ /* 0x000fe20007ffe0ff */
[----:B------:R-:W-:-:S10]  /*1220*/  FFMA R17, R2, R17, R2 ;  /* 0x0000001102117223 */ /* 0x000fd40000000002 */
[----:B------:R-:W-:Y:S01]  /*1230*/  @!P0 IADD3 R19, PT, PT, R0, RZ, RZ ;  /* 0x000000ff00138210 */ /* 0x000fe20007ffe0ff */
        /* <DEDUP_REMOVED lines=8> */
[----:B------:R-:W-:-:S07]  /*12c0*/  MOV R16, 0x12e0 ;  /* 0x000012e000107802 */ /* 0x000fce0000000f00 */
[----:B------:R-:W-:Y:S05]  /*12d0*/  CALL.REL.NOINC `($__internal_13_$__cuda_sm3x_div_rn_noftz_f32_slowpath) ;  /* 0x0000001c006c7944 */ /* 0x000fea0003c00000 */
[----:B------:R-:W-:-:S07]  /*12e0*/  MOV R0, R2 ;  /* 0x0000000200007202 */ /* 0x000fce0000000f00 */
.L_x_253:
[----:B------:R-:W-:Y:S05]  /*12f0*/  BSYNC.RECONVERGENT B3 ;  /* 0x0000000000037941 */ /* 0x000fea0003800200 */
.L_x_252:
        /* <DEDUP_REMOVED lines=11> */
[----:B------:R-:W-:Y:S05]  /*13b0*/  CALL.REL.NOINC `($__internal_13_$__cuda_sm3x_div_rn_noftz_f32_slowpath) ;  /* 0x0000001c00347944 */ /* 0x000fea0003c00000 */
.L_x_255:
[----:B------:R-:W-:Y:S05]  /*13c0*/  BSYNC.RECONVERGENT B3 ;  /* 0x0000000000037941 */ /* 0x000fea0003800200 */
.L_x_254:
        /* <DEDUP_REMOVED lines=24> */
.L_x_257:
[----:B------:R-:W0:Y:S02]  /*1550*/  MUFU.RCP R0, R23 ;  /* 0x0000001700007308 */ /* 0x000e240000001000 */
[----:B0-----:R-:W-:-:S04]  /*1560*/  FFMA R2, R23, R0, -1 ;  /* 0xbf80000017027423 */ /* 0x001fc80000000000 */
[----:B------:R-:W-:-:S04]  /*1570*/  FADD.FTZ R17, -R2, -RZ ;  /* 0x800000ff02117221 */ /* 0x000fc80000010100 */
[----:B------:R-:W-:-:S07]  /*1580*/  FFMA R0, R0, R17, R0 ;  /* 0x0000001100007223 */ /* 0x000fce0000000000 */
.L_x_258:
[----:B------:R-:W-:Y:S05]  /*1590*/  BSYNC.RECONVERGENT B1 ;  /* 0x0000000000017941 */ /* 0x000fea0003800200 */
.L_x_256:
[----:B------:R-:W0:Y:S01]  /*15a0*/  MUFU.RCP R2, R11 ;  /* 0x0000000b00027308 */ /* 0x000e220000001000 */
[----:B------:R-:W-:Y:S01]  /*15b0*/  FMUL R18, R22, R22 ;  /* 0x0000001616127220 */ /* 0x000fe20000400000 */
[----:B------:R-:W-:Y:S01]  /*15c0*/  FSETP.GE.AND P0, PT, R0, UR8, PT ;  /* 0x0000000800007c0b */ /* 0x000fe2000bf06000 */
[----:B------:R-:W-:Y:S01]  /*15d0*/  BSSY.RECONVERGENT B3, `(.L_x_259) ;  /* 0x0000011000037945 */ /* 0x000fe20003800200 */
[----:B------:R-:W-:-:S04]  /*15e0*/  IADD3 R0, PT, PT, R19, 0x1, RZ ;  /* 0x0000000113007810 */ /* 0x000fc80007ffe0ff */
[----:B------:R-:W1:Y:S07]  /*15f0*/  FCHK P1, R18, R11 ;  /* 0x0000000b12007302 */ /* 0x000e6e0000020000 */
[----:B------:R-:W-:Y:S01]  /*1600*/  @!P0 IADD3 R0, PT, PT, R19, RZ, RZ ;  /* 0x000000ff13008210 */ /* 0x000fe20007ffe0ff */
[----:B------:R-:W-:Y:S01]  /*1610*/  @P0 FADD R21, R21, 1 ;  /* 0x3f80000015150421 */ /* 0x000fe20000000000 */
[----:B0-----:R-:W-:Y:S01]  /*1620*/  FFMA R17, -R11, R2, 1 ;  /* 0x3f8000000b117423 */ /* 0x001fe20000000102 */
[----:B------:R-:W-:-:S03]  /*1630*/  @P0 FADD R20, R20, R22 ;  /* 0x0000001614140221 */ /* 0x000fc60000000000 */
        /* <DEDUP_REMOVED lines=10> */
.L_x_260:
[----:B------:R-:W-:Y:S05]  /*16e0*/  BSYNC.RECONVERGENT B3 ;  /* 0x0000000000037941 */ /* 0x000fea0003800200 */
.L_x_259:
        /* <DEDUP_REMOVED lines=13> */
.L_x_262:
[----:B------:R-:W-:Y:S05]  /*17c0*/  BSYNC.RECONVERGENT B3 ;  /* 0x0000000000037941 */ /* 0x000fea0003800200 */
.L_x_261:
        /* <DEDUP_REMOVED lines=24> */
.L_x_264:
[----:B------:R-:W0:Y:S02]  /*1950*/  MUFU.RCP R17, R16 ;  /* 0x0000001000117308 */ /* 0x000e240000001000 */
[----:B0-----:R-:W-:-:S04]  /*1960*/  FFMA R2, R16, R17, -1 ;  /* 0xbf80000010027423 */ /* 0x001fc80000000011 */
[----:B------:R-:W-:-:S04]  /*1970*/  FADD.FTZ R2, -R2, -RZ ;  /* 0x800000ff02027221 */ /* 0x000fc80000010100 */
[----:B------:R-:W-:-:S07]  /*1980*/  FFMA R17, R17, R2, R17 ;  /* 0x0000000211117223 */ /* 0x000fce0000000011 */
.L_x_265:
[----:B------:R-:W-:Y:S05]  /*1990*/  BSYNC.RECONVERGENT B1 ;  /* 0x0000000000017941 */ /* 0x000fea0003800200 */
.L_x_263:
[----:B------:R-:W-:Y:S02]  /*19a0*/  FSETP.GE.AND P0, PT, R17, R8, PT ;  /* 0x000000081100720b */ /* 0x000fe40003f06000 */
[----:B------:R-:W-:Y:S02]  /*19b0*/  IADD3 R23, PT, PT, R0, -0x1, RZ ;  /* 0xffffffff00177810 */ /* 0x000fe40007ffe0ff */
[----:B------:R-:W-:-:S09]  /*19c0*/  IADD3 R4, PT, PT, R4, 0x2, RZ ;  /* 0x0000000204047810 */ /* 0x000fd20007ffe0ff */
[----:B------:R-:W-:Y:S01]  /*19d0*/  @!P0 IADD3 R23, PT, PT, R0, RZ, RZ ;  /* 0x000000ff00178210 */ /* 0x000fe20007ffe0ff */
[----:B------:R-:W-:Y:S06]  /*19e0*/  @P2 BRA `(.L_x_266) ;  /* 0xffffffec00d82947 */ /* 0x000fec000383ffff */
.L_x_237:
[----:B------:R-:W0:Y:S02]  /*19f0*/  LDCU UR4, c[0x0][0x39c] ;  /* 0x00007380ff0477ac */ /* 0x000e240008000800 */
[----:B0-----:R-:W-:-:S04]  /*1a00*/  ULOP3.LUT UR4, UR4, 0x1, URZ, 0xc0, !UPT ;  /* 0x0000000104047892 */ /* 0x001fc8000f8ec0ff */
[----:B------:R-:W-:-:S09]  /*1a10*/  UISETP.NE.U32.AND UP0, UPT, UR4, 0x1, UPT ;  /* 0x000000010400788c */ /* 0x000fd2000bf05070 */
[----:B------:R-:W-:Y:S05]  /*1a20*/  BRA.U UP0, `(.L_x_267) ;  /* 0x0000000900147547 */ /* 0x000fea000b800000 */
[----:B------:R-:W0:Y:S01]  /*1a30*/  LDC.64 R16, c[0x0][0x390] ;  /* 0x0000e400ff107b82 */ /* 0x000e220000000a00 */
[----:B------:R-:W-:-:S07]  /*1a40*/  IADD3 R5, PT, PT, R14, R5, RZ ;  /* 0x000000050e057210 */ /* 0x000fce0007ffe0ff */
[----:B------:R-:W1:Y:S01]  /*1a50*/  LDC.64 R18, c[0x0][0x380] ;  /* 0x0000e000ff127b82 */ /* 0x000e620000000a00 */
[----:B0-----:R-:W-:-:S06]  /*1a60*/  IMAD.WIDE R16, R5, 0x4, R16 ;  /* 0x0000000405107825 */ /* 0x001fcc00078e0210 */
[----:B------:R-:W1:Y:S01]  /*1a70*/  LDG.E R17, desc[UR6][R16.64] ;  /* 0x0000000610117981 */ /* 0x000e62000c1e1900 */
[----:B------:R-:W0:Y:S01]  /*1a80*/  MUFU.RCP R2, R9 ;  /* 0x0000000900027308 */ /* 0x000e220000001000 */
[----:B-1----:R-:W-:-:S05]  /*1a90*/  IMAD.WIDE R18, R17, 0x4, R18 ;  /* 0x0000000411127825 */ /* 0x002fca00078e0212 */
[----:B------:R-:W2:Y:S01]  /*1aa0*/  LDG.E R0, desc[UR6][R18.64] ;  /* 0x0000000612007981 */ /* 0x000ea2000c1e1900 */
[----:B0-----:R-:W-:Y:S01]  /*1ab0*/  FFMA R3, -R9, R2, 1 ;  /* 0x3f80000009037423 */ /* 0x001fe20000000102 */
[----:B------:R-:W-:Y:S03]  /*1ac0*/  BSSY.RECONVERGENT B3, `(.L_x_268) ;  /* 0x000000e000037945 */ /* 0x000fe60003800200 */
[----:B------:R-:W-:Y:S01]  /*1ad0*/  FFMA R3, R2, R3, R2 ;  /* 0x0000000302037223 */ /* 0x000fe20000000002 */
        /* <DEDUP_REMOVED lines=12> */
.L_x_269:
[----:B------:R-:W-:Y:S05]  /*1ba0*/  BSYNC.RECONVERGENT B3 ;  /* 0x0000000000037941 */ /* 0x000fea0003800200 */
.L_x_268:
        /* <DEDUP_REMOVED lines=13> */
.L_x_271:
[----:B------:R-:W-:Y:S05]  /*1c80*/  BSYNC.RECONVERGENT B3 ;  /* 0x0000000000037941 */ /* 0x000fea0003800200 */
.L_x_270:
[----:B------:R-:W-:Y:S02]  /*1c90*/  HFMA2 R5, -RZ, RZ, 0.96630859375, -0.0022525787353515625 ;  /* 0x3bbb989dff057431 */ /* 0x000fe400000001ff */
[----:B------:R-:W-:Y:S01]  /*1ca0*/  FADD R2, -R2, R3 ;  /* 0x0000000302027221 */ /* 0x000fe20000000100 */
[----:B------:R-:W-:Y:S01]  /*1cb0*/  MOV R4, 0x437c0000 ;  /* 0x437c000000047802 */ /* 0x000fe20000000f00 */
[----:B------:R-:W-:Y:S02]  /*1cc0*/  BSSY.RECONVERGENT B1, `(.L_x_272) ;  /* 0x0000018000017945 */ /* 0x000fe40003800200 */
[----:B------:R-:W-:-:S04]  /*1cd0*/  FFMA.SAT R3, R2, R5, 0.5 ;  /* 0x3f00000002037423 */ /* 0x000fc80000002005 */
[----:B------:R-:W-:Y:S02]  /*1ce0*/  FFMA.RM R3, R3, R4, 12582913 ;  /* 0x4b40000103037423 */ /* 0x000fe40000004004 */
[----:B------:R-:W0:Y:S02]  /*1cf0*/  LDC R4, c[0x3][0x8] ;  /* 0x00c00200ff047b82 */ /* 0x000e240000000800 */
[C---:B------:R-:W-:Y:S01]  /*1d00*/  FADD R5, R3.reuse, -12583039 ;  /* 0xcb40007f03057421 */ /* 0x040fe20000000000 */
[----:B------:R-:W-:-:S03]  /*1d10*/  SHF.L.U32 R3, R3, 0x17, RZ ;  /* 0x0000001703037819 */ /* 0x000fc600000006ff */
[----:B------:R-:W-:-:S04]  /*1d20*/  FFMA R5, R2, 1.4426950216293334961, -R5 ;  /* 0x3fb8aa3b02057823 */ /* 0x000fc80000000805 */
[----:B------:R-:W-:-:S04]  /*1d30*/  FFMA R5, R2, 1.925963033500011079e-08, R5 ;  /* 0x32a5706002057823 */ /* 0x000fc80000000005 */
        /* <DEDUP_REMOVED lines=11> */
[----:B------:R-:W-:Y:S05]  /*1df0*/  BRA `(.L_x_274) ;  /* 0x0000000000107947 */ /* 0x000fea0003800000 */
.L_x_273:
[----:B------:R-:W0:Y:S02]  /*1e00*/  MUFU.RCP R2, R7 ;  /* 0x0000000700027308 */ /* 0x000e240000001000 */
[----:B0-----:R-:W-:-:S04]  /*1e10*/  FFMA R3, R7, R2, -1 ;  /* 0xbf80000007037423 */ /* 0x001fc80000000002 */
[----:B------:R-:W-:-:S04]  /*1e20*/  FADD.FTZ R3, -R3, -RZ ;  /* 0x800000ff03037221 */ /* 0x000fc80000010100 */
[----:B------:R-:W-:-:S07]  /*1e30*/  FFMA R2, R2, R3, R2 ;  /* 0x0000000302027223 */ /* 0x000fce0000000002 */
.L_x_274:
[----:B------:R-:W-:Y:S05]  /*1e40*/  BSYNC.RECONVERGENT B1 ;  /* 0x0000000000017941 */ /* 0x000fea0003800200 */
.L_x_272:
[----:B------:R-:W0:Y:S01]  /*1e50*/  MUFU.RCP R4, R11 ;  /* 0x0000000b00047308 */ /* 0x000e220000001000 */
[----:B------:R-:W1:Y:S01]  /*1e60*/  LDCU UR4, c[0x0][0x3a8] ;  /* 0x00007500ff0477ac */ /* 0x000e620008000800 */
[----:B------:R-:W-:Y:S01]  /*1e70*/  FMUL R3, R0, R0 ;  /* 0x0000000000037220 */ /* 0x000fe20000400000 */
[----:B------:R-:W-:Y:S05]  /*1e80*/  BSSY.RECONVERGENT B3, `(.L_x_275) ;  /* 0x0000012000037945 */ /* 0x000fea0003800200 */
[----:B------:R-:W2:Y:S01]  /*1e90*/  FCHK P1, R3, R11 ;  /* 0x0000000b03007302 */ /* 0x000ea20000020000 */
[----:B0-----:R-:W-:Y:S01]  /*1ea0*/  FFMA R5, -R11, R4, 1 ;  /* 0x3f8000000b057423 */ /* 0x001fe20000000104 */
[----:B-1----:R-:W-:-:S03]  /*1eb0*/  FSETP.GE.AND P0, PT, R2, UR4, PT ;  /* 0x0000000402007c0b */ /* 0x002fc6000bf06000 */
[----:B------:R-:W-:Y:S01]  /*1ec0*/  FFMA R2, R4, R5, R4 ;  /* 0x0000000504027223 */ /* 0x000fe20000000004 */
[----:B------:R-:W-:-:S03]  /*1ed0*/  IADD3 R4, PT, PT, R23, 0x1, RZ ;  /* 0x0000000117047810 */ /* 0x000fc60007ffe0ff */
[----:B------:R-:W-:-:S04]  /*1ee0*/  FFMA R5, R2, R3, RZ ;  /* 0x0000000302057223 */ /* 0x000fc800000000ff */
[----:B------:R-:W-:Y:S02]  /*1ef0*/  FFMA R6, -R11, R5, R3 ;  /* 0x000000050b067223 */ /* 0x000fe40000000103 */
[----:B------:R-:W-:Y:S01]  /*1f00*/  @P0 FADD R20, R20, R0 ;  /* 0x0000000014140221 */ /* 0x000fe20000000000 */
[----:B------:R-:W-:Y:S01]  /*1f10*/  @!P0 IADD3 R4, PT, PT, R23, RZ, RZ ;  /* 0x000000ff17048210 */ /* 0x000fe20007ffe0ff */
[----:B------:R-:W-:Y:S01]  /*1f20*/  FFMA R0, R2, R6, R5 ;  /* 0x0000000602007223 */ /* 0x000fe20000000005 */
[----:B------:R-:W-:Y:S01]  /*1f30*/  @P0 FADD R21, R21, 1 ;  /* 0x3f80000015150421 */ /* 0x000fe20000000000 */
[----:B--2---:R-:W-:Y:S06]  /*1f40*/  @!P1 BRA `(.L_x_276) ;  /* 0x0000000000149947 */ /* 0x004fec0003800000 */
[----:B------:R-:W-:Y:S02]  /*1f50*/  MOV R2, R11 ;  /* 0x0000000b00027202 */ /* 0x000fe40000000f00 */
[----:B------:R-:W-:Y:S02]  /*1f60*/  MOV R32, R3 ;  /* 0x0000000300207202 */ /* 0x000fe40000000f00 */
[----:B------:R-:W-:-:S07]  /*1f70*/  MOV R16, 0x1f90 ;  /* 0x00001f9000107802 */ /* 0x000fce0000000f00 */
[----:B------:R-:W-:Y:S05]  /*1f80*/  CALL.REL.NOINC `($__internal_13_$__cuda_sm3x_div_rn_noftz_f32_slowpath) ;  /* 0x0000001000407944 */ /* 0x000fea0003c00000 */
[----:B------:R-:W-:-:S07]  /*1f90*/  MOV R0, R2 ;  /* 0x0000000200007202 */ /* 0x000fce0000000f00 */
.L_x_276:
[----:B------:R-:W-:Y:S05]  /*1fa0*/  BSYNC.RECONVERGENT B3 ;  /* 0x0000000000037941 */ /* 0x000fea0003800200 */
.L_x_275:
        /* <DEDUP_REMOVED lines=13> */
.L_x_278:
[----:B------:R-:W-:Y:S05]  /*2080*/  BSYNC.RECONVERGENT B3 ;  /* 0x0000000000037941 */ /* 0x000fea0003800200 */
.L_x_277:
        /* <DEDUP_REMOVED lines=23> */
.L_x_280:
[----:B------:R-:W0:Y:S02]  /*2200*/  MUFU.RCP R3, R2 ;  /* 0x0000000200037308 */ /* 0x000e240000001000 */
[----:B0-----:R-:W-:-:S04]  /*2210*/  FFMA R0, R2, R3, -1 ;  /* 0xbf80000002007423 */ /* 0x001fc80000000003 */
[----:B------:R-:W-:-:S04]  /*2220*/  FADD.FTZ R0, -R0, -RZ ;  /* 0x800000ff00007221 */ /* 0x000fc80000010100 */
[----:B------:R-:W-:-:S07]  /*2230*/  FFMA R3, R3, R0, R3 ;  /* 0x0000000003037223 */ /* 0x000fce0000000003 */
.L_x_281:
[----:B------:R-:W-:Y:S05]  /*2240*/  BSYNC.RECONVERGENT B1 ;  /* 0x0000000000017941 */ /* 0x000fea0003800200 */
.L_x_279:
[----:B------:R-:W-:Y:S02]  /*2250*/  FSETP.GE.AND P0, PT, R3, R8, PT ;  /* 0x000000080300720b */ /* 0x000fe40003f06000 */
[----:B------:R-:W-:-:S11]  /*2260*/  IADD3 R23, PT, PT, R4, -0x1, RZ ;  /* 0xffffffff04177810 */ /* 0x000fd60007ffe0ff */
[----:B------:R-:W-:-:S07]  /*2270*/  @!P0 IADD3 R23, PT, PT, R4, RZ, RZ ;  /* 0x000000ff04178210 */ /* 0x000fce0007ffe0ff */
.L_x_267:
[----:B------:R-:W-:-:S07]  /*2280*/  I2FP.F32.S32 R23, R23 ;  /* 0x0000001700177245 */ /* 0x000fce0000201400 */
.L_x_235:
[----:B------:R-:W0:Y:S01]  /*2290*/  MUFU.RCP R0, R21 ;  /* 0x0000001500007308 */ /* 0x000e220000001000 */
[----:B------:R-:W-:Y:S01]  /*22a0*/  BSSY.RECONVERGENT B3, `(.L_x_282) ;  /* 0x000000d000037945 */ /* 0x000fe20003800200 */
[----:B------:R-:W-:-:S06]  /*22b0*/  FSETP.GT.AND P2, PT, R21, RZ, PT ;  /* 0x000000ff1500720b */ /* 0x000fcc0003f44000 */
        /* <DEDUP_REMOVED lines=10> */
[----:B------:R-:W-:Y:S05]  /*2360*/  CALL.REL.NOINC `($__internal_13_$__cuda_sm3x_div_rn_noftz_f32_slowpath) ;  /* 0x0000000c00487944 */ /* 0x000fea0003c00000 */
.L_x_283:
[----:B------:R-:W-:Y:S05]  /*2370*/  BSYNC.RECONVERGENT B3 ;  /* 0x0000000000037941 */ /* 0x000fea0003800200 */
.L_x_282:
[----:B------:R-:W-:-:S07]  /*2380*/  FSEL R0, R2, RZ, P2 ;  /* 0x000000ff02007208 */ /* 0x000fce0001000000 */
.L_x_234:
[----:B------:R-:W-:Y:S05]  /*2390*/  BSYNC.RECONVERGENT B0 ;  /* 0x0000000000007941 */ /* 0x000fea0003800200 */
.L_x_233:
[----:B------:R-:W0:Y:S02]  /*23a0*/  LDCU UR4, c[0x0][0x3a0] ;  /* 0x00007400ff0477ac */ /* 0x000e240008000800 */
[----:B0-----:R-:W-:-:S13]  /*23b0*/  FSETP.GE.AND P0, PT, R23, UR4, PT ;  /* 0x0000000417007c0b */ /* 0x001fda000bf06000 */
[----:B------:R-:W-:Y:S05]  /*23c0*/  @!P0 EXIT ;  /* 0x000000000000894d */ /* 0x000fea0003800000 */
[----:B------:R-:W0:Y:S02]  /*23d0*/  LDCU UR4, c[0x0][0x3ac] ;  /* 0x00007580ff0477ac */ /* 0x000e240008000800 */
[----:B0-----:R-:W-:-:S09]  /*23e0*/  UISETP.NE.AND UP0, UPT, UR4, 0x1, UPT ;  /* 0x000000010400788c */ /* 0x001fd2000bf05270 */
[----:B------:R-:W-:Y:S05]  /*23f0*/  BRA.U UP0, `(.L_x_284) ;  /* 0x0000000900347547 */ /* 0x000fea000b800000 */
[----:B------:R-:W0:Y:S01]  /*2400*/  LDC R10, c[0x0][0x39c] ;  /* 0x0000e700ff0a7b82 */ /* 0x000e220000000800 */
[----:B------:R-:W-:Y:S01]  /*2410*/  HFMA2 R12, -RZ, RZ, 0, 0 ;  /* 0x00000000ff0c7431 */ /* 0x000fe200000001ff */
[----:B------:R-:W-:Y:S02]  /*2420*/  MOV R17, RZ ;  /* 0x000000ff00117202 */ /* 0x000fe40000000f00 */
[----:B0-----:R-:W-:-:S13]  /*2430*/  ISETP.GE.AND P0, PT, R10, 0x1, PT ;  /* 0x000000010a00780c */ /* 0x001fda0003f06270 */
[----:B------:R-:W-:Y:S05]  /*2440*/  @!P0 BRA `(.L_x_285) ;  /* 0x0000000800188947 */ /* 0x000fea0003800000 */
[C---:B------:R-:W-:Y:S02]  /*2450*/  ISETP.GE.U32.AND P0, PT, R10.reuse, 0x8, PT ;  /* 0x000000080a00780c */ /* 0x040fe40003f06070 */
[----:B------:R-:W-:Y:S02]  /*2460*/  CS2R R12, SRZ ;  /* 0x00000000000c7805 */ /* 0x000fe4000001ff00 */
[----:B------:R-:W-:Y:S02]  /*2470*/  LOP3.LUT R22, R10, 0x7, RZ, 0xc0, !PT ;  /* 0x000000070a167812 */ /* 0x000fe400078ec0ff */
[----:B------:R-:W-:Y:S02]  /*2480*/  MOV R17, RZ ;  /* 0x000000ff00117202 */ /* 0x000fe40000000f00 */
[----:B------:R-:W-:-:S05]  /*2490*/  ISETP.NE.AND P1, PT, R22, RZ, PT ;  /* 0x000000ff1600720c */ /* 0x000fca0003f25270 */
[----:B------:R-:W-:Y:S08]  /*24a0*/  @!P0 BRA `(.L_x_286) ;  /* 0x0000000000fc8947 */ /* 0x000ff00003800000 */
[----:B------:R-:W0:Y:S01]  /*24b0*/  LDCU.64 UR4, c[0x0][0x390] ;  /* 0x00007200ff0477ac */ /* 0x000e220008000a00 */
[----:B------:R-:W-:Y:S01]  /*24c0*/  LOP3.LUT R13, R10, 0x7ffffff8, RZ, 0xc0, !PT ;  /* 0x7ffffff80a0d7812 */ /* 0x000fe200078ec0ff */
[----:B------:R-:W-:Y:S01]  /*24d0*/  HFMA2 R17, -RZ, RZ, 0, 0 ;  /* 0x00000000ff117431 */ /* 0x000fe200000001ff */
[----:B------:R-:W-:Y:S02]  /*24e0*/  MOV R11, R14 ;  /* 0x0000000e000b7202 */ /* 0x000fe40000000f00 */
[----:B------:R-:W-:Y:S01]  /*24f0*/  IADD3 R28, PT, PT, -R13, RZ, RZ ;  /* 0x000000ff0d1c7210 */ /* 0x000fe20007ffe1ff */
[----:B0-----:R-:W-:-:S04]  /*2500*/  UIADD3 UR4, UP0, UPT, UR4, 0x10, URZ ;  /* 0x0000001004047890 */ /* 0x001fc8000ff1e0ff */
[----:B------:R-:W-:-:S12]  /*2510*/  UIADD3.X UR5, UPT, UPT, URZ, UR5, URZ, UP0, !UPT ;  /* 0x00000005ff057290 */ /* 0x000fd800087fe4ff */
.L_x_287:
        /* <DEDUP_REMOVED lines=13> */
[--C-:B--2---:R-:W-:Y:S01]  /*25f0*/  IMAD.WIDE R18, R19, 0x4, R2.reuse ;  /* 0x0000000413127825 */ /* 0x104fe200078e0202 */
[----:B------:R-:W2:Y:S03]  /*2600*/  LDG.E R16, desc[UR6][R26.64] ;  /* 0x000000061a107981 */ /* 0x000ea6000c1e1900 */
        /* <DEDUP_REMOVED lines=25> */
[----:B-----5:R-:W-:Y:S01]  /*27a0*/  FADD R17, R25, -R0 ;  /* 0x8000000019117221 */ /* 0x020fe20000000000 */
[----:B------:R-:W-:-:S03]  /*27b0*/  FADD R16, R16, |R25| ;  /* 0x4000001910107221 */ /* 0x000fc60000000000 */
[----:B------:R-:W-:Y:S01]  /*27c0*/  FADD R12, R12, |R17| ;  /* 0x400000110c0c7221 */ /* 0x000fe20000000000 */
[--C-:B------:R-:W-:Y:S01]  /*27d0*/  FADD R17, R7, -R0.reuse ;  /* 0x8000000007117221 */ /* 0x100fe20000000000 */
[----:B------:R-:W-:Y:S01]  /*27e0*/  FADD R16, R16, |R7| ;  /* 0x4000000710107221 */ /* 0x000fe20000000000 */
[--C-:B------:R-:W-:Y:S02]  /*27f0*/  FADD R7, R5, -R0.reuse ;  /* 0x8000000005077221 */ /* 0x100fe40000000000 */
[----:B------:R-:W-:Y:S01]  /*2800*/  FADD R12, R12, |R17| ;  /* 0x400000110c0c7221 */ /* 0x000fe20000000000 */
[----:B------:R-:W-:Y:S01]  /*2810*/  FADD R16, R16, |R5| ;  /* 0x4000000510107221 */ /* 0x000fe20000000000 */
[--C-:B0-----:R-:W-:Y:S02]  /*2820*/  FADD R2, R9, -R0.reuse ;  /* 0x8000000009027221 */ /* 0x101fe40000000000 */
[----:B------:R-:W-:Y:S01]  /*2830*/  FADD R7, R12, |R7| ;  /* 0x400000070c077221 */ /* 0x000fe20000000000 */
[----:B------:R-:W-:Y:S01]  /*2840*/  FADD R16, R16, |R9| ;  /* 0x4000000910107221 */ /* 0x000fe20000000000 */
[----:B------:R-:W-:-:S02]  /*2850*/  FADD R5, R3, -R0 ;  /* 0x8000000003057221 */ /* 0x000fc40000000000 */
[----:B------:R-:W-:Y:S01]  /*2860*/  FADD R2, R7, |R2| ;  /* 0x4000000207027221 */ /* 0x000fe20000000000 */
[----:B------:R-:W-:-:S03]  /*2870*/  FADD R17, R16, |R3| ;  /* 0x4000000310117221 */ /* 0x000fc60000000000 */
[----:B------:R-:W-:Y:S01]  /*2880*/  FADD R12, R2, |R5| ;  /* 0x40000005020c7221 */ /* 0x000fe20000000000 */
[----:B------:R-:W-:Y:S06]  /*2890*/  @P0 BRA `(.L_x_287) ;  /* 0xfffffffc00200947 */ /* 0x000fec000383ffff */
.L_x_286:
        /* <DEDUP_REMOVED lines=34> */
.L_x_288:
[----:B------:R-:W-:Y:S05]  /*2ac0*/  @!P1 BRA `(.L_x_285) ;  /* 0x0000000000789947 */ /* 0x000fea0003800000 */
[----:B------:R-:W-:Y:S02]  /*2ad0*/  ISETP.NE.AND P0, PT, R16, 0x1, PT ;  /* 0x000000011000780c */ /* 0x000fe40003f05270 */
[----:B------:R-:W-:-:S04]  /*2ae0*/  LOP3.LUT R10, R10, 0x1, RZ, 0xc0, !PT ;  /* 0x000000010a0a7812 */ /* 0x000fc800078ec0ff */
[----:B------:R-:W-:-:S07]  /*2af0*/  ISETP.NE.U32.AND P1, PT, R10, 0x1, PT ;  /* 0x000000010a00780c */ /* 0x000fce0003f25070 */
[----:B------:R-:W0:Y:S01]  /*2b00*/  @P0 LDC.64 R2, c[0x0][0x390] ;  /* 0x0000e400ff020b82 */ /* 0x000e220000000a00 */
[----:B------:R-:W-:Y:S02]  /*2b10*/  @P0 IADD3 R7, PT, PT, R14, R13, RZ ;  /* 0x0000000d0e070210 */ /* 0x000fe40007ffe0ff */
[----:B------:R-:W-:-:S05]  /*2b20*/  @P0 IADD3 R13, PT, PT, R13, 0x2, RZ ;  /* 0x000000020d0d0810 */ /* 0x000fca0007ffe0ff */
[----:B------:R-:W1:Y:S08]  /*2b30*/  @!P1 LDC.64 R4, c[0x0][0x390] ;  /* 0x0000e400ff049b82 */ /* 0x000e700000000a00 */
[----:B------:R-:W2:Y:S01]  /*2b40*/  @!P1 LDC.64 R18, c[0x0][0x380] ;  /* 0x0000e000ff129b82 */ /* 0x000ea20000000a00 */
[----:B0-----:R-:W-:Y:S01]  /*2b50*/  @P0 IMAD.WIDE R6, R7, 0x4, R2 ;  /* 0x0000000407060825 */ /* 0x001fe200078e0202 */
[----:B------:R-:W-:-:S04]  /*2b60*/  @!P1 IADD3 R3, PT, PT, R14, R13, RZ ;  /* 0x0000000d0e039210 */ /* 0x000fc80007ffe0ff */
[----:B------:R-:W3:Y:S01]  /*2b70*/  @P0 LDG.E R9, desc[UR6][R6.64] ;  /* 0x0000000606090981 */ /* 0x000ee2000c1e1900 */
[----:B-1----:R-:W-:-:S03]  /*2b80*/  @!P1 IMAD.WIDE R2, R3, 0x4, R4 ;  /* 0x0000000403029825 */ /* 0x002fc600078e0204 */
[----:B------:R-:W4:Y:S01]  /*2b90*/  @P0 LDG.E R11, desc[UR6][R6.64+0x4] ;  /* 0x00000406060b0981 */ /* 0x000f22000c1e1900 */
[----:B------:R-:W3:Y:S03]  /*2ba0*/  @P0 LDC.64 R4, c[0x0][0x380] ;  /* 0x0000e000ff040b82 */ /* 0x000ee60000000a00 */
[----:B------:R-:W2:Y:S01]  /*2bb0*/  @!P1 LDG.E R3, desc[UR6][R2.64] ;  /* 0x0000000602039981 */ /* 0x000ea2000c1e1900 */
[----:B---3--:R-:W-:-:S04]  /*2bc0*/  @P0 IMAD.WIDE R8, R9, 0x4, R4 ;  /* 0x0000000409080825 */ /* 0x008fc800078e0204 */
[----:B----4-:R-:W-:Y:S02]  /*2bd0*/  @P0 IMAD.WIDE R10, R11, 0x4, R4 ;  /* 0x000000040b0a0825 */ /* 0x010fe400078e0204 */
        /* <DEDUP_REMOVED lines=13> */
.L_x_285:
[----:B------:R-:W-:-:S13]  /*2cb0*/  FSETP.GT.AND P0, PT, R12, R17, PT ;  /* 0x000000110c00720b */ /* 0x000fda0003f04000 */
[----:B------:R-:W-:Y:S05]  /*2cc0*/  @P0 EXIT ;  /* 0x000000000000094d */ /* 0x000fea0003800000 */
.L_x_284:
[----:B------:R-:W0:Y:S02]  /*2cd0*/  LDC.64 R2, c[0x0][0x388] ;  /* 0x0000e200ff027b82 */ /* 0x000e240000000a00 */
[----:B0-----:R-:W-:-:S05]  /*2ce0*/  IMAD.WIDE R2, R15, 0x4, R2 ;  /* 0x000000040f027825 */ /* 0x001fca00078e0202 */
[----:B------:R-:W2:Y:S02]  /*2cf0*/  LDG.E R5, desc[UR6][R2.64] ;  /* 0x0000000602057981 */ /* 0x000ea4000c1e1900 */
[----:B--2---:R-:W-:-:S05]  /*2d00*/  FADD R5, R5, R0 ;  /* 0x0000000005057221 */ /* 0x004fca0000000000 */
[----:B------:R-:W-:Y:S01]  /*2d10*/  STG.E desc[UR6][R2.64], R5 ;  /* 0x0000000502007986 */ /* 0x000fe2000c101906 */
[----:B------:R-:W-:Y:S05]  /*2d20*/  EXIT ;  /* 0x000000000000794d */ /* 0x000fea0003800000 */
        .weak           $__internal_12_$__cuda_sm20_rcp_rn_f32_slowpath
        .type           $__internal_12_$__cuda_sm20_rcp_rn_f32_slowpath,@function
        .size           $__internal_12_$__cuda_sm20_rcp_rn_f32_slowpath,($__internal_13_$__cuda_sm3x_div_rn_noftz_f32_slowpath - $__internal_12_$__cuda_sm20_rcp_rn_f32_slowpath)
$__internal_12_$__cuda_sm20_rcp_rn_f32_slowpath:
        /* <DEDUP_REMOVED lines=15> */
.L_x_290:
[----:B------:R-:W-:-:S04]  /*2e20*/  IADD3 R17, PT, PT, R16, -0xfd, RZ ;  /* 0xffffff0310117810 */ /* 0x000fc80007ffe0ff */
[----:B------:R-:W-:-:S13]  /*2e30*/  ISETP.GT.U32.AND P0, PT, R17, 0x1, PT ;  /* 0x000000011100780c */ /* 0x000fda0003f04070 */
[----:B------:R-:W-:Y:S05]  /*2e40*/  @P0 BRA `(.L_x_292) ;  /* 0x0000000000780947 */ /* 0x000fea0003800000 */
[----:B------:R-:W-:-:S04]  /*2e50*/  LOP3.LUT R25, R2, 0x7fffff, RZ, 0xc0, !PT ;  /* 0x007fffff02197812 */ /* 0x000fc800078ec0ff */
[----:B------:R-:W-:-:S04]  /*2e60*/  LOP3.LUT R28, R25, 0x3f800000, RZ, 0xfc, !PT ;  /* 0x3f800000191c7812 */ /* 0x000fc800078efcff */
[----:B------:R-:W0:Y:S02]  /*2e70*/  MUFU.RCP R25, R28 ;  /* 0x0000001c00197308 */ /* 0x000e240000001000 */
[----:B0-----:R-:W-:-:S04]  /*2e80*/  FFMA R26, R28, R25, -1 ;  /* 0xbf8000001c1a7423 */ /* 0x001fc80000000019 */
[----:B------:R-:W-:-:S04]  /*2e90*/  FADD.FTZ R30, -R26, -RZ ;  /* 0x800000ff1a1e7221 */ /* 0x000fc80000010100 */
[CCC-:B------:R-:W-:Y:S01]  /*2ea0*/  FFMA.RM R26, R25.reuse, R30.reuse, R25.reuse ;  /* 0x0000001e191a7223 */ /* 0x1c0fe20000004019 */
[----:B------:R-:W-:Y:S01]  /*2eb0*/  FFMA.RP R25, R25, R30, R25 ;  /* 0x0000001e19197223 */ /* 0x000fe20000008019 */
[----:B------:R-:W-:-:S04]  /*2ec0*/  HFMA2 R30, -RZ, RZ, 0, 1.78813934326171875e-07 ;  /* 0x00000003ff1e7431 */ /* 0x000fc800000001ff */
[C---:B------:R-:W-:Y:S02]  /*2ed0*/  FSETP.NEU.FTZ.AND P0, PT, R26.reuse, R25, PT ;  /* 0x000000191a00720b */ /* 0x040fe40003f1d000 */
[----:B------:R-:W-:Y:S02]  /*2ee0*/  LOP3.LUT R26, R26, 0x7fffff, RZ, 0xc0, !PT ;  /* 0x007fffff1a1a7812 */ /* 0x000fe400078ec0ff */
[----:B------:R-:W-:Y:S02]  /*2ef0*/  SEL R25, RZ, 0xffffffff, !P0 ;  /* 0xffffffffff197807 */ /* 0x000fe40004000000 */
[----:B------:R-:W-:Y:S02]  /*2f00*/  SHF.L.U32 R27, R30, R17, RZ ;  /* 0x000000111e1b7219 */ /* 0x000fe400000006ff */
[----:B------:R-:W-:Y:S02]  /*2f10*/  LOP3.LUT R26, R26, 0x800000, RZ, 0xfc, !PT ;  /* 0x008000001a1a7812 */ /* 0x000fe400078efcff */
[----:B------:R-:W-:-:S02]  /*2f20*/  IADD3 R25, PT, PT, -R25, RZ, RZ ;  /* 0x000000ff19197210 */ /* 0x000fc40007ffe1ff */
[----:B------:R-:W-:Y:S02]  /*2f30*/  LOP3.LUT R28, R27, R26, RZ, 0xc0, !PT ;  /* 0x0000001a1b1c7212 */ /* 0x000fe400078ec0ff */
[-C--:B------:R-:W-:Y:S02]  /*2f40*/  LOP3.LUT P1, RZ, R25, R17.reuse, R26, 0xf8, !PT ;  /* 0x0000001119ff7212 */ /* 0x080fe4000782f81a */
[----:B------:R-:W-:-:S04]  /*2f50*/  SHF.R.U32.HI R28, RZ, R17, R28 ;  /* 0x00000011ff1c7219 */ /* 0x000fc8000001161c */
[C---:B------:R-:W-:Y:S02]  /*2f60*/  LOP3.LUT P0, RZ, R28.reuse, 0x1, RZ, 0xc0, !PT ;  /* 0x000000011cff7812 */ /* 0x040fe4000780c0ff */
[----:B------:R-:W-:-:S04]  /*2f70*/  LOP3.LUT P3, RZ, R28, 0x2, RZ, 0xc0, !PT ;  /* 0x000000021cff7812 */ /* 0x000fc8000786c0ff */
[----:B------:R-:W-:Y:S02]  /*2f80*/  PLOP3.LUT P0, PT, P0, P1, P3, 0xe0, 0x0 ;  /* 0x000000000000781c */ /* 0x000fe40000703c30 */
[----:B------:R-:W-:Y:S02]  /*2f90*/  LOP3.LUT P1, RZ, R2, 0x7fffff, RZ, 0xc0, !PT ;  /* 0x007fffff02ff7812 */ /* 0x000fe4000782c0ff */
[----:B------:R-:W-:-:S04]  /*2fa0*/  SEL R17, RZ, 0x1, !P0 ;  /* 0x00000001ff117807 */ /* 0x000fc80004000000 */
[----:B------:R-:W-:-:S04]  /*2fb0*/  IADD3 R17, PT, PT, -R17, RZ, RZ ;  /* 0x000000ff11117210 */ /* 0x000fc80007ffe1ff */
[----:B------:R-:W-:Y:S02]  /*2fc0*/  ISETP.GE.AND P0, PT, R17, RZ, PT ;  /* 0x000000ff1100720c */ /* 0x000fe40003f06270 */
[----:B------:R-:W-:-:S04]  /*2fd0*/  IADD3 R17, PT, PT, R16, -0xfc, RZ ;  /* 0xffffff0410117810 */ /* 0x000fc80007ffe0ff */
[----:B------:R-:W-:-:S07]  /*2fe0*/  SHF.R.U32.HI R17, RZ, R17, R26 ;  /* 0x00000011ff117219 */ /* 0x000fce000001161a */
[----:B------:R-:W-:-:S04]  /*2ff0*/  @!P0 IADD3 R17, PT, PT, R17, 0x1, RZ ;  /* 0x0000000111118810 */ /* 0x000fc80007ffe0ff */
[----:B------:R-:W-:-:S04]  /*3000*/  @!P1 SHF.L.U32 R17, R17, 0x1, RZ ;  /* 0x0000000111119819 */ /* 0x000fc800000006ff */
[----:B------:R-:W-:Y:S01]  /*3010*/  LOP3.LUT R17, R17, 0x80000000, R2, 0xf8, !PT ;  /* 0x8000000011117812 */ /* 0x000fe200078ef802 */
[----:B------:R-:W-:Y:S06]  /*3020*/  BRA `(.L_x_291) ;  /* 0x0000000000047947 */ /* 0x000fec0003800000 */
.L_x_292:
[----:B------:R0:W1:Y:S02]  /*3030*/  MUFU.RCP R17, R2 ;  /* 0x0000000200117308 */ /* 0x0000640000001000 */
.L_x_291:
[----:B------:R-:W-:Y:S05]  /*3040*/  BSYNC.RECONVERGENT B2 ;  /* 0x0000000000027941 */ /* 0x000fea0003800200 */
.L_x_289:
[----:B01----:R-:W-:Y:S01]  /*3050*/  MOV R2, R17 ;  /* 0x0000001100027202 */ /* 0x003fe20000000f00 */
[----:B------:R-:W-:Y:S01]  /*3060*/  HFMA2 R17, -RZ, RZ, 0, 0 ;  /* 0x00000000ff117431 */ /* 0x000fe200000001ff */
[----:B------:R-:W-:-:S04]  /*3070*/  MOV R16, R24 ;  /* 0x0000001800107202 */ /* 0x000fc80000000f00 */
[----:B------:R-:W-:Y:S05]  /*3080*/  RET.REL.NODEC R16 `(_Z23cuda_det_robust_l0_stepPfS_Piiififi) ;  /* 0xffffffcc10dc7950 */ /* 0x000fea0003c3ffff */
        .weak           $__internal_13_$__cuda_sm3x_div_rn_noftz_f32_slowpath
        .type           $__internal_13_$__cuda_sm3x_div_rn_noftz_f32_slowpath,@function
        .size           $__internal_13_$__cuda_sm3x_div_rn_noftz_f32_slowpath,(.L_x_694 - $__internal_13_$__cuda_sm3x_div_rn_noftz_f32_slowpath)
$__internal_13_$__cuda_sm3x_div_rn_noftz_f32_slowpath:
[----:B------:R-:W-:Y:S01]  /*3090*/  SHF.R.U32.HI R24, RZ, 0x17, R2 ;  /* 0x00000017ff187819 */ /* 0x000fe20000011602 */
[----:B------:R-:W-:Y:S01]  /*30a0*/  BSSY.RECONVERGENT B1, `(.L_x_293) ;  /* 0x0000063000017945 */ /* 0x000fe20003800200 */
[----:B------:R-:W-:Y:S02]  /*30b0*/  SHF.R.U32.HI R27, RZ, 0x17, R32 ;  /* 0x00000017ff1b7819 */ /* 0x000fe40000011620 */
[----:B------:R-:W-:Y:S02]  /*30c0*/  LOP3.LUT R24, R24, 0xff, RZ, 0xc0, !PT ;  /* 0x000000ff18187812 */ /* 0x000fe400078ec0ff */
[----:B------:R-:W-:Y:S02]  /*30d0*/  LOP3.LUT R27, R27, 0xff, RZ, 0xc0, !PT ;  /* 0x000000ff1b1b7812 */ /* 0x000fe400078ec0ff */
[----:B------:R-:W-:Y:S02]  /*30e0*/  IADD3 R26, PT, PT, R24, -0x1, RZ ;  /* 0xffffffff181a7810 */ /* 0x000fe40007ffe0ff */
[----:B------:R-:W-:-:S02]  /*30f0*/  IADD3 R28, PT, PT, R27, -0x1, RZ ;  /* 0xffffffff1b1c7810 */ /* 0x000fc40007ffe0ff */
[----:B------:R-:W-:Y:S02]  /*3100*/  ISETP.GT.U32.AND P0, PT, R26, 0xfd, PT ;  /* 0x000000fd1a00780c */ /* 0x000fe40003f04070 */
[----:B------:R-:W-:Y:S02]  /*3110*/  MOV R25, R32 ;  /* 0x0000002000197202 */ /* 0x000fe40000000f00 */
        /* <DEDUP_REMOVED lines=9> */
[----:B------:R-:W-:Y:S02]  /*31b0*/  FSETP.NEU.FTZ.AND P3, PT, |R32|, +INF , PT ;  /* 0x7f8000002000780b */ /* 0x000fe40003f7d200 */
        /* <DEDUP_REMOVED lines=16> */
.L_x_294:
[----:B------:R-:W-:Y:S01]  /*32c0*/  LEA R31, R24, 0xc0800000, 0x17 ;  /* 0xc0800000181f7811 */ /* 0x000fe200078eb8ff */
[----:B------:R-:W-:Y:S01]  /*32d0*/  BSSY.RECONVERGENT B2, `(.L_x_299) ;  /* 0x0000036000027945 */ /* 0x000fe20003800200 */
[----:B------:R-:W-:Y:S02]  /*32e0*/  IADD3 R26, PT, PT, R27, -0x7f, RZ ;  /* 0xffffff811b1a7810 */ /* 0x000fe40007ffe0ff */
[----:B------:R-:W-:-:S03]  /*32f0*/  IADD3 R28, PT, PT, -R31, R2, RZ ;  /* 0x000000021f1c7210 */ /* 0x000fc60007ffe1ff */
[----:B------:R-:W-:Y:S01]  /*3300*/  IMAD R27, R26, -0x800000, R25 ;  /* 0xff8000001a1b7824 */ /* 0x000fe200078e0219 */
[----:B------:R-:W0:Y:S01]  /*3310*/  MUFU.RCP R31, R28 ;  /* 0x0000001c001f7308 */ /* 0x000e220000001000 */
[----:B------:R-:W-:Y:S01]  /*3320*/  FADD.FTZ R2, -R28, -RZ ;  /* 0x800000ff1c027221 */ /* 0x000fe20000010100 */
        /* <DEDUP_REMOVED lines=22> */
[CCC-:B------:R-:W-:Y:S01]  /*3490*/  FFMA.RP R17, R24.reuse, R28.reuse, R25.reuse ;  /* 0x0000001c18117223 */ /* 0x1c0fe20000008019 */
[CCC-:B------:R-:W-:Y:S01]  /*34a0*/  FFMA.RM R30, R24.reuse, R28.reuse, R25.reuse ;  /* 0x0000001c181e7223 */ /* 0x1c0fe20000004019 */
[----:B------:R-:W-:Y:S01]  /*34b0*/  FFMA.RZ R24, R24, R28, R25 ;  /* 0x0000001c18187223 */ /* 0x000fe2000000c019 */
[C---:B------:R-:W-:Y:S02]  /*34c0*/  ISETP.NE.AND P3, PT, R26.reuse, RZ, PT ;  /* 0x000000ff1a00720c */ /* 0x040fe40003f65270 */
[----:B------:R-:W-:Y:S02]  /*34d0*/  ISETP.NE.AND P1, PT, R26, RZ, PT ;  /* 0x000000ff1a00720c */ /* 0x000fe40003f25270 */
[----:B------:R-:W-:Y:S02]  /*34e0*/  LOP3.LUT R24, R24, 0x7fffff, RZ, 0xc0, !PT ;  /* 0x007fffff18187812 */ /* 0x000fe400078ec0ff */
[----:B------:R-:W-:Y:S02]  /*34f0*/  FSETP.NEU.FTZ.AND P0, PT, R17, R30, PT ;  /* 0x0000001e1100720b */ /* 0x000fe40003f1d000 */
[----:B------:R-:W-:-:S02]  /*3500*/  IADD3 R17, PT, PT, R26, 0x20, RZ ;  /* 0x000000201a117810 */ /* 0x000fc40007ffe0ff */
[----:B------:R-:W-:Y:S02]  /*3510*/  LOP3.LUT R24, R24, 0x800000, RZ, 0xfc, !PT ;  /* 0x0080000018187812 */ /* 0x000fe400078efcff */
[----:B------:R-:W-:Y:S02]  /*3520*/  IADD3 R26, PT, PT, -R26, RZ, RZ ;  /* 0x000000ff1a1a7210 */ /* 0x000fe40007ffe1ff */
[----:B------:R-:W-:Y:S02]  /*3530*/  SHF.L.U32 R17, R24, R17, RZ ;  /* 0x0000001118117219 */ /* 0x000fe400000006ff */
        /* <DEDUP_REMOVED lines=11> */
.L_x_301:
[----:B------:R-:W-:-:S04]  /*35f0*/  LOP3.LUT R2, R2, 0x80000000, RZ, 0xc0, !PT ;  /* 0x8000000002027812 */ /* 0x000fc800078ec0ff */
[----:B------:R-:W-:Y:S01]  /*3600*/  LOP3.LUT R2, R2, 0x7f800000, RZ, 0xfc, !PT ;  /* 0x7f80000002027812 */ /* 0x000fe200078efcff */
[----:B------:R-:W-:Y:S06]  /*3610*/  BRA `(.L_x_302) ;  /* 0x0000000000047947 */ /* 0x000fec0003800000 */
.L_x_300:
[----:B------:R-:W-:-:S07]  /*3620*/  LEA R2, R17, R2, 0x17 ;  /* 0x0000000211027211 */ /* 0x000fce00078eb8ff */
.L_x_302:
[----:B------:R-:W-:Y:S05]  /*3630*/  BSYNC.RECONVERGENT B2 ;  /* 0x0000000000027941 */ /* 0x000fea0003800200 */
.L_x_299:
[----:B------:R-:W-:Y:S05]  /*3640*/  BRA `(.L_x_303) ;  /* 0x0000000000207947 */ /* 0x000fea0003800000 */
.L_x_298:
[----:B------:R-:W-:-:S04]  /*3650*/  LOP3.LUT R2, R2, 0x80000000, R25, 0x48, !PT ;  /* 0x8000000002027812 */ /* 0x000fc800078e4819 */
[----:B------:R-:W-:Y:S01]  /*3660*/  LOP3.LUT R2, R2, 0x7f800000, RZ, 0xfc, !PT ;  /* 0x7f80000002027812 */ /* 0x000fe200078efcff */
[----:B------:R-:W-:Y:S06]  /*3670*/  BRA `(.L_x_303) ;  /* 0x0000000000147947 */ /* 0x000fec0003800000 */
.L_x_297:
[----:B------:R-:W-:Y:S01]  /*3680*/  LOP3.LUT R2, R2, 0x80000000, R25, 0x48, !PT ;  /* 0x8000000002027812 */ /* 0x000fe200078e4819 */
[----:B------:R-:W-:Y:S06]  /*3690*/  BRA `(.L_x_303) ;  /* 0x00000000000c7947 */ /* 0x000fec0003800000 */
.L_x_296:
[----:B------:R-:W0:Y:S01]  /*36a0*/  MUFU.RSQ R2, -QNAN ;  /* 0xffc0000000027908 */ /* 0x000e220000001400 */
[----:B------:R-:W-:Y:S05]  /*36b0*/  BRA `(.L_x_303) ;  /* 0x0000000000047947 */ /* 0x000fea0003800000 */
.L_x_295:
[----:B------:R-:W-:-:S07]  /*36c0*/  FADD.FTZ R2, R32, R2 ;  /* 0x0000000220027221 */ /* 0x000fce0000010000 */
.L_x_303:
[----:B------:R-:W-:Y:S05]  /*36d0*/  BSYNC.RECONVERGENT B1 ;  /* 0x0000000000017941 */ /* 0x000fea0003800200 */
.L_x_293:
[----:B------:R-:W-:-:S04]  /*36e0*/  HFMA2 R17, -RZ, RZ, 0, 0 ;  /* 0x00000000ff117431 */ /* 0x000fc800000001ff */
[----:B0-----:R-:W-:Y:S05]  /*36f0*/  RET.REL.NODEC R16 `(_Z23cuda_det_robust_l0_stepPfS_Piiififi) ;  /* 0xffffffc810407950 */ /* 0x001fea0003c3ffff */
.L_x_304:
        /* <DEDUP_REMOVED lines=16> */
.L_x_694:


//--------------------- .text._Z32cuda_update_signal_det_robust_l0PfS_S_S_PiiifS0_i --------------------------
	.section	.text._Z32cuda_update_signal_det_robust_l0PfS_S_S_PiiifS0_i,"ax",@progbits
	.align	128
        .global         _Z32cuda_update_signal_det_robust_l0PfS_S_S_PiiifS0_i
        .type           _Z32cuda_update_signal_det_robust_l0PfS_S_S_PiiifS0_i,@function
        .size           _Z32cuda_update_signal_det_robust_l0PfS_S_S_PiiifS0_i,(.L_x_712 - _Z32cuda_update_signal_det_robust_l0PfS_S_S_PiiifS0_i)
        .other          _Z32cuda_update_signal_det_robust_l0PfS_S_S_PiiifS0_i,@"STO_CUDA_ENTRY STV_DEFAULT"
_Z32cuda_update_signal_det_robust_l0PfS_S_S_PiiifS0_i:
.text._Z32cuda_update_signal_det_robust_l0PfS_S_S_PiiifS0_i:
        /* <DEDUP_REMOVED lines=10> */
[----:B------:R-:W2:Y:S01]  /*00a0*/  LDCU UR4, c[0x0][0x3b0] ;  /* 0x00007600ff0477ac */ /* 0x000ea20008000800 */
[----:B0-----:R-:W-:-:S06]  /*00b0*/  IMAD.WIDE R2, R0, 0x4, R2 ;  /* 0x0000000400027825 */ /* 0x001fcc00078e0202 */
[----:B-1----:R-:W3:Y:S02]  /*00c0*/  LDG.E R2, desc[UR6][R2.64] ;  /* 0x0000000602027981 */ /* 0x002ee4000c1e1900 */
[----:B---3--:R-:W-:-:S04]  /*00d0*/  I2FP.F32.S32 R4, R2 ;  /* 0x0000000200047245 */ /* 0x008fc80000201400 */
[----:B--2---:R-:W-:-:S13]  /*00e0*/  FSETP.GE.AND P0, PT, R4, UR4, PT ;  /* 0x0000000404007c0b */ /* 0x004fda000bf06000 */
[----:B------:R-:W-:Y:S05]  /*00f0*/  @!P0 EXIT ;  /* 0x000000000000894d */ /* 0x000fea0003800000 */
[----:B------:R-:W0:Y:S01]  /*0100*/  LDC.64 R16, c[0x0][0x398] ;  /* 0x0000e600ff107b82 */ /* 0x000e220000000a00 */
[----:B------:R-:W1:Y:S01]  /*0110*/  LDCU UR4, c[0x0][0x3c0] ;  /* 0x00007800ff0477ac */ /* 0x000e620008000800 */
[----:B0-----:R-:W-:-:S06]  /*0120*/  IMAD.WIDE R16, R0, 0x4, R16 ;  /* 0x0000000400107825 */ /* 0x001fcc00078e0210 */
[----:B------:R0:W5:Y:S01]  /*0130*/  LDG.E R16, desc[UR6][R16.64] ;  /* 0x0000000610107981 */ /* 0x000162000c1e1900 */
[----:B-1----:R-:W-:-:S09]  /*0140*/  UISETP.NE.AND UP0, UPT, UR4, 0x1, UPT ;  /* 0x000000010400788c */ /* 0x002fd2000bf05270 */
[----:B0-----:R-:W-:Y:S05]  /*0150*/  BRA.U UP0, `(.L_x_305) ;  /* 0x0000000900387547 */ /* 0x001fea000b800000 */
[----:B------:R-:W0:Y:S01]  /*0160*/  LDC R17, c[0x0][0x3ac] ;  /* 0x0000eb00ff117b82 */ /* 0x000e220000000800 */
[----:B------:R-:W-:Y:S01]  /*0170*/  HFMA2 R21, -RZ, RZ, 0, 0 ;  /* 0x00000000ff157431 */ /* 0x000fe200000001ff */
[----:B------:R-:W-:Y:S02]  /*0180*/  MOV R22, RZ ;  /* 0x000000ff00167202 */ /* 0x000fe40000000f00 */
[----:B0-----:R-:W-:-:S13]  /*0190*/  ISETP.GE.AND P0, PT, R17, 0x1, PT ;  /* 0x000000011100780c */ /* 0x001fda0003f06270 */
[----:B------:R-:W-:Y:S05]  /*01a0*/  @!P0 BRA `(.L_x_306) ;  /* 0x00000008001c8947 */ /* 0x000fea0003800000 */
[C---:B------:R-:W-:Y:S01]  /*01b0*/  ISETP.GE.U32.AND P1, PT, R17.reuse, 0x8, PT ;  /* 0x000000081100780c */ /* 0x040fe20003f26070 */
[----:B------:R-:W-:Y:S01]  /*01c0*/  IMAD R19, R0, R17, RZ ;  /* 0x0000001100137224 */ /* 0x000fe200078e02ff */
[----:B------:R-:W-:Y:S02]  /*01d0*/  LOP3.LUT R26, R17, 0x7, RZ, 0xc0, !PT ;  /* 0x00000007111a7812 */ /* 0x000fe400078ec0ff */
[----:B------:R-:W-:Y:S02]  /*01e0*/  CS2R R20, SRZ ;  /* 0x0000000000147805 */ /* 0x000fe4000001ff00 */
        /* <DEDUP_REMOVED lines=10> */
.L_x_308:
        /* <DEDUP_REMOVED lines=8> */
[----:B------:R-:W4:Y:S04]  /*0310*/  LDG.E R11, desc[UR6][R28.64] ;  /* 0x000000061c0b7981 */ /* 0x000f28000c1e1900 */
[----:B------:R-:W4:Y:S04]  /*0320*/  LDG.E R13, desc[UR6][R28.64+0x4] ;  /* 0x000004061c0d7981 */ /* 0x000f28000c1e1900 */
[----:B------:R-:W4:Y:S04]  /*0330*/  LDG.E R25, desc[UR6][R28.64+0x8] ;  /* 0x000008061c197981 */ /* 0x000f28000c1e1900 */
[----:B------:R-:W4:Y:S01]  /*0340*/  LDG.E R23, desc[UR6][R28.64+0xc] ;  /* 0x00000c061c177981 */ /* 0x000f22000c1e1900 */
[----:B0-----:R-:W-:-:S04]  /*0350*/  IMAD.WIDE R14, R15, 0x4, R2 ;  /* 0x000000040f0e7825 */ /* 0x001fc800078e0202 */
[--C-:B--2---:R-:W-:Y:S02]  /*0360*/  IMAD.WIDE R4, R5, 0x4, R2.reuse ;  /* 0x0000000405047825 */ /* 0x104fe400078e0202 */
[----:B------:R-:W2:Y:S02]  /*0370*/  LDG.E R15, desc[UR6][R14.64] ;  /* 0x000000060e0f7981 */ /* 0x000ea4000c1e1900 */
[--C-:B---3--:R-:W-:Y:S02]  /*0380*/  IMAD.WIDE R6, R7, 0x4, R2.reuse ;  /* 0x0000000407067825 */ /* 0x108fe400078e0202 */
[----:B------:R2:W3:Y:S02]  /*0390*/  LDG.E R5, desc[UR6][R4.64] ;  /* 0x0000000604057981 */ /* 0x0004e4000c1e1900 */
[--C-:B----4-:R-:W-:Y:S02]  /*03a0*/  IMAD.WIDE R8, R9, 0x4, R2.reuse ;  /* 0x0000000409087825 */ /* 0x110fe400078e0202 */
[----:B------:R-:W4:Y:S02]  /*03b0*/  LDG.E R7, desc[UR6][R6.64] ;  /* 0x0000000606077981 */ /* 0x000f24000c1e1900 */
[----:B------:R-:W-:-:S02]  /*03c0*/  IMAD.WIDE R10, R11, 0x4, R2 ;  /* 0x000000040b0a7825 */ /* 0x000fc400078e0202 */
[----:B------:R-:W4:Y:S02]  /*03d0*/  LDG.E R9, desc[UR6][R8.64] ;  /* 0x0000000608097981 */ /* 0x000f24000c1e1900 */
[--C-:B------:R-:W-:Y:S02]  /*03e0*/  IMAD.WIDE R12, R13, 0x4, R2.reuse ;  /* 0x000000040d0c7825 */ /* 0x100fe400078e0202 */
[----:B------:R-:W4:Y:S02]  /*03f0*/  LDG.E R11, desc[UR6][R10.64] ;  /* 0x000000060a0b7981 */ /* 0x000f24000c1e1900 */
[--C-:B------:R-:W-:Y:S02]  /*0400*/  IMAD.WIDE R24, R25, 0x4, R2.reuse ;  /* 0x0000000419187825 */ /* 0x100fe400078e0202 */
[----:B------:R-:W4:Y:S02]  /*0410*/  LDG.E R13, desc[UR6][R12.64] ;  /* 0x000000060c0d7981 */ /* 0x000f24000c1e1900 */
[----:B------:R-:W-:-:S02]  /*0420*/  IMAD.WIDE R2, R23, 0x4, R2 ;  /* 0x0000000417027825 */ /* 0x000fc400078e0202 */
[----:B------:R-:W4:Y:S04]  /*0430*/  LDG.E R25, desc[UR6][R24.64] ;  /* 0x0000000618197981 */ /* 0x000f28000c1e1900 */
[----:B------:R-:W4:Y:S01]  /*0440*/  LDG.E R3, desc[UR6][R2.64] ;  /* 0x0000000602037981 */ /* 0x000f22000c1e1900 */
[----:B------:R-:W-:Y:S02]  /*0450*/  IADD3 R27, PT, PT, R27, 0x8, RZ ;  /* 0x000000081b1b7810 */ /* 0x000fe40007ffe0ff */
[----:B------:R-:W-:Y:S02]  /*0460*/  IADD3 R18, PT, PT, R18, 0x8, RZ ;  /* 0x0000000812127810 */ /* 0x000fe40007ffe0ff */
[----:B------:R-:W-:Y:S01]  /*0470*/  ISETP.NE.AND P1, PT, R27, RZ, PT ;  /* 0x000000ff1b00720c */ /* 0x000fe20003f25270 */
[----:B--2--5:R-:W-:Y:S01]  /*0480*/  FADD R4, -R16, R15 ;  /* 0x0000000f10047221 */ /* 0x024fe20000000100 */
[----:B------:R-:W-:-:S03]  /*0490*/  FADD R22, |R15|, R22 ;  /* 0x000000160f167221 */ /* 0x000fc60000000200 */
[----:B------:R-:W-:Y:S01]  /*04a0*/  FADD R4, |R4|, R21 ;  /* 0x0000001504047221 */ /* 0x000fe20000000200 */
[--C-:B---3--:R-:W-:Y:S01]  /*04b0*/  FADD R15, -R16, R5.reuse ;  /* 0x00000005100f7221 */ /* 0x108fe20000000100 */
[----:B------:R-:W-:Y:S01]  /*04c0*/  FADD R22, R22, |R5| ;  /* 0x4000000516167221 */ /* 0x000fe20000000000 */
[----:B----4-:R-:W-:Y:S02]  /*04d0*/  FADD R5, -R16, R7 ;  /* 0x0000000710057221 */ /* 0x010fe40000000100 */
[----:B------:R-:W-:Y:S01]  /*04e0*/  FADD R4, R4, |R15| ;  /* 0x4000000f04047221 */ /* 0x000fe20000000000 */
[----:B------:R-:W-:-:S03]  /*04f0*/  FADD R22, R22, |R7| ;  /* 0x4000000716167221 */ /* 0x000fc60000000000 */
[----:B------:R-:W-:Y:S01]  /*0500*/  FADD R4, R4, |R5| ;  /* 0x4000000504047221 */ /* 0x000fe20000000000 */
[--C-:B------:R-:W-:Y:S01]  /*0510*/  FADD R5, -R16, R9.reuse ;  /* 0x0000000910057221 */ /* 0x100fe20000000100 */
        /* <DEDUP_REMOVED lines=9> */
[----:B------:R-:W-:Y:S01]  /*05b0*/  FADD R22, R22, |R25| ;  /* 0x4000001916167221 */ /* 0x000fe20000000000 */
[----:B------:R-:W-:Y:S02]  /*05c0*/  FADD R21, -R16, R3 ;  /* 0x0000000310157221 */ /* 0x000fe40000000100 */
[----:B------:R-:W-:Y:S01]  /*05d0*/  FADD R4, R4, |R5| ;  /* 0x4000000504047221 */ /* 0x000fe20000000000 */
[----:B------:R-:W-:-:S03]  /*05e0*/  FADD R22, R22, |R3| ;  /* 0x4000000316167221 */ /* 0x000fc60000000000 */
[----:B------:R-:W-:Y:S01]  /*05f0*/  FADD R21, R4, |R21| ;  /* 0x4000001504157221 */ /* 0x000fe20000000000 */
[----:B------:R-:W-:Y:S06]  /*0600*/  @P1 BRA `(.L_x_308) ;  /* 0xfffffffc00201947 */ /* 0x000fec000383ffff */
.L_x_307:
[----:B------:R-:W-:Y:S05]  /*0610*/  @!P0 BRA `(.L_x_306) ;  /* 0x0000000400008947 */ /* 0x000fea0003800000 */
[----:B------:R-:W-:Y:S02]  /*0620*/  ISETP.GE.U32.AND P0, PT, R26, 0x4, PT ;  /* 0x000000041a00780c */ /* 0x000fe40003f06070 */
[----:B------:R-:W-:-:S04]  /*0630*/  LOP3.LUT R13, R17, 0x3, RZ, 0xc0, !PT ;  /* 0x00000003110d7812 */ /* 0x000fc800078ec0ff */
[----:B------:R-:W-:-:S07]  /*0640*/  ISETP.NE.AND P1, PT, R13, RZ, PT ;  /* 0x000000ff0d00720c */ /* 0x000fce0003f25270 */
[----:B------:R-:W-:Y:S06]  /*0650*/  @!P0 BRA `(.L_x_309) ;  /* 0x0000000000748947 */ /* 0x000fec0003800000 */
[----:B------:R-:W0:Y:S01]  /*0660*/  LDC.64 R4, c[0x0][0x3a0] ;  /* 0x0000e800ff047b82 */ /* 0x000e220000000a00 */
[----:B------:R-:W-:-:S05]  /*0670*/  IADD3 R3, PT, PT, R19, R20, RZ ;  /* 0x0000001413037210 */ /* 0x000fca0007ffe0ff */
[----:B0-----:R-:W-:Y:S02]  /*0680*/  IMAD.WIDE R4, R3, 0x4, R4 ;  /* 0x0000000403047825 */ /* 0x001fe400078e0204 */
[----:B------:R-:W0:Y:S03]  /*0690*/  LDC.64 R2, c[0x0][0x380] ;  /* 0x0000e000ff027b82 */ /* 0x000e260000000a00 */
[----:B------:R-:W0:Y:S04]  /*06a0*/  LDG.E R7, desc[UR6][R4.64] ;  /* 0x0000000604077981 */ /* 0x000e28000c1e1900 */
[----:B------:R-:W2:Y:S04]  /*06b0*/  LDG.E R9, desc[UR6][R4.64+0x4] ;  /* 0x0000040604097981 */ /* 0x000ea8000c1e1900 */
[----:B------:R-:W3:Y:S04]  /*06c0*/  LDG.E R11, desc[UR6][R4.64+0x8] ;  /* 0x00000806040b7981 */ /* 0x000ee8000c1e1900 */
[----:B------:R-:W4:Y:S01]  /*06d0*/  LDG.E R15, desc[UR6][R4.64+0xc] ;  /* 0x00000c06040f7981 */ /* 0x000f22000c1e1900 */
[----:B0-----:R-:W-:-:S04]  /*06e0*/  IMAD.WIDE R6, R7, 0x4, R2 ;  /* 0x0000000407067825 */ /* 0x001fc800078e0202 */
[--C-:B--2---:R-:W-:Y:S02]  /*06f0*/  IMAD.WIDE R8, R9, 0x4, R2.reuse ;  /* 0x0000000409087825 */ /* 0x104fe400078e0202 */
[----:B------:R-:W2:Y:S02]  /*0700*/  LDG.E R7, desc[UR6][R6.64] ;  /* 0x0000000606077981 */ /* 0x000ea4000c1e1900 */
[--C-:B---3--:R-:W-:Y:S02]  /*0710*/  IMAD.WIDE R10, R11, 0x4, R2.reuse ;  /* 0x000000040b0a7825 */ /* 0x108fe400078e0202 */
[----:B------:R-:W3:Y:S02]  /*0720*/  LDG.E R9, desc[UR6][R8.64] ;  /* 0x0000000608097981 */ /* 0x000ee4000c1e1900 */
[----:B----4-:R-:W-:Y:S02]  /*0730*/  IMAD.WIDE R2, R15, 0x4, R2 ;  /* 0x000000040f027825 */ /* 0x010fe400078e0202 */
[----:B------:R-:W4:Y:S04]  /*0740*/  LDG.E R11, desc[UR6][R10.64] ;  /* 0x000000060a0b7981 */ /* 0x000f28000c1e1900 */
[----:B------:R-:W4:Y:S01]  /*0750*/  LDG.E R3, desc[UR6][R2.64] ;  /* 0x0000000602037981 */ /* 0x000f22000c1e1900 */
[----:B------:R-:W-:Y:S01]  /*0760*/  IADD3 R20, PT, PT, R20, 0x4, RZ ;  /* 0x0000000414147810 */ /* 0x000fe20007ffe0ff */
[--C-:B--2--5:R-:W-:Y:S01]  /*0770*/  FADD R12, -R16, R7.reuse ;  /* 0x00000007100c7221 */ /* 0x124fe20000000100 */
[----:B------:R-:W-:-:S03]  /*0780*/  FADD R22, R22, |R7| ;  /* 0x4000000716167221 */ /* 0x000fc60000000000 */
[----:B------:R-:W-:Y:S01]  /*0790*/  FADD R12, R21, |R12| ;  /* 0x4000000c150c7221 */ /* 0x000fe20000000000 */
[--C-:B---3--:R-:W-:Y:S01]  /*07a0*/  FADD R5, -R16, R9.reuse ;  /* 0x0000000910057221 */ /* 0x108fe20000000100 */
[----:B------:R-:W-:Y:S01]  /*07b0*/  FADD R22, R22, |R9| ;  /* 0x4000000916167221 */ /* 0x000fe20000000000 */
[----:B----4-:R-:W-:Y:S02]  /*07c0*/  FADD R4, -R16, R11 ;  /* 0x0000000b10047221 */ /* 0x010fe40000000100 */
[----:B------:R-:W-:Y:S01]  /*07d0*/  FADD R5, R12, |R5| ;  /* 0x400000050c057221 */ /* 0x000fe20000000000 */
[----:B------:R-:W-:Y:S01]  /*07e0*/  FADD R22, R22, |R11| ;  /* 0x4000000b16167221 */ /* 0x000fe20000000000 */
[--C-:B------:R-:W-:Y:S02]  /*07f0*/  FADD R21, -R16, R3.reuse ;  /* 0x0000000310157221 */ /* 0x100fe40000000100 */
[----:B------:R-:W-:Y:S01]  /*0800*/  FADD R4, R5, |R4| ;  /* 0x4000000405047221 */ /* 0x000fe20000000000 */
[----:B------:R-:W-:-:S03]  /*0810*/  FADD R22, R22, |R3| ;  /* 0x4000000316167221 */ /* 0x000fc60000000000 */
[----:B------:R-:W-:-:S07]  /*0820*/  FADD R21, R4, |R21| ;  /* 0x4000001504157221 */ /* 0x000fce0000000000 */
.L_x_309:
        /* <DEDUP_REMOVED lines=22> */
[--C-:B---3-5:R-:W-:Y:S01]  /*0990*/  @P0 FADD R12, -R16, R9.reuse ;  /* 0x00000009100c0221 */ /* 0x128fe20000000100 */
[----:B------:R-:W-:Y:S01]  /*09a0*/  @P0 FADD R6, R22, |R9| ;  /* 0x4000000916060221 */ /* 0x000fe20000000000 */
[----:B--2---:R-:W-:-:S02]  /*09b0*/  @P0 FADD R3, -R16, R11 ;  /* 0x0000000b10030221 */ /* 0x004fc40000000100 */
[----:B------:R-:W-:Y:S01]  /*09c0*/  @P0 FADD R12, R21, |R12| ;  /* 0x4000000c150c0221 */ /* 0x000fe20000000000 */
[----:B------:R-:W-:-:S03]  /*09d0*/  @P0 FADD R22, R6, |R11| ;  /* 0x4000000b06160221 */ /* 0x000fc60000000000 */
[----:B------:R-:W-:Y:S01]  /*09e0*/  @P0 FADD R21, R12, |R3| ;  /* 0x400000030c150221 */ /* 0x000fe20000000000 */
[--C-:B----4-:R-:W-:Y:S01]  /*09f0*/  @!P1 FADD R2, -R16, R5.reuse ;  /* 0x0000000510029221 */ /* 0x110fe20000000100 */
[----:B------:R-:W-:-:S03]  /*0a00*/  @!P1 FADD R22, R22, |R5| ;  /* 0x4000000516169221 */ /* 0x000fc60000000000 */
[----:B------:R-:W-:-:S07]  /*0a10*/  @!P1 FADD R21, R21, |R2| ;  /* 0x4000000215159221 */ /* 0x000fce0000000000 */
.L_x_306:
[----:B------:R-:W-:-:S13]  /*0a20*/  FSETP.GT.AND P0, PT, R21, R22, PT ;  /* 0x000000161500720b */ /* 0x000fda0003f04000 */
[----:B------:R-:W-:Y:S05]  /*0a30*/  @P0 EXIT ;  /* 0x000000000000094d */ /* 0x000fea0003800000 */
.L_x_305:
[----:B------:R-:W0:Y:S08]  /*0a40*/  LDC.64 R2, c[0x0][0x388] ;  /* 0x0000e200ff027b82 */ /* 0x000e300000000a00 */
[----:B------:R-:W1:Y:S01]  /*0a50*/  LDC.64 R4, c[0x0][0x390] ;  /* 0x0000e400ff047b82 */ /* 0x000e620000000a00 */
[----:B0-----:R-:W-:-:S05]  /*0a60*/  IMAD.WIDE R2, R0, 0x4, R2 ;  /* 0x0000000400027825 */ /* 0x001fca00078e0202 */
[----:B------:R-:W2:Y:S01]  /*0a70*/  LDG.E R7, desc[UR6][R2.64] ;  /* 0x0000000602077981 */ /* 0x000ea2000c1e1900 */
[----:B-1----:R-:W-:-:S04]  /*0a80*/  IMAD.WIDE R4, R0, 0x4, R4 ;  /* 0x0000000400047825 */ /* 0x002fc800078e0204 */
[----:B--2--5:R-:W-:-:S05]  /*0a90*/  FADD R7, R16, R7 ;  /* 0x0000000710077221 */ /* 0x024fca0000000000 */
[----:B------:R-:W-:Y:S04]  /*0aa0*/  STG.E desc[UR6][R2.64], R7 ;  /* 0x0000000702007986 */ /* 0x000fe8000c101906 */
[----:B------:R-:W-:Y:S01]  /*0ab0*/  STG.E desc[UR6][R4.64], R16 ;  /* 0x0000001004007986 */ /* 0x000fe2000c101906 */
[----:B------:R-:W-:Y:S05]  /*0ac0*/  EXIT ;  /* 0x000000000000794d */ /* 0x000fea0003800000 */
.L_x_310:
        /* <DEDUP_REMOVED lines=11> */
.L_x_712:


//--------------------- .text._Z33cuda_compute_scores_det_robust_l0PiPfS0_iiS0_S_if --------------------------
	.section	.text._Z33cuda_compute_scores_det_robust_l0PiPfS0_iiS0_S_if,"ax",@progbits
	.align	128
        .global         _Z33cuda_compute_scores_det_robust_l0PiPfS0_iiS0_S_if
        .type           _Z33cuda_compute_scores_det_robust_l0PiPfS0_iiS0_S_if,@function
        .size           _Z33cuda_compute_scores_det_robust_l0PiPfS0_iiS0_S_if,(.L_x_696 - _Z33cuda_compute_scores_det_robust_l0PiPfS0_iiS0_S_if)
        .other          _Z33cuda_compute_scores_det_robust_l0PiPfS0_iiS0_S_if,@"STO_CUDA_ENTRY STV_DEFAULT"
_Z33cuda_compute_scores_det_robust_l0PiPfS0_iiS0_S_if:
.text._Z33cuda_compute_scores_det_robust_l0PiPfS0_iiS0_S_if:
        /* <DEDUP_REMOVED lines=9> */
[----:B------:R-:W1:Y:S07]  /*0090*/  LDCU.64 UR6, c[0x0][0x358] ;  /* 0x00006b00ff0677ac */ /* 0x000e6e0008000a00 */
[----:B------:R-:W2:Y:S01]  /*00a0*/  LDC R14, c[0x0][0x3b4] ;  /* 0x0000ed00ff0e7b82 */ /* 0x000ea20000000800 */
[----:B0-----:R-:W-:-:S06]  /*00b0*/  IMAD.WIDE R2, R15, 0x4, R2 ;  /* 0x000000040f027825 */ /* 0x001fcc00078e0202 */
[----:B-1----:R-:W3:Y:S01]  /*00c0*/  LDG.E R3, desc[UR6][R2.64] ;  /* 0x0000000602037981 */ /* 0x002ee2000c1e1900 */
[----:B--2---:R-:W-:-:S05]  /*00d0*/  FADD R14, -R14, 1 ;  /* 0x3f8000000e0e7421 */ /* 0x004fca0000000100 */
[----:B---3--:R-:W-:-:S13]  /*00e0*/  FSETP.GTU.AND P0, PT, R3, R14, PT ;  /* 0x0000000e0300720b */ /* 0x008fda0003f0c000 */
[----:B------:R-:W-:Y:S05]  /*00f0*/  @P0 BRA `(.L_x_311) ;  /* 0x0000001c00ec0947 */ /* 0x000fea0003800000 */
[----:B------:R-:W0:Y:S01]  /*0100*/  LDCU UR4, c[0x0][0x398] ;  /* 0x00007300ff0477ac */ /* 0x000e220008000800 */
[----:B------:R-:W1:Y:S01]  /*0110*/  LDC.64 R2, c[0x0][0x3a8] ;  /* 0x0000ea00ff027b82 */ /* 0x000e620000000a00 */
[----:B------:R-:W2:Y:S07]  /*0120*/  LDCU UR5, c[0x0][0x3b0] ;  /* 0x00007600ff0577ac */ /* 0x000eae0008000800 */
[----:B------:R-:W3:Y:S01]  /*0130*/  LDC.64 R10, c[0x0][0x3a0] ;  /* 0x0000e800ff0a7b82 */ /* 0x000ee20000000a00 */
[----:B0-----:R-:W-:-:S05]  /*0140*/  IMAD R12, R15, UR4, RZ ;  /* 0x000000040f0c7c24 */ /* 0x001fca000f8e02ff */
[----:B--2---:R-:W-:-:S05]  /*0150*/  IADD3 R5, PT, PT, R12, UR5, RZ ;  /* 0x000000050c057c10 */ /* 0x004fca000fffe0ff */
[----:B-1----:R-:W-:-:S06]  /*0160*/  IMAD.WIDE R2, R5, 0x4, R2 ;  /* 0x0000000405027825 */ /* 0x002fcc00078e0202 */
[----:B------:R-:W3:Y:S01]  /*0170*/  LDG.E R3, desc[UR6][R2.64] ;  /* 0x0000000602037981 */ /* 0x000ee2000c1e1900 */
[----:B------:R-:W-:Y:S01]  /*0180*/  UISETP.GE.AND UP0, UPT, UR4, 0x1, UPT ;  /* 0x000000010400788c */ /* 0x000fe2000bf06270 */
[----:B------:R-:W-:Y:S01]  /*0190*/  HFMA2 R22, -RZ, RZ, 0, 0 ;  /* 0x00000000ff167431 */ /* 0x000fe200000001ff */
[----:B------:R-:W-:Y:S01]  /*01a0*/  CS2R R20, SRZ ;  /* 0x0000000000147805 */ /* 0x000fe2000001ff00 */
[----:B---3--:R-:W-:-:S06]  /*01b0*/  IMAD.WIDE R10, R3, 0x4, R10 ;  /* 0x00000004030a7825 */ /* 0x008fcc00078e020a */
[----:B------:R-:W-:Y:S05]  /*01c0*/  BRA.U !UP0, `(.L_x_312) ;  /* 0x0000001d08487547 */ /* 0x000fea000b800000 */
[----:B------:R0:W5:Y:S01]  /*01d0*/  LDG.E R10, desc[UR6][R10.64] ;  /* 0x000000060a0a7981 */ /* 0x000162000c1e1900 */
[----:B------:R-:W1:Y:S08]  /*01e0*/  LDC R2, c[0x3][0x10] ;  /* 0x00c00400ff027b82 */ /* 0x000e700000000800 */
[----:B------:R-:W2:Y:S01]  /*01f0*/  LDC R25, c[0x3][RZ] ;  /* 0x00c00000ff197b82 */ /* 0x000ea20000000800 */
[----:B-1----:R-:W1:Y:S01]  /*0200*/  MUFU.RCP R0, R2 ;  /* 0x0000000200007308 */ /* 0x002e620000001000 */
[----:B--2---:R-:W-:-:S07]  /*0210*/  FMUL R25, R25, 1.4142135381698608398 ;  /* 0x3fb504f319197820 */ /* 0x004fce0000400000 */
[----:B------:R-:W2:Y:S01]  /*0220*/  FCHK P0, R25, R2 ;  /* 0x0000000219007302 */ /* 0x000ea20000000000 */
[----:B-1----:R-:W-:-:S04]  /*0230*/  FFMA R3, R0, -R2, 1 ;  /* 0x3f80000000037423 */ /* 0x002fc80000000802 */
[----:B------:R-:W-:-:S04]  /*0240*/  FFMA R0, R0, R3, R0 ;  /* 0x0000000300007223 */ /* 0x000fc80000000000 */
[----:B------:R-:W-:-:S04]  /*0250*/  FFMA R8, R25, R0, RZ ;  /* 0x0000000019087223 */ /* 0x000fc800000000ff */
[----:B------:R-:W-:-:S04]  /*0260*/  FFMA R3, R8, -R2, R25 ;  /* 0x8000000208037223 */ /* 0x000fc80000000019 */
[----:B------:R-:W-:Y:S01]  /*0270*/  FFMA R8, R0, R3, R8 ;  /* 0x0000000300087223 */ /* 0x000fe20000000008 */
[----:B0-2---:R-:W-:Y:S06]  /*0280*/  @!P0 BRA `(.L_x_313) ;  /* 0x0000000000148947 */ /* 0x005fec0003800000 */
[----:B------:R-:W0:Y:S01]  /*0290*/  LDCU UR4, c[0x3][0x10] ;  /* 0x00c00200ff0477ac */ /* 0x000e220008000800 */
[----:B------:R-:W-:Y:S02]  /*02a0*/  MOV R16, 0x2d0 ;  /* 0x000002d000107802 */ /* 0x000fe40000000f00 */
[----:B0-----:R-:W-:-:S07]  /*02b0*/  MOV R2, UR4 ;  /* 0x0000000400027c02 */ /* 0x001fce0008000f00 */
[----:B-----5:R-:W-:Y:S05]  /*02c0*/  CALL.REL.NOINC `($__internal_15_$__cuda_sm3x_div_rn_noftz_f32_slowpath) ;  /* 0x0000002000607944 */ /* 0x020fea0003c00000 */
[----:B------:R-:W-:-:S07]  /*02d0*/  MOV R8, R2 ;  /* 0x0000000200087202 */ /* 0x000fce0000000f00 */
.L_x_313:
[----:B------:R-:W0:Y:S01]  /*02e0*/  LDC R2, c[0x3][0xc] ;  /* 0x00c00300ff027b82 */ /* 0x000e220000000800 */
[----:B------:R-:W1:Y:S02]  /*02f0*/  LDCU UR4, c[0x3][URZ] ;  /* 0x00c00000ff0477ac */ /* 0x000e640008000800 */
[----:B-1----:R-:W-:Y:S01]  /*0300*/  MOV R5, UR4 ;  /* 0x0000000400057c02 */ /* 0x002fe20008000f00 */
[----:B0-----:R-:W0:Y:S08]  /*0310*/  MUFU.RCP R6, R2 ;  /* 0x0000000200067308 */ /* 0x001e300000001000 */
[----:B------:R-:W1:Y:S01]  /*0320*/  FCHK P0, R5, R2 ;  /* 0x0000000205007302 */ /* 0x000e620000000000 */
[----:B0-----:R-:W-:-:S04]  /*0330*/  FFMA R3, R6, -R2, 1 ;  /* 0x3f80000006037423 */ /* 0x001fc80000000802 */
[----:B------:R-:W-:-:S04]  /*0340*/  FFMA R6, R6, R3, R6 ;  /* 0x0000000306067223 */ /* 0x000fc80000000006 */
[----:B------:R-:W-:-:S04]  /*0350*/  FFMA R3, R6, UR4, RZ ;  /* 0x0000000406037c23 */ /* 0x000fc800080000ff */
[----:B------:R-:W-:-:S04]  /*0360*/  FFMA R0, R3, -R2, UR4 ;  /* 0x0000000403007e23 */ /* 0x000fc80008000802 */
[----:B------:R-:W-:Y:S01]  /*0370*/  FFMA R6, R6, R0, R3 ;  /* 0x0000000006067223 */ /* 0x000fe20000000003 */
[----:B-1----:R-:W-:Y:S06]  /*0380*/  @!P0 BRA `(.L_x_314) ;  /* 0x00000000001c8947 */ /* 0x002fec0003800000 */
[----:B------:R-:W0:Y:S01]  /*0390*/  LDCU UR4, c[0x3][URZ] ;  /* 0x00c00000ff0477ac */ /* 0x000e220008000800 */
[----:B------:R-:W-:Y:S01]  /*03a0*/  MOV R16, 0x3f0 ;  /* 0x000003f000107802 */ /* 0x000fe20000000f00 */
[----:B------:R-:W1:Y:S01]  /*03b0*/  LDCU UR5, c[0x3][0xc] ;  /* 0x00c00180ff0577ac */ /* 0x000e620008000800 */
[----:B0-----:R-:W-:Y:S02]  /*03c0*/  MOV R25, UR4 ;  /* 0x0000000400197c02 */ /* 0x001fe40008000f00 */
[----:B-1----:R-:W-:-:S07]  /*03d0*/  MOV R2, UR5 ;  /* 0x0000000500027c02 */ /* 0x002fce0008000f00 */
[----:B-----5:R-:W-:Y:S05]  /*03e0*/  CALL.REL.NOINC `($__internal_15_$__cuda_sm3x_div_rn_noftz_f32_slowpath) ;  /* 0x0000002000187944 */ /* 0x020fea0003c00000 */
[----:B------:R-:W-:-:S07]  /*03f0*/  IMAD.MOV.U32 R6, RZ, RZ, R2 ;  /* 0x000000ffff067224 */ /* 0x000fce00078e0002 */
.L_x_314:
[----:B------:R-:W0:Y:S01]  /*0400*/  LDC R0, c[0x3][RZ] ;  /* 0x00c00000ff007b82 */ /* 0x000e220000000800 */
[----:B------:R-:W1:Y:S01]  /*0410*/  LDCU UR4, c[0x0][0x398] ;  /* 0x00007300ff0477ac */ /* 0x000e620008000800 */
[----:B------:R-:W-:Y:S01]  /*0420*/  HFMA2 R5, -RZ, RZ, 0, 0 ;  /* 0x00000000ff057431 */ /* 0x000fe200000001ff */
[----:B------:R-:W-:Y:S02]  /*0430*/  CS2R R20, SRZ ;  /* 0x0000000000147805 */ /* 0x000fe4000001ff00 */
[----:B------:R-:W-:-:S03]  /*0440*/  MOV R22, RZ ;  /* 0x000000ff00167202 */ /* 0x000fc60000000f00 */
[----:B------:R-:W2:Y:S08]  /*0450*/  LDC R2, c[0x3][0xc] ;  /* 0x00c00300ff027b82 */ /* 0x000eb00000000800 */
[----:B------:R-:W3:Y:S01]  /*0460*/  LDC R4, c[0x3][0x10] ;  /* 0x00c00400ff047b82 */ /* 0x000ee20000000800 */
[----:B-1----:R-:W-:Y:S01]  /*0470*/  UISETP.NE.AND UP0, UPT, UR4, 0x1, UPT ;  /* 0x000000010400788c */ /* 0x002fe2000bf05270 */
[C---:B0-----:R-:W-:Y:S01]  /*0480*/  FMUL R16, R0.reuse, 1.4142135381698608398 ;  /* 0x3fb504f300107820 */ /* 0x041fe20000400000 */
[----:B------:R-:W-:-:S03]  /*0490*/  FADD R9, R0, R0 ;  /* 0x0000000000097221 */ /* 0x000fc60000000000 */
[----:B------:R-:W-:Y:S01]  /*04a0*/  FADD R7, R16, R16 ;  /* 0x0000001010077221 */ /* 0x000fe20000000000 */
[----:B------:R-:W-:Y:S01]  /*04b0*/  FMUL R9, R9, R0 ;  /* 0x0000000009097220 */ /* 0x000fe20000400000 */
[----:B--2---:R-:W-:Y:S02]  /*04c0*/  FADD R13, R2, R2 ;  /* 0x00000002020d7221 */ /* 0x004fe40000000000 */
[----:B------:R-:W-:Y:S02]  /*04d0*/  FMUL R7, R16, R7 ;  /* 0x0000000710077220 */ /* 0x000fe40000400000 */
[----:B------:R-:W-:Y:S01]  /*04e0*/  FMUL R13, R13, R2 ;  /* 0x000000020d0d7220 */ /* 0x000fe20000400000 */
[----:B---3--:R-:W-:-:S04]  /*04f0*/  FADD R11, R4, R4 ;  /* 0x00000004040b7221 */ /* 0x008fc80000000000 */
[----:B------:R-:W-:Y:S01]  /*0500*/  FMUL R11, R11, R4 ;  /* 0x000000040b0b7220 */ /* 0x000fe20000400000 */
[----:B------:R-:W-:Y:S06]  /*0510*/  BRA.U !UP0, `(.L_x_315) ;  /* 0x00000011084c7547 */ /* 0x000fec000b800000 */
[----:B------:R-:W-:Y:S01]  /*0520*/  ULOP3.LUT UR4, UR4, 0x7ffffffe, URZ, 0xc0, !UPT ;  /* 0x7ffffffe04047892 */ /* 0x000fe2000f8ec0ff */
[----:B------:R-:W-:Y:S02]  /*0530*/  MOV R20, RZ ;  /* 0x000000ff00147202 */ /* 0x000fe40000000f00 */
[----:B------:R-:W-:Y:S01]  /*0540*/  MOV R22, RZ ;  /* 0x000000ff00167202 */ /* 0x000fe20000000f00 */
[----:B------:R-:W-:Y:S01]  /*0550*/  UIADD3 UR5, UPT, UPT, -UR4, URZ, URZ ;  /* 0x000000ff04057290 */ /* 0x000fe2000fffe1ff */
[----:B------:R-:W-:Y:S02]  /*0560*/  MOV R4, R12 ;  /* 0x0000000c00047202 */ /* 0x000fe40000000f00 */
[----:B------:R-:W-:-:S03]  /*0570*/  MOV R5, UR4 ;  /* 0x0000000400057c02 */ /* 0x000fc60008000f00 */
[----:B------:R-:W-:-:S07]  /*0580*/  MOV R3, UR5 ;  /* 0x0000000500037c02 */ /* 0x000fce0008000f00 */
.L_x_344:
[----:B------:R-:W0:Y:S08]  /*0590*/  LDC.64 R18, c[0x0][0x3a8] ;  /* 0x0000ea00ff127b82 */ /* 0x000e300000000a00 */
[----:B------:R-:W1:Y:S01]  /*05a0*/  LDC.64 R16, c[0x0][0x3a0] ;  /* 0x0000e800ff107b82 */ /* 0x000e620000000a00 */
[----:B0-----:R-:W-:-:S05]  /*05b0*/  IMAD.WIDE R18, R4, 0x4, R18 ;  /* 0x0000000404127825 */ /* 0x001fca00078e0212 */
[----:B------:R-:W1:Y:S01]  /*05c0*/  LDG.E R23, desc[UR6][R18.64] ;  /* 0x0000000612177981 */ /* 0x000e62000c1e1900 */
[----:B------:R-:W0:Y:S01]  /*05d0*/  MUFU.RCP R2, R7 ;  /* 0x0000000700027308 */ /* 0x000e220000001000 */
[----:B-1----:R-:W-:-:S05]  /*05e0*/  IMAD.WIDE R16, R23, 0x4, R16 ;  /* 0x0000000417107825 */ /* 0x002fca00078e0210 */
[----:B------:R-:W2:Y:S01]  /*05f0*/  LDG.E R23, desc[UR6][R16.64] ;  /* 0x0000000610177981 */ /* 0x000ea2000c1e1900 */
[C---:B0-----:R-:W-:Y:S01]  /*0600*/  FFMA R25, R2.reuse, -R7, 1 ;  /* 0x3f80000002197423 */ /* 0x041fe20000000807 */
[----:B------:R-:W-:Y:S01]  /*0610*/  VIADD R3, R3, 0x2 ;  /* 0x0000000203037836 */ /* 0x000fe20000000000 */
[----:B------:R-:W-:Y:S02]  /*0620*/  BSSY.RECONVERGENT B2, `(.L_x_316) ;  /* 0x000000f000027945 */ /* 0x000fe40003800200 */
[----:B------:R-:W-:Y:S02]  /*0630*/  FFMA R25, R2, R25, R2 ;  /* 0x0000001902197223 */ /* 0x000fe40000000002 */
[----:B------:R-:W-:Y:S01]  /*0640*/  ISETP.NE.AND P2, PT, R3, RZ, PT ;  /* 0x000000ff0300720c */ /* 0x000fe20003f45270 */
[----:B--2--5:R-:W-:-:S04]  /*0650*/  FADD R0, -R10, R23 ;  /* 0x000000170a007221 */ /* 0x024fc80000000100 */
[----:B------:R-:W-:-:S04]  /*0660*/  FMUL R0, R0, R0 ;  /* 0x0000000000007220 */ /* 0x000fc80000400000 */
[----:B------:R-:W0:Y:S01]  /*0670*/  FCHK P0, R0, R7 ;  /* 0x0000000700007302 */ /* 0x000e220000000000 */
[----:B------:R-:W-:-:S04]  /*0680*/  FFMA R2, R0, R25, RZ ;  /* 0x0000001900027223 */ /* 0x000fc800000000ff */
[----:B------:R-:W-:-:S04]  /*0690*/  FFMA R29, R2, -R7, R0 ;  /* 0x80000007021d7223 */ /* 0x000fc80000000000 */
[----:B------:R-:W-:Y:S01]  /*06a0*/  FFMA R29, R25, R29, R2 ;  /* 0x0000001d191d7223 */ /* 0x000fe20000000002 */
[----:B0-----:R-:W-:Y:S06]  /*06b0*/  @!P0 BRA `(.L_x_317) ;  /* 0x0000000000148947 */ /* 0x001fec0003800000 */
[----:B------:R-:W-:Y:S02]  /*06c0*/  MOV R25, R0 ;  /* 0x0000000000197202 */ /* 0x000fe40000000f00 */
[----:B------:R-:W-:Y:S02]  /*06d0*/  MOV R2, R7 ;  /* 0x0000000700027202 */ /* 0x000fe40000000f00 */
[----:B------:R-:W-:-:S07]  /*06e0*/  MOV R16, 0x700 ;  /* 0x0000070000107802 */ /* 0x000fce0000000f00 */
[----:B------:R-:W-:Y:S05]  /*06f0*/  CALL.REL.NOINC `($__internal_15_$__cuda_sm3x_div_rn_noftz_f32_slowpath) ;  /* 0x0000001c00547944 */ /* 0x000fea0003c00000 */
[----:B------:R-:W-:-:S07]  /*0700*/  MOV R29, R2 ;  /* 0x00000002001d7202 */ /* 0x000fce0000000f00 */
.L_x_317:
[----:B------:R-:W-:Y:S05]  /*0710*/  BSYNC.RECONVERGENT B2 ;  /* 0x0000000000027941 */ /* 0x000fea0003800200 */
.L_x_316:
        /* <DEDUP_REMOVED lines=12> */
[----:B------:R-:W-:Y:S05]  /*07e0*/  CALL.REL.NOINC `($__internal_15_$__cuda_sm3x_div_rn_noftz_f32_slowpath) ;  /* 0x0000001c00187944 */ /* 0x000fea0003c00000 */
.L_x_319:
[----:B------:R-:W-:Y:S05]  /*07f0*/  BSYNC.RECONVERGENT B2 ;  /* 0x0000000000027941 */ /* 0x000fea0003800200 */
.L_x_318:
[----:B------:R-:W-:Y:S02]  /*0800*/  HFMA2 R17, -RZ, RZ, 0.96630859375, -0.0022525787353515625 ;  /* 0x3bbb989dff117431 */ /* 0x000fe400000001ff */
[----:B------:R-:W-:Y:S01]  /*0810*/  FADD R2, -R2, R29 ;  /* 0x0000001d02027221 */ /* 0x000fe20000000100 */
[----:B------:R-:W-:Y:S01]  /*0820*/  MOV R25, 0x437c0000 ;  /* 0x437c000000197802 */ /* 0x000fe20000000f00 */
[----:B------:R-:W-:Y:S02]  /*0830*/  BSSY.RECONVERGENT B0, `(.L_x_320) ;  /* 0x0000019000007945 */ /* 0x000fe40003800200 */
[----:B------:R-:W-:-:S04]  /*0840*/  FFMA.SAT R0, R2, R17, 0.5 ;  /* 0x3f00000002007423 */ /* 0x000fc80000002011 */
[----:B------:R-:W-:-:S04]  /*0850*/  FFMA.RM R0, R0, R25, 12582913 ;  /* 0x4b40000100007423 */ /* 0x000fc80000004019 */
[C---:B------:R-:W-:Y:S01]  /*0860*/  FADD R17, R0.reuse, -12583039 ;  /* 0xcb40007f00117421 */ /* 0x040fe20000000000 */
[----:B------:R-:W-:-:S03]  /*0870*/  IMAD.SHL.U32 R0, R0, 0x800000, RZ ;  /* 0x0080000000007824 */ /* 0x000fc600078e00ff */
        /* <DEDUP_REMOVED lines=13> */
[----:B------:R-:W-:Y:S05]  /*0950*/  CALL.REL.NOINC `($__internal_14_$__cuda_sm20_rcp_rn_f32_slowpath) ;  /* 0x0000001400e47944 */ /* 0x000fea0003c00000 */
[----:B------:R-:W-:Y:S01]  /*0960*/  MOV R0, R25 ;  /* 0x0000001900007202 */ /* 0x000fe20000000f00 */
[----:B------:R-:W-:Y:S06]  /*0970*/  BRA `(.L_x_322) ;  /* 0x0000000000107947 */ /* 0x000fec0003800000 */
.L_x_321:
[----:B------:R-:W0:Y:S02]  /*0980*/  MUFU.RCP R0, R25 ;  /* 0x0000001900007308 */ /* 0x000e240000001000 */
[----:B0-----:R-:W-:-:S04]  /*0990*/  FFMA R2, R25, R0, -1 ;  /* 0xbf80000019027423 */ /* 0x001fc80000000000 */
[----:B------:R-:W-:-:S04]  /*09a0*/  FADD.FTZ R17, -R2, -RZ ;  /* 0x800000ff02117221 */ /* 0x000fc80000010100 */
[----:B------:R-:W-:-:S07]  /*09b0*/  FFMA R0, R0, R17, R0 ;  /* 0x0000001100007223 */ /* 0x000fce0000000000 */
.L_x_322:
[----:B------:R-:W-:Y:S05]  /*09c0*/  BSYNC.RECONVERGENT B0 ;  /* 0x0000000000007941 */ /* 0x000fea0003800200 */
.L_x_320:
[----:B------:R-:W0:Y:S01]  /*09d0*/  LDCU UR4, c[0x0][0x3b4] ;  /* 0x00007680ff0477ac */ /* 0x000e220008000800 */
[----:B------:R-:W1:Y:S01]  /*09e0*/  MUFU.RCP R2, R9 ;  /* 0x0000000900027308 */ /* 0x000e620000001000 */
[----:B------:R-:W-:Y:S01]  /*09f0*/  BSSY.RECONVERGENT B2, `(.L_x_323) ;  /* 0x0000013000027945 */ /* 0x000fe20003800200 */
[----:B------:R-:W-:Y:S02]  /*0a00*/  IADD3 R29, PT, PT, R22, 0x1, RZ ;  /* 0x00000001161d7810 */ /* 0x000fe40007ffe0ff */
[----:B0-----:R-:W-:Y:S01]  /*0a10*/  FSETP.GE.AND P0, PT, R0, UR4, PT ;  /* 0x0000000400007c0b */ /* 0x001fe2000bf06000 */
[----:B------:R-:W-:Y:S01]  /*0a20*/  FMUL R0, R23, R23 ;  /* 0x0000001717007220 */ /* 0x000fe20000400000 */
[----:B-1----:R-:W-:-:S03]  /*0a30*/  FFMA R17, -R9, R2, 1 ;  /* 0x3f80000009117423 */ /* 0x002fc60000000102 */
[----:B------:R-:W0:Y:S01]  /*0a40*/  FCHK P1, R0, R9 ;  /* 0x0000000900007302 */ /* 0x000e220000020000 */
[----:B------:R-:W-:-:S04]  /*0a50*/  FFMA R17, R2, R17, R2 ;  /* 0x0000001102117223 */ /* 0x000fc80000000002 */
[----:B------:R-:W-:-:S03]  /*0a60*/  FFMA R2, R0, R17, RZ ;  /* 0x0000001100027223 */ /* 0x000fc600000000ff */
[----:B------:R-:W-:Y:S01]  /*0a70*/  @!P0 IADD3 R29, PT, PT, R22, RZ, RZ ;  /* 0x000000ff161d8210 */ /* 0x000fe20007ffe0ff */
[----:B------:R-:W-:Y:S01]  /*0a80*/  FFMA R16, -R9, R2, R0 ;  /* 0x0000000209107223 */ /* 0x000fe20000000100 */
[----:B------:R-:W-:Y:S01]  /*0a90*/  @P0 FADD R21, R21, 1 ;  /* 0x3f80000015150421 */ /* 0x000fe20000000000 */
[----:B------:R-:W-:Y:S02]  /*0aa0*/  @P0 FADD R20, R23, R20 ;  /* 0x0000001417140221 */ /* 0x000fe40000000000 */
[----:B------:R-:W-:Y:S01]  /*0ab0*/  FFMA R22, R17, R16, R2 ;  /* 0x0000001011167223 */ /* 0x000fe20000000002 */
[----:B0-----:R-:W-:Y:S06]  /*0ac0*/  @!P1 BRA `(.L_x_324) ;  /* 0x0000000000149947 */ /* 0x001fec0003800000 */
[----:B------:R-:W-:Y:S02]  /*0ad0*/  MOV R25, R0 ;  /* 0x0000000000197202 */ /* 0x000fe40000000f00 */
[----:B------:R-:W-:Y:S02]  /*0ae0*/  MOV R2, R9 ;  /* 0x0000000900027202 */ /* 0x000fe40000000f00 */
[----:B------:R-:W-:-:S07]  /*0af0*/  MOV R16, 0xb10 ;  /* 0x00000b1000107802 */ /* 0x000fce0000000f00 */
[----:B------:R-:W-:Y:S05]  /*0b00*/  CALL.REL.NOINC `($__internal_15_$__cuda_sm3x_div_rn_noftz_f32_slowpath) ;  /* 0x0000001800507944 */ /* 0x000fea0003c00000 */
[----:B------:R-:W-:-:S07]  /*0b10*/  IMAD.MOV.U32 R22, RZ, RZ, R2 ;  /* 0x000000ffff167224 */ /* 0x000fce00078e0002 */
.L_x_324:
[----:B------:R-:W-:Y:S05]  /*0b20*/  BSYNC.RECONVERGENT B2 ;  /* 0x0000000000027941 */ /* 0x000fea0003800200 */
.L_x_323:
        /* <DEDUP_REMOVED lines=12> */
[----:B------:R-:W-:Y:S05]  /*0bf0*/  CALL.REL.NOINC `($__internal_15_$__cuda_sm3x_div_rn_noftz_f32_slowpath) ;  /* 0x0000001800147944 */ /* 0x000fea0003c00000 */
.L_x_326:
[----:B------:R-:W-:Y:S05]  /*0c00*/  BSYNC.RECONVERGENT B2 ;  /* 0x0000000000027941 */ /* 0x000fea0003800200 */
.L_x_325:
        /* <DEDUP_REMOVED lines=20> */
[----:B------:R-:W-:Y:S05]  /*0d50*/  CALL.REL.NOINC `($__internal_14_$__cuda_sm20_rcp_rn_f32_slowpath) ;  /* 0x0000001000e47944 */ /* 0x000fea0003c00000 */
[----:B------:R-:W-:Y:S05]  /*0d60*/  BRA `(.L_x_329) ;  /* 0x0000000000107947 */ /* 0x000fea0003800000 */
.L_x_328:
[----:B------:R-:W0:Y:S02]  /*0d70*/  MUFU.RCP R25, R2 ;  /* 0x0000000200197308 */ /* 0x000e240000001000 */
[----:B0-----:R-:W-:-:S04]  /*0d80*/  FFMA R0, R2, R25, -1 ;  /* 0xbf80000002007423 */ /* 0x001fc80000000019 */
[----:B------:R-:W-:-:S04]  /*0d90*/  FADD.FTZ R0, -R0, -RZ ;  /* 0x800000ff00007221 */ /* 0x000fc80000010100 */
[----:B------:R-:W-:-:S07]  /*0da0*/  FFMA R25, R25, R0, R25 ;  /* 0x0000000019197223 */ /* 0x000fce0000000019 */
.L_x_329:
[----:B------:R-:W-:Y:S05]  /*0db0*/  BSYNC.RECONVERGENT B0 ;  /* 0x0000000000007941 */ /* 0x000fea0003800200 */
.L_x_327:
[----:B------:R-:W2:Y:S01]  /*0dc0*/  LDG.E R23, desc[UR6][R18.64+0x4] ;  /* 0x0000040612177981 */ /* 0x000ea2000c1e1900 */
[----:B------:R-:W2:Y:S01]  /*0dd0*/  LDC.64 R16, c[0x0][0x3a0] ;  /* 0x0000e800ff107b82 */ /* 0x000ea20000000a00 */
[----:B------:R-:W0:Y:S01]  /*0de0*/  MUFU.RCP R2, R7 ;  /* 0x0000000700027308 */ /* 0x000e220000001000 */
[----:B--2---:R-:W-:-:S06]  /*0df0*/  IMAD.WIDE R22, R23, 0x4, R16 ;  /* 0x0000000417167825 */ /* 0x004fcc00078e0210 */
[----:B------:R-:W2:Y:S01]  /*0e00*/  LDG.E R23, desc[UR6][R22.64] ;  /* 0x0000000616177981 */ /* 0x000ea2000c1e1900 */
[C---:B0-----:R-:W-:Y:S01]  /*0e10*/  FFMA R17, R2.reuse, -R7, 1 ;  /* 0x3f80000002117423 */ /* 0x041fe20000000807 */
[----:B------:R-:W-:Y:S01]  /*0e20*/  FSETP.GE.AND P0, PT, R25, R14, PT ;  /* 0x0000000e1900720b */ /* 0x000fe20003f06000 */
[----:B------:R-:W-:Y:S01]  /*0e30*/  BSSY.RECONVERGENT B2, `(.L_x_330) ;  /* 0x0000010000027945 */ /* 0x000fe20003800200 */
[----:B------:R-:W-:Y:S01]  /*0e40*/  IADD3 R19, PT, PT, R29, -0x1, RZ ;  /* 0xffffffff1d137810 */ /* 0x000fe20007ffe0ff */
[----:B------:R-:W-:-:S10]  /*0e50*/  FFMA R17, R2, R17, R2 ;  /* 0x0000001102117223 */ /* 0x000fd40000000002 */
[----:B------:R-:W-:Y:S02]  /*0e60*/  @!P0 IMAD.MOV R19, RZ, RZ, R29 ;  /* 0x000000ffff138224 */ /* 0x000fe400078e021d */
[----:B--2---:R-:W-:-:S04]  /*0e70*/  FADD R0, -R10, R23 ;  /* 0x000000170a007221 */ /* 0x004fc80000000100 */
        /* <DEDUP_REMOVED lines=11> */
.L_x_331:
[----:B------:R-:W-:Y:S05]  /*0f30*/  BSYNC.RECONVERGENT B2 ;  /* 0x0000000000027941 */ /* 0x000fea0003800200 */
.L_x_330:
        /* <DEDUP_REMOVED lines=13> */
.L_x_333:
[----:B------:R-:W-:Y:S05]  /*1010*/  BSYNC.RECONVERGENT B2 ;  /* 0x0000000000027941 */ /* 0x000fea0003800200 */
.L_x_332:
        /* <DEDUP_REMOVED lines=24> */
.L_x_335:
[----:B------:R-:W0:Y:S02]  /*11a0*/  MUFU.RCP R0, R25 ;  /* 0x0000001900007308 */ /* 0x000e240000001000 */
[----:B0-----:R-:W-:-:S04]  /*11b0*/  FFMA R2, R25, R0, -1 ;  /* 0xbf80000019027423 */ /* 0x001fc80000000000 */
[----:B------:R-:W-:-:S04]  /*11c0*/  FADD.FTZ R17, -R2, -RZ ;  /* 0x800000ff02117221 */ /* 0x000fc80000010100 */
[----:B------:R-:W-:-:S07]  /*11d0*/  FFMA R0, R0, R17, R0 ;  /* 0x0000001100007223 */ /* 0x000fce0000000000 */
.L_x_336:
[----:B------:R-:W-:Y:S05]  /*11e0*/  BSYNC.RECONVERGENT B0 ;  /* 0x0000000000007941 */ /* 0x000fea0003800200 */
.L_x_334:
        /* <DEDUP_REMOVED lines=11> */
[----:B------:R-:W-:Y:S01]  /*12a0*/  @!P0 IADD3 R0, PT, PT, R19, RZ, RZ ;  /* 0x000000ff13008210 */ /* 0x000fe20007ffe0ff */
[----:B------:R-:W-:Y:S01]  /*12b0*/  @P0 FADD R21, R21, 1 ;  /* 0x3f80000015150421 */ /* 0x000fe20000000000 */
[----:B------:R-:W-:Y:S01]  /*12c0*/  @P0 FADD R20, R20, R23 ;  /* 0x0000001714140221 */ /* 0x000fe20000000000 */
[----:B------:R-:W-:Y:S01]  /*12d0*/  FFMA R19, R17, R16, R2 ;  /* 0x0000001011137223 */ /* 0x000fe20000000002 */
[----:B--2---:R-:W-:Y:S06]  /*12e0*/  @!P1 BRA `(.L_x_338) ;  /* 0x0000000000149947 */ /* 0x004fec0003800000 */
[----:B------:R-:W-:Y:S02]  /*12f0*/  MOV R25, R18 ;  /* 0x0000001200197202 */ /* 0x000fe40000000f00 */
[----:B------:R-:W-:Y:S02]  /*1300*/  MOV R2, R9 ;  /* 0x0000000900027202 */ /* 0x000fe40000000f00 */
[----:B------:R-:W-:-:S07]  /*1310*/  MOV R16, 0x1330 ;  /* 0x0000133000107802 */ /* 0x000fce0000000f00 */
[----:B------:R-:W-:Y:S05]  /*1320*/  CALL.REL.NOINC `($__internal_15_$__cuda_sm3x_div_rn_noftz_f32_slowpath) ;  /* 0x0000001000487944 */ /* 0x000fea0003c00000 */
[----:B------:R-:W-:-:S07]  /*1330*/  IMAD.MOV.U32 R19, RZ, RZ, R2 ;  /* 0x000000ffff137224 */ /* 0x000fce00078e0002 */
.L_x_338:
[----:B------:R-:W-:Y:S05]  /*1340*/  BSYNC.RECONVERGENT B2 ;  /* 0x0000000000027941 */ /* 0x000fea0003800200 */
.L_x_337:
        /* <DEDUP_REMOVED lines=13> */
.L_x_340:
[----:B------:R-:W-:Y:S05]  /*1420*/  BSYNC.RECONVERGENT B2 ;  /* 0x0000000000027941 */ /* 0x000fea0003800200 */
.L_x_339:
        /* <DEDUP_REMOVED lines=22> */
[----:B------:R-:W-:Y:S01]  /*1590*/  IMAD.MOV.U32 R17, RZ, RZ, R25 ;  /* 0x000000ffff117224 */ /* 0x000fe200078e0019 */
[----:B------:R-:W-:Y:S06]  /*15a0*/  BRA `(.L_x_343) ;  /* 0x0000000000107947 */ /* 0x000fec0003800000 */
.L_x_342:
[----:B------:R-:W0:Y:S02]  /*15b0*/  MUFU.RCP R17, R16 ;  /* 0x0000001000117308 */ /* 0x000e240000001000 */
[----:B0-----:R-:W-:-:S04]  /*15c0*/  FFMA R2, R16, R17, -1 ;  /* 0xbf80000010027423 */ /* 0x001fc80000000011 */
[----:B------:R-:W-:-:S04]  /*15d0*/  FADD.FTZ R2, -R2, -RZ ;  /* 0x800000ff02027221 */ /* 0x000fc80000010100 */
[----:B------:R-:W-:-:S07]  /*15e0*/  FFMA R17, R17, R2, R17 ;  /* 0x0000000211117223 */ /* 0x000fce0000000011 */
.L_x_343:
[----:B------:R-:W-:Y:S05]  /*15f0*/  BSYNC.RECONVERGENT B0 ;  /* 0x0000000000007941 */ /* 0x000fea0003800200 */
.L_x_341:
[----:B------:R-:W-:Y:S02]  /*1600*/  FSETP.GE.AND P0, PT, R17, R14, PT ;  /* 0x0000000e1100720b */ /* 0x000fe40003f06000 */
[----:B------:R-:W-:Y:S02]  /*1610*/  IADD3 R22, PT, PT, R0, -0x1, RZ ;  /* 0xffffffff00167810 */ /* 0x000fe40007ffe0ff */
[----:B------:R-:W-:-:S09]  /*1620*/  IADD3 R4, PT, PT, R4, 0x2, RZ ;  /* 0x0000000204047810 */ /* 0x000fd20007ffe0ff */
[----:B------:R-:W-:Y:S01]  /*1630*/  @!P0 IADD3 R22, PT, PT, R0, RZ, RZ ;  /* 0x000000ff00168210 */ /* 0x000fe20007ffe0ff */
[----:B------:R-:W-:Y:S06]  /*1640*/  @P2 BRA `(.L_x_344) ;  /* 0xffffffec00d02947 */ /* 0x000fec000383ffff */
.L_x_315:
        /* <DEDUP_REMOVED lines=10> */
[----:B-1----:R-:W-:-:S06]  /*16f0*/  IMAD.WIDE R2, R17, 0x4, R2 ;  /* 0x0000000411027825 */ /* 0x002fcc00078e0202 */
[----:B------:R-:W2:Y:S01]  /*1700*/  LDG.E R3, desc[UR6][R2.64] ;  /* 0x0000000602037981 */ /* 0x000ea2000c1e1900 */
[C---:B0-----:R-:W-:Y:S01]  /*1710*/  FFMA R5, R4.reuse, -R7, 1 ;  /* 0x3f80000004057423 */ /* 0x041fe20000000807 */
[----:B------:R-:W-:Y:S03]  /*1720*/  BSSY.RECONVERGENT B2, `(.L_x_345) ;  /* 0x000000e000027945 */ /* 0x000fe60003800200 */
[----:B------:R-:W-:Y:S01]  /*1730*/  FFMA R5, R4, R5, R4 ;  /* 0x0000000504057223 */ /* 0x000fe20000000004 */
        /* <DEDUP_REMOVED lines=12> */
.L_x_346:
[----:B------:R-:W-:Y:S05]  /*1800*/  BSYNC.RECONVERGENT B2 ;  /* 0x0000000000027941 */ /* 0x000fea0003800200 */
.L_x_345:
        /* <DEDUP_REMOVED lines=9> */
[----:B------:R-:W-:Y:S01]  /*18a0*/  IMAD.MOV.U32 R25, RZ, RZ, R0 ;  /* 0x000000ffff197224 */ /* 0x000fe200078e0000 */
[----:B------:R-:W-:Y:S02]  /*18b0*/  MOV R2, R11 ;  /* 0x0000000b00027202 */ /* 0x000fe40000000f00 */
[----:B------:R-:W-:-:S07]  /*18c0*/  MOV R16, 0x18e0 ;  /* 0x000018e000107802 */ /* 0x000fce0000000f00 */
[----:B------:R-:W-:Y:S05]  /*18d0*/  CALL.REL.NOINC `($__internal_15_$__cuda_sm3x_div_rn_noftz_f32_slowpath) ;  /* 0x0000000800dc7944 */ /* 0x000fea0003c00000 */
.L_x_348:
[----:B------:R-:W-:Y:S05]  /*18e0*/  BSYNC.RECONVERGENT B2 ;  /* 0x0000000000027941 */ /* 0x000fea0003800200 */
.L_x_347:
        /* <DEDUP_REMOVED lines=24> */
.L_x_350:
[----:B------:R-:W0:Y:S02]  /*1a70*/  MUFU.RCP R0, R7 ;  /* 0x0000000700007308 */ /* 0x000e240000001000 */
[----:B0-----:R-:W-:-:S04]  /*1a80*/  FFMA R2, R7, R0, -1 ;  /* 0xbf80000007027423 */ /* 0x001fc80000000000 */
[----:B------:R-:W-:-:S04]  /*1a90*/  FADD.FTZ R5, -R2, -RZ ;  /* 0x800000ff02057221 */ /* 0x000fc80000010100 */
[----:B------:R-:W-:-:S07]  /*1aa0*/  FFMA R0, R0, R5, R0 ;  /* 0x0000000500007223 */ /* 0x000fce0000000000 */
.L_x_351:
[----:B------:R-:W-:Y:S05]  /*1ab0*/  BSYNC.RECONVERGENT B0 ;  /* 0x0000000000007941 */ /* 0x000fea0003800200 */
.L_x_349:
[----:B------:R-:W0:Y:S01]  /*1ac0*/  LDCU UR4, c[0x0][0x3b4] ;  /* 0x00007680ff0477ac */ /* 0x000e220008000800 */
[----:B------:R-:W1:Y:S01]  /*1ad0*/  MUFU.RCP R2, R9 ;  /* 0x0000000900027308 */ /* 0x000e620000001000 */
[----:B------:R-:W-:Y:S01]  /*1ae0*/  BSSY.RECONVERGENT B2, `(.L_x_352) ;  /* 0x0000013000027945 */ /* 0x000fe20003800200 */
[----:B------:R-:W-:Y:S01]  /*1af0*/  VIADD R4, R22, 0x1 ;  /* 0x0000000116047836 */ /* 0x000fe20000000000 */
[----:B0-----:R-:W-:Y:S01]  /*1b00*/  FSETP.GE.AND P0, PT, R0, UR4, PT ;  /* 0x0000000400007c0b */ /* 0x001fe2000bf06000 */
[----:B------:R-:W-:Y:S01]  /*1b10*/  FMUL R0, R3, R3 ;  /* 0x0000000303007220 */ /* 0x000fe20000400000 */
[----:B-1----:R-:W-:-:S03]  /*1b20*/  FFMA R5, -R9, R2, 1 ;  /* 0x3f80000009057423 */ /* 0x002fc60000000102 */
[----:B------:R-:W0:Y:S01]  /*1b30*/  FCHK P1, R0, R9 ;  /* 0x0000000900007302 */ /* 0x000e220000020000 */
[----:B------:R-:W-:-:S04]  /*1b40*/  FFMA R5, R2, R5, R2 ;  /* 0x0000000502057223 */ /* 0x000fc80000000002 */
[----:B------:R-:W-:-:S03]  /*1b50*/  FFMA R2, R5, R0, RZ ;  /* 0x0000000005027223 */ /* 0x000fc600000000ff */
[----:B------:R-:W-:Y:S01]  /*1b60*/  @P0 FADD R20, R20, R3 ;  /* 0x0000000314140221 */ /* 0x000fe20000000000 */
[----:B------:R-:W-:Y:S01]  /*1b70*/  FFMA R7, -R9, R2, R0 ;  /* 0x0000000209077223 */ /* 0x000fe20000000100 */
[----:B------:R-:W-:Y:S01]  /*1b80*/  @!P0 IADD3 R4, PT, PT, R22, RZ, RZ ;  /* 0x000000ff16048210 */ /* 0x000fe20007ffe0ff */
[----:B------:R-:W-:Y:S02]  /*1b90*/  @P0 FADD R21, R21, 1 ;  /* 0x3f80000015150421 */ /* 0x000fe40000000000 */
[----:B------:R-:W-:Y:S01]  /*1ba0*/  FFMA R3, R5, R7, R2 ;  /* 0x0000000705037223 */ /* 0x000fe20000000002 */
[----:B0-----:R-:W-:Y:S06]  /*1bb0*/  @!P1 BRA `(.L_x_353) ;  /* 0x0000000000149947 */ /* 0x001fec0003800000 */
[----:B------:R-:W-:Y:S02]  /*1bc0*/  MOV R2, R9 ;  /* 0x0000000900027202 */ /* 0x000fe40000000f00 */
[----:B------:R-:W-:Y:S02]  /*1bd0*/  MOV R25, R0 ;  /* 0x0000000000197202 */ /* 0x000fe40000000f00 */
[----:B------:R-:W-:-:S07]  /*1be0*/  MOV R16, 0x1c00 ;  /* 0x00001c0000107802 */ /* 0x000fce0000000f00 */
[----:B------:R-:W-:Y:S05]  /*1bf0*/  CALL.REL.NOINC `($__internal_15_$__cuda_sm3x_div_rn_noftz_f32_slowpath) ;  /* 0x0000000800147944 */ /* 0x000fea0003c00000 */
[----:B------:R-:W-:-:S07]  /*1c00*/  MOV R3, R2 ;  /* 0x0000000200037202 */ /* 0x000fce0000000f00 */
.L_x_353:
[----:B------:R-:W-:Y:S05]  /*1c10*/  BSYNC.RECONVERGENT B2 ;  /* 0x0000000000027941 */ /* 0x000fea0003800200 */
.L_x_352:
        /* <DEDUP_REMOVED lines=13> */
.L_x_355:
[----:B------:R-:W-:Y:S05]  /*1cf0*/  BSYNC.RECONVERGENT B2 ;  /* 0x0000000000027941 */ /* 0x000fea0003800200 */
.L_x_354:
        /* <DEDUP_REMOVED lines=21> */
[----:B------:R-:W-:Y:S01]  /*1e50*/  MOV R3, R25 ;  /* 0x0000001900037202 */ /* 0x000fe20000000f00 */
[----:B------:R-:W-:Y:S06]  /*1e60*/  BRA `(.L_x_358) ;  /* 0x0000000000107947 */ /* 0x000fec0003800000 */
.L_x_357:
[----:B------:R-:W0:Y:S02]  /*1e70*/  MUFU.RCP R3, R2 ;  /* 0x0000000200037308 */ /* 0x000e240000001000 */
[----:B0-----:R-:W-:-:S04]  /*1e80*/  FFMA R0, R2, R3, -1 ;  /* 0xbf80000002007423 */ /* 0x001fc80000000003 */
[----:B------:R-:W-:-:S04]  /*1e90*/  FADD.FTZ R0, -R0, -RZ ;  /* 0x800000ff00007221 */ /* 0x000fc80000010100 */
[----:B------:R-:W-:-:S07]  /*1ea0*/  FFMA R3, R3, R0, R3 ;  /* 0x0000000003037223 */ /* 0x000fce0000000003 */
.L_x_358:
[----:B------:R-:W-:Y:S05]  /*1eb0*/  BSYNC.RECONVERGENT B0 ;  /* 0x0000000000007941 */ /* 0x000fea0003800200 */
.L_x_356:
[----:B------:R-:W-:Y:S02]  /*1ec0*/  FSETP.GE.AND P0, PT, R3, R14, PT ;  /* 0x0000000e0300720b */ /* 0x000fe40003f06000 */
[----:B------:R-:W-:-:S11]  /*1ed0*/  IADD3 R22, PT, PT, R4, -0x1, RZ ;  /* 0xffffffff04167810 */ /* 0x000fd60007ffe0ff */
[----:B------:R-:W-:-:S07]  /*1ee0*/  @!P0 IADD3 R22, PT, PT, R4, RZ, RZ ;  /* 0x000000ff04168210 */ /* 0x000fce0007ffe0ff */
.L_x_312:
[----:B------:R-:W0:Y:S01]  /*1ef0*/  LDC.64 R2, c[0x0][0x380] ;  /* 0x0000e000ff027b82 */ /* 0x000e220000000a00 */
[----:B------:R-:W-:Y:S01]  /*1f00*/  FSETP.GT.AND P0, PT, R21, RZ, PT ;  /* 0x000000ff1500720b */ /* 0x000fe20003f04000 */
[----:B0-----:R-:W-:-:S05]  /*1f10*/  IMAD.WIDE R2, R15, 0x4, R2 ;  /* 0x000000040f027825 */ /* 0x001fca00078e0202 */
[----:B------:R0:W-:Y:S07]  /*1f20*/  STG.E desc[UR6][R2.64], R22 ;  /* 0x0000001602007986 */ /* 0x0001ee000c101906 */
[----:B------:R-:W-:Y:S05]  /*1f30*/  @!P0 BRA `(.L_x_359) ;  /* 0x00000000004c8947 */ /* 0x000fea0003800000 */
        /* <DEDUP_REMOVED lines=12> */
[----:B-----5:R-:W-:Y:S05]  /*2000*/  CALL.REL.NOINC `($__internal_15_$__cuda_sm3x_div_rn_noftz_f32_slowpath) ;  /* 0x0000000400107944 */ /* 0x020fea0003c00000 */
[----:B------:R-:W-:-:S07]  /*2010*/  MOV R5, R2 ;  /* 0x0000000200057202 */ /* 0x000fce0000000f00 */
.L_x_361:
[----:B------:R-:W-:Y:S05]  /*2020*/  BSYNC.RECONVERGENT B2 ;  /* 0x0000000000027941 */ /* 0x000fea0003800200 */
.L_x_360:
[----:B------:R-:W0:Y:S02]  /*2030*/  LDC.64 R2, c[0x0][0x390] ;  /* 0x0000e400ff027b82 */ /* 0x000e240000000a00 */
[----:B0-----:R-:W-:-:S05]  /*2040*/  IMAD.WIDE R2, R15, 0x4, R2 ;  /* 0x000000040f027825 */ /* 0x001fca00078e0202 */
[----:B------:R-:W-:Y:S01]  /*2050*/  STG.E desc[UR6][R2.64], R5 ;  /* 0x0000000502007986 */ /* 0x000fe2000c101906 */
[----:B------:R-:W-:Y:S05]  /*2060*/  EXIT ;  /* 0x000000000000794d */ /* 0x000fea0003800000 */
.L_x_359:
[----:B0-----:R-:W0:Y:S02]  /*2070*/  LDC.64 R2, c[0x0][0x390] ;  /* 0x0000e400ff027b82 */ /* 0x001e240000000a00 */
[----:B0-----:R-:W-:-:S05]  /*2080*/  IMAD.WIDE R2, R15, 0x4, R2 ;  /* 0x000000040f027825 */ /* 0x001fca00078e0202 */
[----:B------:R-:W-:Y:S01]  /*2090*/  STG.E desc[UR6][R2.64], RZ ;  /* 0x000000ff02007986 */ /* 0x000fe2000c101906 */
[----:B------:R-:W-:Y:S05]  /*20a0*/  EXIT ;  /* 0x000000000000794d */ /* 0x000fea0003800000 */
.L_x_311:
[----:B------:R-:W0:Y:S02]  /*20b0*/  LDC.64 R2, c[0x0][0x390] ;  /* 0x0000e400ff027b82 */ /* 0x000e240000000a00 */
[----:B0-----:R-:W-:-:S05]  /*20c0*/  IMAD.WIDE R2, R15, 0x4, R2 ;  /* 0x000000040f027825 */ /* 0x001fca00078e0202 */
[----:B------:R-:W-:Y:S01]  /*20d0*/  STG.E desc[UR6][R2.64], RZ ;  /* 0x000000ff02007986 */ /* 0x000fe2000c101906 */
[----:B------:R-:W-:Y:S05]  /*20e0*/  EXIT ;  /* 0x000000000000794d */ /* 0x000fea0003800000 */
        .weak           $__internal_14_$__cuda_sm20_rcp_rn_f32_slowpath
        .type           $__internal_14_$__cuda_sm20_rcp_rn_f32_slowpath,@function
        .size           $__internal_14_$__cuda_sm20_rcp_rn_f32_slowpath,($__internal_15_$__cuda_sm3x_div_rn_noftz_f32_slowpath - $__internal_14_$__cuda_sm20_rcp_rn_f32_slowpath)
$__internal_14_$__cuda_sm20_rcp_rn_f32_slowpath:
[----:B------:R-:W-:Y:S01]  /*20f0*/  SHF.L.U32 R16, R2, 0x1, RZ ;  /* 0x0000000102107819 */ /* 0x000fe200000006ff */
[----:B------:R-:W-:Y:S03]  /*2100*/  BSSY.RECONVERGENT B1, `(.L_x_362) ;  /* 0x0000030000017945 */ /* 0x000fe60003800200 */
[----:B------:R-:W-:-:S04]  /*2110*/  SHF.R.U32.HI R16, RZ, 0x18, R16 ;  /* 0x00000018ff107819 */ /* 0x000fc80000011610 */
[----:B------:R-:W-:-:S13]  /*2120*/  ISETP.NE.U32.AND P0, PT, R16, RZ, PT ;  /* 0x000000ff1000720c */ /* 0x000fda0003f05070 */
[----:B------:R-:W-:Y:S05]  /*2130*/  @P0 BRA `(.L_x_363) ;  /* 0x0000000000280947 */ /* 0x000fea0003800000 */
[----:B------:R-:W-:-:S05]  /*2140*/  IMAD.SHL.U32 R16, R2, 0x2, RZ ;  /* 0x0000000202107824 */ /* 0x000fca00078e00ff */
        /* <DEDUP_REMOVED lines=9> */
.L_x_363:
        /* <DEDUP_REMOVED lines=33> */
.L_x_365:
[----:B------:R0:W1:Y:S02]  /*23f0*/  MUFU.RCP R17, R2 ;  /* 0x0000000200117308 */ /* 0x0000640000001000 */
.L_x_364:
[----:B------:R-:W-:Y:S05]  /*2400*/  BSYNC.RECONVERGENT B1 ;  /* 0x0000000000017941 */ /* 0x000fea0003800200 */
.L_x_362:
[----:B-1----:R-:W-:Y:S01]  /*2410*/  MOV R25, R17 ;  /* 0x0000001100197202 */ /* 0x002fe20000000f00 */
[----:B------:R-:W-:Y:S02]  /*2420*/  HFMA2 R17, -RZ, RZ, 0, 0 ;  /* 0x00000000ff117431 */ /* 0x000fe400000001ff */
[----:B------:R-:W-:-:S04]  /*2430*/  IMAD.MOV.U32 R16, RZ, RZ, R24 ;  /* 0x000000ffff107224 */ /* 0x000fc800078e0018 */
[----:B0-----:R-:W-:Y:S05]  /*2440*/  RET.REL.NODEC R16 `(_Z33cuda_compute_scores_det_robust_l0PiPfS0_iiS0_S_if) ;  /* 0xffffffd810ec7950 */ /* 0x001fea0003c3ffff */
        .weak           $__internal_15_$__cuda_sm3x_div_rn_noftz_f32_slowpath
        .type           $__internal_15_$__cuda_sm3x_div_rn_noftz_f32_slowpath,@function
        .size           $__internal_15_$__cuda_sm3x_div_rn_noftz_f32_slowpath,(.L_x_696 - $__internal_15_$__cuda_sm3x_div_rn_noftz_f32_slowpath)
$__internal_15_$__cuda_sm3x_div_rn_noftz_f32_slowpath:
        /* <DEDUP_REMOVED lines=34> */
.L_x_367:
[----:B------:R-:W-:Y:S01]  /*2670*/  LEA R31, R24, 0xc0800000, 0x17 ;  /* 0xc0800000181f7811 */ /* 0x000fe200078eb8ff */
[----:B------:R-:W-:Y:S01]  /*2680*/  VIADD R26, R27, 0xffffff81 ;  /* 0xffffff811b1a7836 */ /* 0x000fe20000000000 */
[----:B------:R-:W-:Y:S02]  /*2690*/  BSSY.RECONVERGENT B1, `(.L_x_372) ;  /* 0x0000035000017945 */ /* 0x000fe40003800200 */
[----:B------:R-:W-:Y:S01]  /*26a0*/  IADD3 R28, PT, PT, -R31, R2, RZ ;  /* 0x000000021f1c7210 */ /* 0x000fe20007ffe1ff */
[C---:B------:R-:W-:Y:S01]  /*26b0*/  IMAD R27, R26.reuse, -0x800000, R25 ;  /* 0xff8000001a1b7824 */ /* 0x040fe200078e0219 */
[----:B------:R-:W-:Y:S02]  /*26c0*/  IADD3 R26, PT, PT, R26, 0x7f, -R24 ;  /* 0x0000007f1a1a7810 */ /* 0x000fe40007ffe818 */
[----:B------:R-:W0:Y:S01]  /*26d0*/  MUFU.RCP R31, R28 ;  /* 0x0000001c001f7308 */ /* 0x000e220000001000 */
[----:B------:R-:W-:Y:S01]  /*26e0*/  FADD.FTZ R2, -R28, -RZ ;  /* 0x800000ff1c027221 */ /* 0x000fe20000010100 */
[----:B------:R-:W-:-:S03]  /*26f0*/  IADD3 R17, PT, PT, R26, R17, RZ ;  /* 0x000000111a117210 */ /* 0x000fc60007ffe0ff */
        /* <DEDUP_REMOVED lines=42> */
.L_x_374:
[----:B------:R-:W-:-:S04]  /*29a0*/  LOP3.LUT R2, R2, 0x80000000, RZ, 0xc0, !PT ;  /* 0x8000000002027812 */ /* 0x000fc800078ec0ff */
[----:B------:R-:W-:Y:S01]  /*29b0*/  LOP3.LUT R2, R2, 0x7f800000, RZ, 0xfc, !PT ;  /* 0x7f80000002027812 */ /* 0x000fe200078efcff */
[----:B------:R-:W-:Y:S06]  /*29c0*/  BRA `(.L_x_375) ;  /* 0x0000000000047947 */ /* 0x000fec0003800000 */
.L_x_373:
[----:B------:R-:W-:-:S07]  /*29d0*/  LEA R2, R17, R2, 0x17 ;  /* 0x0000000211027211 */ /* 0x000fce00078eb8ff */
.L_x_375:
[----:B------:R-:W-:Y:S05]  /*29e0*/  BSYNC.RECONVERGENT B1 ;  /* 0x0000000000017941 */ /* 0x000fea0003800200 */
.L_x_372:
[----:B------:R-:W-:Y:S05]  /*29f0*/  BRA `(.L_x_376) ;  /* 0x0000000000207947 */ /* 0x000fea0003800000 */
.L_x_371:
[----:B------:R-:W-:-:S04]  /*2a00*/  LOP3.LUT R2, R2, 0x80000000, R25, 0x48, !PT ;  /* 0x8000000002027812 */ /* 0x000fc800078e4819 */
[----:B------:R-:W-:Y:S01]  /*2a10*/  LOP3.LUT R2, R2, 0x7f800000, RZ, 0xfc, !PT ;  /* 0x7f80000002027812 */ /* 0x000fe200078efcff */
[----:B------:R-:W-:Y:S06]  /*2a20*/  BRA `(.L_x_376) ;  /* 0x0000000000147947 */ /* 0x000fec0003800000 */
.L_x_370:
[----:B------:R-:W-:Y:S01]  /*2a30*/  LOP3.LUT R2, R2, 0x80000000, R25, 0x48, !PT ;  /* 0x8000000002027812 */ /* 0x000fe200078e4819 */
[----:B------:R-:W-:Y:S06]  /*2a40*/  BRA `(.L_x_376) ;  /* 0x00000000000c7947 */ /* 0x000fec0003800000 */
.L_x_369:
[----:B------:R-:W0:Y:S01]  /*2a50*/  MUFU.RSQ R2, -QNAN ;  /* 0xffc0000000027908 */ /* 0x000e220000001400 */
[----:B------:R-:W-:Y:S05]  /*2a60*/  BRA `(.L_x_376) ;  /* 0x0000000000047947 */ /* 0x000fea0003800000 */
.L_x_368:
[----:B------:R-:W-:-:S07]  /*2a70*/  FADD.FTZ R2, R25, R2 ;  /* 0x0000000219027221 */ /* 0x000fce0000010000 */
.L_x_376:
[----:B------:R-:W-:Y:S05]  /*2a80*/  BSYNC.RECONVERGENT B0 ;  /* 0x0000000000007941 */ /* 0x000fea0003800200 */
.L_x_366:
[----:B------:R-:W-:-:S04]  /*2a90*/  HFMA2 R17, -RZ, RZ, 0, 0 ;  /* 0x00000000ff117431 */ /* 0x000fc800000001ff */
[----:B0-----:R-:W-:Y:S05]  /*2aa0*/  RET.REL.NODEC R16 `(_Z33cuda_compute_scores_det_robust_l0PiPfS0_iiS0_S_if) ;  /* 0xffffffd410547950 */ /* 0x001fea0003c3ffff */
.L_x_377:
        /* <DEDUP_REMOVED lines=13> */
.L_x_696:


//--------------------- .text._Z30cuda_deterministic_prob_zero_uPfiiS_Pii --------------------------
	.section	.text._Z30cuda_deterministic_prob_zero_uPfiiS_Pii,"ax",@progbits
	.align	128
        .global         _Z30cuda_deterministic_prob_zero_uPfiiS_Pii
        .type           _Z30cuda_deterministic_prob_zero_uPfiiS_Pii,@function
        .size           _Z30cuda_deterministic_prob_zero_uPfiiS_Pii,(.L_x_698 - _Z30cuda_deterministic_prob_zero_uPfiiS_Pii)
        .other          _Z30cuda_deterministic_prob_zero_uPfiiS_Pii,@"STO_CUDA_ENTRY STV_DEFAULT"
_Z30cuda_deterministic_prob_zero_uPfiiS_Pii:
.text._Z30cuda_deterministic_prob_zero_uPfiiS_Pii:
        /* <DEDUP_REMOVED lines=8> */
[----:B------:R-:W0:Y:S01]  /*0080*/  LDC R5, c[0x0][0x3a0] ;  /* 0x0000e800ff057b82 */ /* 0x000e220000000800 */
[----:B------:R-:W0:Y:S01]  /*0090*/  LDCU UR6, c[0x0][0x388] ;  /* 0x00007100ff0677ac */ /* 0x000e220008000800 */
[----:B------:R-:W1:Y:S06]  /*00a0*/  LDCU.64 UR4, c[0x0][0x358] ;  /* 0x00006b00ff0477ac */ /* 0x000e6c0008000a00 */
[----:B------:R-:W2:Y:S08]  /*00b0*/  LDC.64 R2, c[0x0][0x398] ;  /* 0x0000e600ff027b82 */ /* 0x000eb00000000a00 */
[----:B------:R-:W3:Y:S01]  /*00c0*/  LDC.64 R6, c[0x0][0x390] ;  /* 0x0000e400ff067b82 */ /* 0x000ee20000000a00 */
[----:B0-----:R-:W-:-:S07]  /*00d0*/  IMAD R5, R4, UR6, R5 ;  /* 0x0000000604057c24 */ /* 0x001fce000f8e0205 */
[----:B------:R-:W0:Y:S01]  /*00e0*/  LDC R8, c[0x3][0xc] ;  /* 0x00c00300ff087b82 */ /* 0x000e220000000800 */
[----:B------:R-:W4:Y:S01]  /*00f0*/  LDCU UR6, c[0x3][URZ] ;  /* 0x00c00000ff0677ac */ /* 0x000f220008000800 */
[----:B--2---:R-:W-:-:S06]  /*0100*/  IMAD.WIDE R2, R5, 0x4, R2 ;  /* 0x0000000405027825 */ /* 0x004fcc00078e0202 */
[----:B-1----:R-:W3:Y:S01]  /*0110*/  LDG.E R3, desc[UR4][R2.64] ;  /* 0x0000000402037981 */ /* 0x002ee2000c1e1900 */
[----:B0-----:R-:W0:Y:S01]  /*0120*/  MUFU.RCP R0, R8 ;  /* 0x0000000800007308 */ /* 0x001e220000001000 */
[----:B----4-:R-:W-:Y:S02]  /*0130*/  IMAD.U32 R9, RZ, RZ, UR6 ;  /* 0x00000006ff097e24 */ /* 0x010fe4000f8e00ff */
[----:B---3--:R-:W-:-:S06]  /*0140*/  IMAD.WIDE R6, R3, 0x4, R6 ;  /* 0x0000000403067825 */ /* 0x008fcc00078e0206 */
[----:B------:R1:W5:Y:S01]  /*0150*/  LDG.E R6, desc[UR4][R6.64] ;  /* 0x0000000406067981 */ /* 0x000362000c1e1900 */
[----:B------:R-:W2:Y:S01]  /*0160*/  FCHK P0, R9, R8 ;  /* 0x0000000809007302 */ /* 0x000ea20000000000 */
[----:B0-----:R-:W-:-:S04]  /*0170*/  FFMA R5, R0, -R8, 1 ;  /* 0x3f80000000057423 */ /* 0x001fc80000000808 */
[----:B------:R-:W-:-:S04]  /*0180*/  FFMA R0, R0, R5, R0 ;  /* 0x0000000500007223 */ /* 0x000fc80000000000 */
[----:B------:R-:W-:-:S04]  /*0190*/  FFMA R5, R0, UR6, RZ ;  /* 0x0000000600057c23 */ /* 0x000fc800080000ff */
[----:B------:R-:W-:-:S04]  /*01a0*/  FFMA R2, R5, -R8, UR6 ;  /* 0x0000000605027e23 */ /* 0x000fc80008000808 */
[----:B------:R-:W-:Y:S01]  /*01b0*/  FFMA R5, R0, R2, R5 ;  /* 0x0000000200057223 */ /* 0x000fe20000000005 */
[----:B-12---:R-:W-:Y:S06]  /*01c0*/  @!P0 BRA `(.L_x_378) ;  /* 0x00000000001c8947 */ /* 0x006fec0003800000 */
[----:B------:R-:W0:Y:S01]  /*01d0*/  LDCU UR6, c[0x3][URZ] ;  /* 0x00c00000ff0677ac */ /* 0x000e220008000800 */
[----:B------:R-:W-:Y:S01]  /*01e0*/  MOV R8, 0x230 ;  /* 0x0000023000087802 */ /* 0x000fe20000000f00 */
[----:B------:R-:W1:Y:S01]  /*01f0*/  LDCU UR7, c[0x3][0xc] ;  /* 0x00c00180ff0777ac */ /* 0x000e620008000800 */
[----:B0-----:R-:W-:Y:S02]  /*0200*/  IMAD.U32 R0, RZ, RZ, UR6 ;  /* 0x00000006ff007e24 */ /* 0x001fe4000f8e00ff */
[----:B-1----:R-:W-:-:S07]  /*0210*/  IMAD.U32 R3, RZ, RZ, UR7 ;  /* 0x00000007ff037e24 */ /* 0x002fce000f8e00ff */
[----:B-----5:R-:W-:Y:S05]  /*0220*/  CALL.REL.NOINC `($__internal_17_$__cuda_sm3x_div_rn_noftz_f32_slowpath) ;  /* 0x0000000400dc7944 */ /* 0x020fea0003c00000 */
[----:B------:R-:W-:-:S07]  /*0230*/  MOV R5, R2 ;  /* 0x0000000200057202 */ /* 0x000fce0000000f00 */
.L_x_378:
[----:B------:R-:W0:Y:S01]  /*0240*/  LDC R3, c[0x3][RZ] ;  /* 0x00c00000ff037b82 */ /* 0x000e220000000800 */
[----:B------:R-:W-:Y:S01]  /*0250*/  BSSY.RECONVERGENT B0, `(.L_x_379) ;  /* 0x000000f000007945 */ /* 0x000fe20003800200 */
[----:B0-----:R-:W-:-:S04]  /*0260*/  FADD R0, R3, R3 ;  /* 0x0000000303007221 */ /* 0x001fc80000000000 */
[----:B------:R-:W-:Y:S01]  /*0270*/  FMUL R3, R0, R3 ;  /* 0x0000000300037220 */ /* 0x000fe20000400000 */
[----:B-----5:R-:W-:-:S03]  /*0280*/  FMUL R0, R6, R6 ;  /* 0x0000000606007220 */ /* 0x020fc60000400000 */
        /* <DEDUP_REMOVED lines=9> */
[----:B------:R-:W-:Y:S05]  /*0320*/  CALL.REL.NOINC `($__internal_17_$__cuda_sm3x_div_rn_noftz_f32_slowpath) ;  /* 0x00000004009c7944 */ /* 0x000fea0003c00000 */
[----:B------:R-:W-:-:S07]  /*0330*/  IMAD.MOV.U32 R6, RZ, RZ, R2 ;  /* 0x000000ffff067224 */ /* 0x000fce00078e0002 */
.L_x_380:
[----:B------:R-:W-:Y:S05]  /*0340*/  BSYNC.RECONVERGENT B0 ;  /* 0x0000000000007941 */ /* 0x000fea0003800200 */
.L_x_379:
        /* <DEDUP_REMOVED lines=15> */
.L_x_382:
[----:B------:R-:W-:Y:S05]  /*0440*/  BSYNC.RECONVERGENT B0 ;  /* 0x0000000000007941 */ /* 0x000fea0003800200 */
.L_x_381:
[----:B------:R-:W-:Y:S02]  /*0450*/  HFMA2 R3, -RZ, RZ, 0.96630859375, -0.0022525787353515625 ;  /* 0x3bbb989dff037431 */ /* 0x000fe400000001ff */
[----:B------:R-:W-:Y:S01]  /*0460*/  FADD R6, -R7, R6 ;  /* 0x0000000607067221 */ /* 0x000fe20000000100 */
[----:B------:R-:W-:Y:S01]  /*0470*/  IMAD.MOV.U32 R7, RZ, RZ, 0x437c0000 ;  /* 0x437c0000ff077424 */ /* 0x000fe200078e00ff */
[----:B------:R-:W-:Y:S02]  /*0480*/  BSSY.RECONVERGENT B0, `(.L_x_383) ;  /* 0x0000018000007945 */ /* 0x000fe40003800200 */
[----:B------:R-:W-:-:S04]  /*0490*/  FFMA.SAT R0, R6, R3, 0.5 ;  /* 0x3f00000006007423 */ /* 0x000fc80000002003 */
[----:B------:R-:W-:Y:S02]  /*04a0*/  FFMA.RM R0, R0, R7, 12582913 ;  /* 0x4b40000100007423 */ /* 0x000fe40000004007 */
[----:B------:R-:W0:Y:S02]  /*04b0*/  LDC R7, c[0x3][0x4] ;  /* 0x00c00100ff077b82 */ /* 0x000e240000000800 */
[C---:B------:R-:W-:Y:S01]  /*04c0*/  FADD R3, R0.reuse, -12583039 ;  /* 0xcb40007f00037421 */ /* 0x040fe20000000000 */
[----:B------:R-:W-:-:S03]  /*04d0*/  IMAD.SHL.U32 R0, R0, 0x800000, RZ ;  /* 0x0080000000007824 */ /* 0x000fc600078e00ff */
[----:B------:R-:W-:-:S04]  /*04e0*/  FFMA R3, R6, 1.4426950216293334961, -R3 ;  /* 0x3fb8aa3b06037823 */ /* 0x000fc80000000803 */
[----:B------:R-:W-:-:S06]  /*04f0*/  FFMA R3, R6, 1.925963033500011079e-08, R3 ;  /* 0x32a5706006037823 */ /* 0x000fcc0000000003 */
        /* <DEDUP_REMOVED lines=9> */
[----:B------:R-:W-:Y:S05]  /*0590*/  CALL.REL.NOINC `($__internal_16_$__cuda_sm20_rcp_rn_f32_slowpath) ;  /* 0x00000000002c7944 */ /* 0x000fea0003c00000 */
[----:B------:R-:W-:Y:S01]  /*05a0*/  IMAD.MOV.U32 R7, RZ, RZ, R3 ;  /* 0x000000ffff077224 */ /* 0x000fe200078e0003 */
[----:B------:R-:W-:Y:S06]  /*05b0*/  BRA `(.L_x_385) ;  /* 0x0000000000107947 */ /* 0x000fec0003800000 */
.L_x_384:
[----:B------:R-:W0:Y:S02]  /*05c0*/  MUFU.RCP R7, R2 ;  /* 0x0000000200077308 */ /* 0x000e240000001000 */
[----:B0-----:R-:W-:-:S04]  /*05d0*/  FFMA R0, R2, R7, -1 ;  /* 0xbf80000002007423 */ /* 0x001fc80000000007 */
[----:B------:R-:W-:-:S04]  /*05e0*/  FADD.FTZ R0, -R0, -RZ ;  /* 0x800000ff00007221 */ /* 0x000fc80000010100 */
[----:B------:R-:W-:-:S07]  /*05f0*/  FFMA R7, R7, R0, R7 ;  /* 0x0000000007077223 */ /* 0x000fce0000000007 */
.L_x_385:
[----:B------:R-:W-:Y:S05]  /*0600*/  BSYNC.RECONVERGENT B0 ;  /* 0x0000000000007941 */ /* 0x000fea0003800200 */
.L_x_383:
[----:B------:R-:W0:Y:S02]  /*0610*/  LDC.64 R2, c[0x0][0x380] ;  /* 0x0000e000ff027b82 */ /* 0x000e240000000a00 */
[----:B0-----:R-:W-:-:S05]  /*0620*/  IMAD.WIDE R4, R4, 0x4, R2 ;  /* 0x0000000404047825 */ /* 0x001fca00078e0202 */
[----:B------:R-:W-:Y:S01]  /*0630*/  STG.E desc[UR4][R4.64], R7 ;  /* 0x0000000704007986 */ /* 0x000fe2000c101904 */
[----:B------:R-:W-:Y:S05]  /*0640*/  EXIT ;  /* 0x000000000000794d */ /* 0x000fea0003800000 */
        .weak           $__internal_16_$__cuda_sm20_rcp_rn_f32_slowpath
        .type           $__internal_16_$__cuda_sm20_rcp_rn_f32_slowpath,@function
        .size           $__internal_16_$__cuda_sm20_rcp_rn_f32_slowpath,($__internal_17_$__cuda_sm3x_div_rn_noftz_f32_slowpath - $__internal_16_$__cuda_sm20_rcp_rn_f32_slowpath)
$__internal_16_$__cuda_sm20_rcp_rn_f32_slowpath:
[----:B------:R-:W-:Y:S01]  /*0650*/  IMAD.SHL.U32 R0, R2, 0x2, RZ ;  /* 0x0000000202007824 */ /* 0x000fe200078e00ff */
[----:B------:R-:W-:Y:S04]  /*0660*/  BSSY.RECONVERGENT B1, `(.L_x_386) ;  /* 0x0000031000017945 */ /* 0x000fe80003800200 */
[----:B------:R-:W-:Y:S02]  /*0670*/  SHF.R.U32.HI R7, RZ, 0x18, R0 ;  /* 0x00000018ff077819 */ /* 0x000fe40000011600 */
[----:B------:R-:W-:Y:S02]  /*0680*/  MOV R0, R2 ;  /* 0x0000000200007202 */ /* 0x000fe40000000f00 */
        /* <DEDUP_REMOVED lines=12> */
.L_x_387:
[----:B------:R-:W-:-:S05]  /*0750*/  VIADD R9, R7, 0xffffff03 ;  /* 0xffffff0307097836 */ /* 0x000fca0000000000 */
[----:B------:R-:W-:-:S13]  /*0760*/  ISETP.GT.U32.AND P0, PT, R9, 0x1, PT ;  /* 0x000000010900780c */ /* 0x000fda0003f04070 */
[----:B------:R-:W-:Y:S05]  /*0770*/  @P0 BRA `(.L_x_389) ;  /* 0x0000000000780947 */ /* 0x000fea0003800000 */
[----:B------:R-:W-:Y:S01]  /*0780*/  LOP3.LUT R2, R0, 0x7fffff, RZ, 0xc0, !PT ;  /* 0x007fffff00027812 */ /* 0x000fe200078ec0ff */
[----:B------:R-:W-:-:S03]  /*0790*/  HFMA2 R10, -RZ, RZ, 0, 1.78813934326171875e-07 ;  /* 0x00000003ff0a7431 */ /* 0x000fc600000001ff */
        /* <DEDUP_REMOVED lines=11> */
[----:B------:R-:W-:-:S03]  /*0850*/  LOP3.LUT R10, R10, R3, RZ, 0xc0, !PT ;  /* 0x000000030a0a7212 */ /* 0x000fc600078ec0ff */
[----:B------:R-:W-:Y:S01]  /*0860*/  IMAD.MOV R2, RZ, RZ, -R5 ;  /* 0x000000ffff027224 */ /* 0x000fe200078e0a05 */
[----:B------:R-:W-:-:S04]  /*0870*/  SHF.R.U32.HI R10, RZ, R9, R10 ;  /* 0x00000009ff0a7219 */ /* 0x000fc8000001160a */
[----:B------:R-:W-:Y:S02]  /*0880*/  LOP3.LUT P1, RZ, R2, R9, R3, 0xf8, !PT ;  /* 0x0000000902ff7212 */ /* 0x000fe4000782f803 */
[C---:B------:R-:W-:Y:S02]  /*0890*/  LOP3.LUT P0, RZ, R10.reuse, 0x1, RZ, 0xc0, !PT ;  /* 0x000000010aff7812 */ /* 0x040fe4000780c0ff */
[----:B------:R-:W-:-:S04]  /*08a0*/  LOP3.LUT P2, RZ, R10, 0x2, RZ, 0xc0, !PT ;  /* 0x000000020aff7812 */ /* 0x000fc8000784c0ff */
[----:B------:R-:W-:Y:S02]  /*08b0*/  PLOP3.LUT P0, PT, P0, P1, P2, 0xe0, 0x0 ;  /* 0x000000000000781c */ /* 0x000fe40000703c20 */
[----:B------:R-:W-:Y:S02]  /*08c0*/  LOP3.LUT P1, RZ, R0, 0x7fffff, RZ, 0xc0, !PT ;  /* 0x007fffff00ff7812 */ /* 0x000fe4000782c0ff */
[----:B------:R-:W-:-:S05]  /*08d0*/  SEL R2, RZ, 0x1, !P0 ;  /* 0x00000001ff027807 */ /* 0x000fca0004000000 */
[----:B------:R-:W-:-:S05]  /*08e0*/  IMAD.MOV R2, RZ, RZ, -R2 ;  /* 0x000000ffff027224 */ /* 0x000fca00078e0a02 */
[----:B------:R-:W-:Y:S02]  /*08f0*/  ISETP.GE.AND P0, PT, R2, RZ, PT ;  /* 0x000000ff0200720c */ /* 0x000fe40003f06270 */
[----:B------:R-:W-:-:S04]  /*0900*/  IADD3 R2, PT, PT, R7, -0xfc, RZ ;  /* 0xffffff0407027810 */ /* 0x000fc80007ffe0ff */
[----:B------:R-:W-:-:S07]  /*0910*/  SHF.R.U32.HI R3, RZ, R2, R3 ;  /* 0x00000002ff037219 */ /* 0x000fce0000011603 */
[----:B------:R-:W-:-:S04]  /*0920*/  @!P0 VIADD R3, R3, 0x1 ;  /* 0x0000000103038836 */ /* 0x000fc80000000000 */
[----:B------:R-:W-:-:S05]  /*0930*/  @!P1 IMAD.SHL.U32 R3, R3, 0x2, RZ ;  /* 0x0000000203039824 */ /* 0x000fca00078e00ff */
[----:B------:R-:W-:Y:S01]  /*0940*/  LOP3.LUT R3, R3, 0x80000000, R0, 0xf8, !PT ;  /* 0x8000000003037812 */ /* 0x000fe200078ef800 */
[----:B------:R-:W-:Y:S06]  /*0950*/  BRA `(.L_x_388) ;  /* 0x0000000000047947 */ /* 0x000fec0003800000 */
.L_x_389:
[----:B------:R0:W1:Y:S02]  /*0960*/  MUFU.RCP R3, R0 ;  /* 0x0000000000037308 */ /* 0x0000640000001000 */
.L_x_388:
[----:B------:R-:W-:Y:S05]  /*0970*/  BSYNC.RECONVERGENT B1 ;  /* 0x0000000000017941 */ /* 0x000fea0003800200 */
.L_x_386:
[----:B------:R-:W-:-:S04]  /*0980*/  MOV R7, 0x0 ;  /* 0x0000000000077802 */ /* 0x000fc80000000f00 */
[----:B01----:R-:W-:Y:S05]  /*0990*/  RET.REL.NODEC R6 `(_Z30cuda_deterministic_prob_zero_uPfiiS_Pii) ;  /* 0xfffffff406987950 */ /* 0x003fea0003c3ffff */
        .weak           $__internal_17_$__cuda_sm3x_div_rn_noftz_f32_slowpath
        .type           $__internal_17_$__cuda_sm3x_div_rn_noftz_f32_slowpath,@function
        .size           $__internal_17_$__cuda_sm3x_div_rn_noftz_f32_slowpath,(.L_x_698 - $__internal_17_$__cuda_sm3x_div_rn_noftz_f32_slowpath)
$__internal_17_$__cuda_sm3x_div_rn_noftz_f32_slowpath:
[----:B------:R-:W-:Y:S01]  /*09a0*/  SHF.R.U32.HI R7, RZ, 0x17, R3 ;  /* 0x00000017ff077819 */ /* 0x000fe20000011603 */
[----:B------:R-:W-:Y:S01]  /*09b0*/  BSSY.RECONVERGENT B1, `(.L_x_390) ;  /* 0x0000063000017945 */ /* 0x000fe20003800200 */
[----:B------:R-:W-:Y:S02]  /*09c0*/  SHF.R.U32.HI R2, RZ, 0x17, R0 ;  /* 0x00000017ff027819 */ /* 0x000fe40000011600 */
[----:B------:R-:W-:Y:S02]  /*09d0*/  LOP3.LUT R14, R7, 0xff, RZ, 0xc0, !PT ;  /* 0x000000ff070e7812 */ /* 0x000fe400078ec0ff */
[----:B------:R-:W-:Y:S02]  /*09e0*/  LOP3.LUT R12, R2, 0xff, RZ, 0xc0, !PT ;  /* 0x000000ff020c7812 */ /* 0x000fe400078ec0ff */
[----:B------:R-:W-:Y:S01]  /*09f0*/  MOV R2, R0 ;  /* 0x0000000000027202 */ /* 0x000fe20000000f00 */
[----:B------:R-:W-:Y:S02]  /*0a00*/  VIADD R10, R14, 0xffffffff ;  /* 0xffffffff0e0a7836 */ /* 0x000fe40000000000 */
[----:B------:R-:W-:-:S03]  /*0a10*/  VIADD R9, R12, 0xffffffff ;  /* 0xffffffff0c097836 */ /* 0x000fc60000000000 */
[----:B------:R-:W-:-:S04]  /*0a20*/  ISETP.GT.U32.AND P0, PT, R10, 0xfd, PT ;  /* 0x000000fd0a00780c */ /* 0x000fc80003f04070 */
[----:B------:R-:W-:-:S13]  /*0a30*/  ISETP.GT.U32.OR P0, PT, R9, 0xfd, P0 ;  /* 0x000000fd0900780c */ /* 0x000fda0000704470 */
[----:B------:R-:W-:Y:S01]  /*0a40*/  @!P0 IMAD.MOV.U32 R7, RZ, RZ, RZ ;  /* 0x000000ffff078224 */ /* 0x000fe200078e00ff */
        /* <DEDUP_REMOVED lines=19> */
[----:B------:R-:W-:Y:S01]  /*0b80*/  @P0 IMAD.MOV.U32 R7, RZ, RZ, RZ ;  /* 0x000000ffff070224 */ /* 0x000fe200078e00ff */
[----:B------:R-:W-:Y:S01]  /*0b90*/  @!P0 MOV R7, 0xffffffc0 ;  /* 0xffffffc000078802 */ /* 0x000fe20000000f00 */
[----:B------:R-:W-:Y:S01]  /*0ba0*/  @!P0 FFMA R2, R0, 1.84467440737095516160e+19, RZ ;  /* 0x5f80000000028823 */ /* 0x000fe200000000ff */
[----:B------:R-:W-:-:S03]  /*0bb0*/  @!P1 FFMA R3, R3, 1.84467440737095516160e+19, RZ ;  /* 0x5f80000003039823 */ /* 0x000fc600000000ff */
[----:B------:R-:W-:-:S07]  /*0bc0*/  @!P1 VIADD R7, R7, 0x40 ;  /* 0x0000004007079836 */ /* 0x000fce0000000000 */
.L_x_391:
[----:B------:R-:W-:Y:S01]  /*0bd0*/  LEA R10, R14, 0xc0800000, 0x17 ;  /* 0xc08000000e0a7811 */ /* 0x000fe200078eb8ff */
[----:B------:R-:W-:Y:S04]  /*0be0*/  BSSY.RECONVERGENT B2, `(.L_x_396) ;  /* 0x0000036000027945 */ /* 0x000fe80003800200 */
[----:B------:R-:W-:Y:S01]  /*0bf0*/  IMAD.IADD R10, R3, 0x1, -R10 ;  /* 0x00000001030a7824 */ /* 0x000fe200078e0a0a */
[----:B------:R-:W-:-:S03]  /*0c00*/  IADD3 R3, PT, PT, R12, -0x7f, RZ ;  /* 0xffffff810c037810 */ /* 0x000fc60007ffe0ff */
[----:B------:R0:W1:Y:S01]  /*0c10*/  MUFU.RCP R9, R10 ;  /* 0x0000000a00097308 */ /* 0x0000620000001000 */
[----:B------:R-:W-:Y:S01]  /*0c20*/  FADD.FTZ R11, -R10, -RZ ;  /* 0x800000ff0a0b7221 */ /* 0x000fe20000010100 */
[C---:B------:R-:W-:Y:S01]  /*0c30*/  IMAD R2, R3.reuse, -0x800000, R2 ;  /* 0xff80000003027824 */ /* 0x040fe200078e0202 */
[----:B0-----:R-:W-:-:S05]  /*0c40*/  IADD3 R10, PT, PT, R3, 0x7f, -R14 ;  /* 0x0000007f030a7810 */ /* 0x001fca0007ffe80e */
[----:B------:R-:W-:Y:S02]  /*0c50*/  IMAD.IADD R10, R10, 0x1, R7 ;  /* 0x000000010a0a7824 */ /* 0x000fe400078e0207 */
        /* <DEDUP_REMOVED lines=8> */
[----:B------:R-:W-:-:S05]  /*0ce0*/  LOP3.LUT R3, R3, 0xff, RZ, 0xc0, !PT ;  /* 0x000000ff03037812 */ /* 0x000fca00078ec0ff */
[----:B------:R-:W-:-:S05]  /*0cf0*/  IMAD.IADD R11, R3, 0x1, R10 ;  /* 0x00000001030b7824 */ /* 0x000fca00078e020a */
        /* <DEDUP_REMOVED lines=16> */
[----:B------:R-:W-:Y:S02]  /*0e00*/  VIADD R12, R11, 0x20 ;  /* 0x000000200b0c7836 */ /* 0x000fe40000000000 */
[----:B------:R-:W-:Y:S01]  /*0e10*/  LOP3.LUT R7, R7, 0x800000, RZ, 0xfc, !PT ;  /* 0x0080000007077812 */ /* 0x000fe200078efcff */
[----:B------:R-:W-:Y:S01]  /*0e20*/  IMAD.MOV R9, RZ, RZ, -R11 ;  /* 0x000000ffff097224 */ /* 0x000fe200078e0a0b */
[----:B------:R-:W-:-:S02]  /*0e30*/  FSETP.NEU.FTZ.AND P0, PT, R3, R10, PT ;  /* 0x0000000a0300720b */ /* 0x000fc40003f1d000 */
[----:B------:R-:W-:Y:S02]  /*0e40*/  SHF.L.U32 R12, R7, R12, RZ ;  /* 0x0000000c070c7219 */ /* 0x000fe400000006ff */
[----:B------:R-:W-:Y:S02]  /*0e50*/  SEL R10, R9, RZ, P2 ;  /* 0x000000ff090a7207 */ /* 0x000fe40001000000 */
[----:B------:R-:W-:Y:S02]  /*0e60*/  ISETP.NE.AND P1, PT, R12, RZ, P1 ;  /* 0x000000ff0c00720c */ /* 0x000fe40000f25270 */
[----:B------:R-:W-:Y:S02]  /*0e70*/  SHF.R.U32.HI R10, RZ, R10, R7 ;  /* 0x0000000aff0a7219 */ /* 0x000fe40000011607 */
[----:B------:R-:W-:Y:S02]  /*0e80*/  PLOP3.LUT P0, PT, P0, P1, PT, 0xf8, 0x8f ;  /* 0x00000000008f781c */ /* 0x000fe40000703f70 */
[----:B------:R-:W-:-:S02]  /*0e90*/  SHF.R.U32.HI R12, RZ, 0x1, R10 ;  /* 0x00000001ff0c7819 */ /* 0x000fc4000001160a */
[----:B------:R-:W-:-:S04]  /*0ea0*/  SEL R3, RZ, 0x1, !P0 ;  /* 0x00000001ff037807 */ /* 0x000fc80004000000 */
[----:B------:R-:W-:-:S04]  /*0eb0*/  LOP3.LUT R3, R3, 0x1, R12, 0xf8, !PT ;  /* 0x0000000103037812 */ /* 0x000fc800078ef80c */
[----:B------:R-:W-:-:S04]  /*0ec0*/  LOP3.LUT R3, R3, R10, RZ, 0xc0, !PT ;  /* 0x0000000a03037212 */ /* 0x000fc800078ec0ff */
[----:B------:R-:W-:-:S04]  /*0ed0*/  IADD3 R3, PT, PT, R12, R3, RZ ;  /* 0x000000030c037210 */ /* 0x000fc80007ffe0ff */
[----:B------:R-:W-:Y:S01]  /*0ee0*/  LOP3.LUT R2, R3, R2, RZ, 0xfc, !PT ;  /* 0x0000000203027212 */ /* 0x000fe200078efcff */
[----:B------:R-:W-:Y:S06]  /*0ef0*/  BRA `(.L_x_399) ;  /* 0x0000000000107947 */ /* 0x000fec0003800000 */
.L_x_398:
[----:B------:R-:W-:-:S04]  /*0f00*/  LOP3.LUT R2, R2, 0x80000000, RZ, 0xc0, !PT ;  /* 0x8000000002027812 */ /* 0x000fc800078ec0ff */
[----:B------:R-:W-:Y:S01]  /*0f10*/  LOP3.LUT R2, R2, 0x7f800000, RZ, 0xfc, !PT ;  /* 0x7f80000002027812 */ /* 0x000fe200078efcff */
[----:B------:R-:W-:Y:S06]  /*0f20*/  BRA `(.L_x_399) ;  /* 0x0000000000047947 */ /* 0x000fec0003800000 */
.L_x_397:
[----:B------:R-:W-:-:S07]  /*0f30*/  IMAD R2, R10, 0x800000, R2 ;  /* 0x008000000a027824 */ /* 0x000fce00078e0202 */
.L_x_399:
[----:B------:R-:W-:Y:S05]  /*0f40*/  BSYNC.RECONVERGENT B2 ;  /* 0x0000000000027941 */ /* 0x000fea0003800200 */
.L_x_396:
[----:B------:R-:W-:Y:S05]  /*0f50*/  BRA `(.L_x_400) ;  /* 0x0000000000207947 */ /* 0x000fea0003800000 */
.L_x_395:
[----:B------:R-:W-:-:S04]  /*0f60*/  LOP3.LUT R2, R3, 0x80000000, R2, 0x48, !PT ;  /* 0x8000000003027812 */ /* 0x000fc800078e4802 */
[----:B------:R-:W-:Y:S01]  /*0f70*/  LOP3.LUT R2, R2, 0x7f800000, RZ, 0xfc, !PT ;  /* 0x7f80000002027812 */ /* 0x000fe200078efcff */
[----:B------:R-:W-:Y:S06]  /*0f80*/  BRA `(.L_x_400) ;  /* 0x0000000000147947 */ /* 0x000fec0003800000 */
.L_x_394:
[----:B------:R-:W-:Y:S01]  /*0f90*/  LOP3.LUT R2, R3, 0x80000000, R2, 0x48, !PT ;  /* 0x8000000003027812 */ /* 0x000fe200078e4802 */
[----:B------:R-:W-:Y:S06]  /*0fa0*/  BRA `(.L_x_400) ;  /* 0x00000000000c7947 */ /* 0x000fec0003800000 */
.L_x_393:
[----:B------:R-:W0:Y:S01]  /*0fb0*/  MUFU.RSQ R2, -QNAN ;  /* 0xffc0000000027908 */ /* 0x000e220000001400 */
[----:B------:R-:W-:Y:S05]  /*0fc0*/  BRA `(.L_x_400) ;  /* 0x0000000000047947 */ /* 0x000fea0003800000 */
.L_x_392:
[----:B------:R-:W-:-:S07]  /*0fd0*/  FADD.FTZ R2, R0, R3 ;  /* 0x0000000300027221 */ /* 0x000fce0000010000 */
.L_x_400:
[----:B------:R-:W-:Y:S05]  /*0fe0*/  BSYNC.RECONVERGENT B1 ;  /* 0x0000000000017941 */ /* 0x000fea0003800200 */
.L_x_390:
[----:B------:R-:W-:-:S04]  /*0ff0*/  HFMA2 R9, -RZ, RZ, 0, 0 ;  /* 0x00000000ff097431 */ /* 0x000fc800000001ff */
[----:B0-----:R-:W-:Y:S05]  /*1000*/  RET.REL.NODEC R8 `(_Z30cuda_deterministic_prob_zero_uPfiiS_Pii) ;  /* 0xffffffec08fc7950 */ /* 0x001fea0003c3ffff */
.L_x_401:
        /* <DEDUP_REMOVED lines=15> */
.L_x_698:


//--------------------- .text._Z28cuda_update_signal_robust_l0PfPiS_S_S_S0_iifS0_i --------------------------
	.section	.text._Z28cuda_update_signal_robust_l0PfPiS_S_S_S0_iifS0_i,"ax",@progbits
	.align	128
        .global         _Z28cuda_update_signal_robust_l0PfPiS_S_S_S0_iifS0_i
        .type           _Z28cuda_update_signal_robust_l0PfPiS_S_S_S0_iifS0_i,@function
        .size           _Z28cuda_update_signal_robust_l0PfPiS_S_S_S0_iifS0_i,(.L_x_715 - _Z28cuda_update_signal_robust_l0PfPiS_S_S_S0_iifS0_i)
        .other          _Z28cuda_update_signal_robust_l0PfPiS_S_S_S0_iifS0_i,@"STO_CUDA_ENTRY STV_DEFAULT"
_Z28cuda_update_signal_robust_l0PfPiS_S_S_S0_iifS0_i:
.text._Z28cuda_update_signal_robust_l0PfPiS_S_S_S0_iifS0_i:
        /* <DEDUP_REMOVED lines=10> */
[----:B0-----:R-:W-:-:S06]  /*00a0*/  IMAD.WIDE R2, R0, 0x4, R2 ;  /* 0x0000000400027825 */ /* 0x001fcc00078e0202 */
[----:B-1----:R-:W2:Y:S02]  /*00b0*/  LDG.E R2, desc[UR6][R2.64] ;  /* 0x0000000602027981 */ /* 0x002ea4000c1e1900 */
[----:B--2---:R-:W-:-:S13]  /*00c0*/  ISETP.NE.AND P0, PT, R2, RZ, PT ;  /* 0x000000ff0200720c */ /* 0x004fda0003f05270 */
[----:B------:R-:W-:Y:S05]  /*00d0*/  @P0 EXIT ;  /* 0x000000000000094d */ /* 0x000fea0003800000 */
[----:B------:R-:W0:Y:S01]  /*00e0*/  LDC.64 R2, c[0x0][0x3c0] ;  /* 0x0000f000ff027b82 */ /* 0x000e220000000a00 */
[----:B------:R-:W1:Y:S01]  /*00f0*/  LDCU UR4, c[0x0][0x3b8] ;  /* 0x00007700ff0477ac */ /* 0x000e620008000800 */
[----:B0-----:R-:W-:-:S06]  /*0100*/  IMAD.WIDE R2, R0, 0x4, R2 ;  /* 0x0000000400027825 */ /* 0x001fcc00078e0202 */
[----:B------:R-:W2:Y:S02]  /*0110*/  LDG.E R2, desc[UR6][R2.64] ;  /* 0x0000000602027981 */ /* 0x000ea4000c1e1900 */
[----:B--2---:R-:W-:-:S04]  /*0120*/  I2FP.F32.S32 R4, R2 ;  /* 0x0000000200047245 */ /* 0x004fc80000201400 */
[----:B-1----:R-:W-:-:S13]  /*0130*/  FSETP.GE.AND P0, PT, R4, UR4, PT ;  /* 0x0000000404007c0b */ /* 0x002fda000bf06000 */
        /* <DEDUP_REMOVED lines=26> */
.L_x_405:
        /* <DEDUP_REMOVED lines=56> */
.L_x_404:
        /* <DEDUP_REMOVED lines=34> */
.L_x_406:
        /* <DEDUP_REMOVED lines=31> */
.L_x_403:
[----:B------:R-:W-:-:S13]  /*0a70*/  FSETP.GT.AND P0, PT, R21, R22, PT ;  /* 0x000000161500720b */ /* 0x000fda0003f04000 */
[----:B------:R-:W-:Y:S05]  /*0a80*/  @P0 EXIT ;  /* 0x000000000000094d */ /* 0x000fea0003800000 */
.L_x_402:
        /* <DEDUP_REMOVED lines=9> */
.L_x_407:
        /* <DEDUP_REMOVED lines=14> */
.L_x_715:


//--------------------- .text._Z19cuda_compute_scoresPiS_PfS0_iiS0_S_i --------------------------
	.section	.text._Z19cuda_compute_scoresPiS_PfS0_iiS0_S_i,"ax",@progbits
	.align	128
        .global         _Z19cuda_compute_scoresPiS_PfS0_iiS0_S_i
        .type           _Z19cuda_compute_scoresPiS_PfS0_iiS0_S_i,@function
        .size           _Z19cuda_compute_scoresPiS_PfS0_iiS0_S_i,(.L_x_700 - _Z19cuda_compute_scoresPiS_PfS0_iiS0_S_i)
        .other          _Z19cuda_compute_scoresPiS_PfS0_iiS0_S_i,@"STO_CUDA_ENTRY STV_DEFAULT"
_Z19cuda_compute_scoresPiS_PfS0_iiS0_S_i:
.text._Z19cuda_compute_scoresPiS_PfS0_iiS0_S_i:
        /* <DEDUP_REMOVED lines=24> */
[----:B------:R-:W-:Y:S01]  /*0180*/  MOV R3, RZ ;  /* 0x000000ff00037202 */ /* 0x000fe20000000f00 */
[----:B------:R-:W-:Y:S02]  /*0190*/  HFMA2 R27, -RZ, RZ, 0, 0 ;  /* 0x00000000ff1b7431 */ /* 0x000fe400000001ff */
[----:B---3--:R-:W-:-:S04]  /*01a0*/  IMAD.WIDE R6, R5, 0x4, R6 ;  /* 0x0000000405067825 */ /* 0x008fc800078e0206 */
[----:B------:R-:W-:Y:S05]  /*01b0*/  BRA.U !UP0, `(.L_x_409) ;  /* 0x0000001d08847547 */ /* 0x000fea000b800000 */
[----:B------:R0:W5:Y:S01]  /*01c0*/  LDG.E R23, desc[UR6][R6.64] ;  /* 0x0000000606177981 */ /* 0x000162000c1e1900 */
[----:B------:R-:W1:Y:S01]  /*01d0*/  LDC R5, c[0x3][0x10] ;  /* 0x00c00400ff057b82 */ /* 0x000e620000000800 */
[----:B------:R-:W-:-:S07]  /*01e0*/  LEA R10, R22, R25, 0x1 ;  /* 0x00000019160a7211 */ /* 0x000fce00078e08ff */
        /* <DEDUP_REMOVED lines=13> */
[----:B-----5:R-:W-:Y:S05]  /*02c0*/  CALL.REL.NOINC `($__internal_19_$__cuda_sm3x_div_rn_noftz_f32_slowpath) ;  /* 0x0000002000907944 */ /* 0x020fea0003c00000 */
[----:B------:R-:W-:-:S07]  /*02d0*/  MOV R12, R0 ;  /* 0x00000000000c7202 */ /* 0x000fce0000000f00 */
.L_x_410:
[----:B------:R-:W0:Y:S01]  /*02e0*/  LDC R2, c[0x3][0xc] ;  /* 0x00c00300ff027b82 */ /* 0x000e220000000800 */
[----:B------:R-:W1:Y:S02]  /*02f0*/  LDCU UR4, c[0x3][URZ] ;  /* 0x00c00000ff0477ac */ /* 0x000e640008000800 */
[----:B-1----:R-:W-:Y:S01]  /*0300*/  IMAD.U32 R5, RZ, RZ, UR4 ;  /* 0x00000004ff057e24 */ /* 0x002fe2000f8e00ff */
        /* <DEDUP_REMOVED lines=13> */
[----:B-----5:R-:W-:Y:S05]  /*03e0*/  CALL.REL.NOINC `($__internal_19_$__cuda_sm3x_div_rn_noftz_f32_slowpath) ;  /* 0x0000002000487944 */ /* 0x020fea0003c00000 */
[----:B------:R-:W-:-:S07]  /*03f0*/  MOV R8, R0 ;  /* 0x0000000000087202 */ /* 0x000fce0000000f00 */
.L_x_411:
[----:B------:R-:W0:Y:S01]  /*0400*/  LDC R0, c[0x3][RZ] ;  /* 0x00c00000ff007b82 */ /* 0x000e220000000800 */
[----:B------:R-:W1:Y:S01]  /*0410*/  LDCU UR4, c[0x0][0x3a0] ;  /* 0x00007400ff0477ac */ /* 0x000e620008000800 */
[----:B------:R-:W-:Y:S01]  /*0420*/  HFMA2 R27, -RZ, RZ, 0, 0 ;  /* 0x00000000ff1b7431 */ /* 0x000fe200000001ff */
[----:B------:R-:W-:Y:S01]  /*0430*/  MOV R7, RZ ;  /* 0x000000ff00077202 */ /* 0x000fe20000000f00 */
[----:B------:R-:W-:Y:S01]  /*0440*/  HFMA2 R14, -RZ, RZ, 0, 0 ;  /* 0x00000000ff0e7431 */ /* 0x000fe200000001ff */
        /* <DEDUP_REMOVED lines=14> */
[----:B------:R-:W0:Y:S01]  /*0530*/  LDC.64 R16, c[0x0][0x398] ;  /* 0x0000e600ff107b82 */ /* 0x000e220000000a00 */
[----:B------:R-:W-:Y:S01]  /*0540*/  ULOP3.LUT UR4, UR4, 0x7ffffffe, URZ, 0xc0, !UPT ;  /* 0x7ffffffe04047892 */ /* 0x000fe2000f8ec0ff */
[----:B------:R-:W-:Y:S01]  /*0550*/  IMAD.MOV.U32 R27, RZ, RZ, RZ ;  /* 0x000000ffff1b7224 */ /* 0x000fe200078e00ff */
[----:B------:R-:W-:Y:S02]  /*0560*/  MOV R14, RZ ;  /* 0x000000ff000e7202 */ /* 0x000fe40000000f00 */
[----:B------:R-:W-:Y:S01]  /*0570*/  UIADD3 UR5, UPT, UPT, -UR4, URZ, URZ ;  /* 0x000000ff04057290 */ /* 0x000fe2000fffe1ff */
[----:B------:R-:W-:Y:S02]  /*0580*/  MOV R6, R22 ;  /* 0x0000001600067202 */ /* 0x000fe40000000f00 */
[----:B------:R-:W-:-:S03]  /*0590*/  MOV R7, UR4 ;  /* 0x0000000400077c02 */ /* 0x000fc60008000f00 */
[----:B------:R-:W-:Y:S02]  /*05a0*/  MOV R5, UR5 ;  /* 0x0000000500057c02 */ /* 0x000fe40008000f00 */
[----:B0-----:R-:W-:-:S04]  /*05b0*/  IADD3 R16, P0, PT, R16, 0x8, RZ ;  /* 0x0000000810107810 */ /* 0x001fc80007f1e0ff */
[----:B------:R-:W-:-:S09]  /*05c0*/  IADD3.X R17, PT, PT, RZ, R17, RZ, P0, !PT ;  /* 0x00000011ff117210 */ /* 0x000fd200007fe4ff */
.L_x_441:
[----:B------:R-:W0:Y:S08]  /*05d0*/  LDC.64 R18, c[0x0][0x3b0] ;  /* 0x0000ec00ff127b82 */ /* 0x000e300000000a00 */
[----:B------:R-:W1:Y:S01]  /*05e0*/  LDC.64 R20, c[0x0][0x3a8] ;  /* 0x0000ea00ff147b82 */ /* 0x000e620000000a00 */
[----:B0-----:R-:W-:-:S05]  /*05f0*/  IMAD.WIDE R18, R6, 0x4, R18 ;  /* 0x0000000406127825 */ /* 0x001fca00078e0212 */
[----:B------:R-:W1:Y:S01]  /*0600*/  LDG.E R29, desc[UR6][R18.64] ;  /* 0x00000006121d7981 */ /* 0x000e62000c1e1900 */
[----:B------:R-:W0:Y:S01]  /*0610*/  MUFU.RCP R0, R9 ;  /* 0x0000000900007308 */ /* 0x000e220000001000 */
[----:B-1----:R-:W-:-:S05]  /*0620*/  IMAD.WIDE R20, R29, 0x4, R20 ;  /* 0x000000041d147825 */ /* 0x002fca00078e0214 */
[----:B------:R1:W2:Y:S01]  /*0630*/  LDG.E R4, desc[UR6][R20.64] ;  /* 0x0000000614047981 */ /* 0x0002a2000c1e1900 */
[C---:B0-----:R-:W-:Y:S01]  /*0640*/  FFMA R29, R0.reuse, -R9, 1 ;  /* 0x3f800000001d7423 */ /* 0x041fe20000000809 */
[----:B------:R-:W-:Y:S03]  /*0650*/  BSSY.RECONVERGENT B2, `(.L_x_413) ;  /* 0x000000f000027945 */ /* 0x000fe60003800200 */
[----:B------:R-:W-:Y:S01]  /*0660*/  FFMA R29, R0, R29, R0 ;  /* 0x0000001d001d7223 */ /* 0x000fe20000000000 */
[----:B-1----:R-:W-:-:S04]  /*0670*/  IMAD.WIDE R20, R10, 0x4, R16 ;  /* 0x000000040a147825 */ /* 0x002fc800078e0210 */
        /* <DEDUP_REMOVED lines=10> */
[----:B------:R-:W-:Y:S05]  /*0720*/  CALL.REL.NOINC `($__internal_19_$__cuda_sm3x_div_rn_noftz_f32_slowpath) ;  /* 0x0000001c00787944 */ /* 0x000fea0003c00000 */
[----:B------:R-:W-:-:S07]  /*0730*/  IMAD.MOV.U32 R34, RZ, RZ, R0 ;  /* 0x000000ffff227224 */ /* 0x000fce00078e0000 */
.L_x_414:
[----:B------:R-:W-:Y:S05]  /*0740*/  BSYNC.RECONVERGENT B2 ;  /* 0x0000000000027941 */ /* 0x000fea0003800200 */
.L_x_413:
        /* <DEDUP_REMOVED lines=12> */
[----:B------:R-:W-:Y:S05]  /*0810*/  CALL.REL.NOINC `($__internal_19_$__cuda_sm3x_div_rn_noftz_f32_slowpath) ;  /* 0x0000001c003c7944 */ /* 0x000fea0003c00000 */
.L_x_416:
[----:B------:R-:W-:Y:S05]  /*0820*/  BSYNC.RECONVERGENT B2 ;  /* 0x0000000000027941 */ /* 0x000fea0003800200 */
.L_x_415:
        /* <DEDUP_REMOVED lines=20> */
[----:B------:R-:W-:Y:S05]  /*0970*/  CALL.REL.NOINC `($__internal_18_$__cuda_sm20_rcp_rn_f32_slowpath) ;  /* 0x0000001800107944 */ /* 0x000fea0003c00000 */
[----:B------:R-:W-:Y:S05]  /*0980*/  BRA `(.L_x_419) ;  /* 0x0000000000107947 */ /* 0x000fea0003800000 */
.L_x_418:
[----:B------:R-:W0:Y:S02]  /*0990*/  MUFU.RCP R24, R28 ;  /* 0x0000001c00187308 */ /* 0x000e240000001000 */
[----:B0-----:R-:W-:-:S04]  /*09a0*/  FFMA R0, R28, R24, -1 ;  /* 0xbf8000001c007423 */ /* 0x001fc80000000018 */
[----:B------:R-:W-:-:S04]  /*09b0*/  FADD.FTZ R29, -R0, -RZ ;  /* 0x800000ff001d7221 */ /* 0x000fc80000010100 */
[----:B------:R-:W-:-:S07]  /*09c0*/  FFMA R24, R24, R29, R24 ;  /* 0x0000001d18187223 */ /* 0x000fce0000000018 */
.L_x_419:
[----:B------:R-:W-:Y:S05]  /*09d0*/  BSYNC.RECONVERGENT B0 ;  /* 0x0000000000007941 */ /* 0x000fea0003800200 */
.L_x_417:
[----:B------:R-:W2:Y:S01]  /*09e0*/  LDG.E R29, desc[UR6][R20.64+-0x4] ;  /* 0xfffffc06141d7981 */ /* 0x000ea2000c1e1900 */
[----:B------:R-:W0:Y:S01]  /*09f0*/  MUFU.RCP R0, R11 ;  /* 0x0000000b00007308 */ /* 0x000e220000001000 */
[----:B------:R-:W-:Y:S01]  /*0a00*/  FMUL R2, R4, R4 ;  /* 0x0000000404027220 */ /* 0x000fe20000400000 */
[----:B------:R-:W-:Y:S06]  /*0a10*/  BSSY.RECONVERGENT B2, `(.L_x_420) ;  /* 0x000000f000027945 */ /* 0x000fec0003800200 */
[----:B------:R-:W1:Y:S01]  /*0a20*/  FCHK P0, R2, R11 ;  /* 0x0000000b02007302 */ /* 0x000e620000000000 */
[----:B0-----:R-:W-:-:S04]  /*0a30*/  FFMA R31, -R11, R0, 1 ;  /* 0x3f8000000b1f7423 */ /* 0x001fc80000000100 */
[----:B------:R-:W-:-:S04]  /*0a40*/  FFMA R31, R0, R31, R0 ;  /* 0x0000001f001f7223 */ /* 0x000fc80000000000 */
[----:B------:R-:W-:-:S04]  /*0a50*/  FFMA R34, R2, R31, RZ ;  /* 0x0000001f02227223 */ /* 0x000fc800000000ff */
[----:B------:R-:W-:-:S04]  /*0a60*/  FFMA R0, -R11, R34, R2 ;  /* 0x000000220b007223 */ /* 0x000fc80000000102 */
[----:B------:R-:W-:Y:S01]  /*0a70*/  FFMA R34, R31, R0, R34 ;  /* 0x000000001f227223 */ /* 0x000fe20000000022 */
[----:B--2---:R-:W-:-:S04]  /*0a80*/  FSET.BF.LE.AND R24, R29, R24, PT ;  /* 0x000000181d18720a */ /* 0x004fc80003803000 */
[----:B------:R0:W2:Y:S01]  /*0a90*/  F2I.TRUNC.NTZ R35, R24 ;  /* 0x0000001800237305 */ /* 0x0000a2000020f100 */
[----:B-1----:R-:W-:Y:S05]  /*0aa0*/  @!P0 BRA `(.L_x_421) ;  /* 0x0000000000148947 */ /* 0x002fea0003800000 */
[----:B------:R-:W-:Y:S01]  /*0ab0*/  MOV R0, R2 ;  /* 0x0000000200007202 */ /* 0x000fe20000000f00 */
[----:B------:R-:W-:Y:S01]  /*0ac0*/  IMAD.MOV.U32 R31, RZ, RZ, R11 ;  /* 0x000000ffff1f7224 */ /* 0x000fe200078e000b */
[----:B0-----:R-:W-:-:S07]  /*0ad0*/  MOV R24, 0xaf0 ;  /* 0x00000af000187802 */ /* 0x001fce0000000f00 */
[----:B--2---:R-:W-:Y:S05]  /*0ae0*/  CALL.REL.NOINC `($__internal_19_$__cuda_sm3x_div_rn_noftz_f32_slowpath) ;  /* 0x0000001800887944 */ /* 0x004fea0003c00000 */
[----:B------:R-:W-:-:S07]  /*0af0*/  MOV R34, R0 ;  /* 0x0000000000227202 */ /* 0x000fce0000000f00 */
.L_x_421:
[----:B------:R-:W-:Y:S05]  /*0b00*/  BSYNC.RECONVERGENT B2 ;  /* 0x0000000000027941 */ /* 0x000fea0003800200 */
.L_x_420:
[----:B------:R-:W1:Y:S01]  /*0b10*/  MUFU.RCP R0, R15 ;  /* 0x0000000f00007308 */ /* 0x000e620000001000 */
[----:B------:R-:W-:Y:S07]  /*0b20*/  BSSY.RECONVERGENT B2, `(.L_x_422) ;  /* 0x000000c000027945 */ /* 0x000fee0003800200 */
[----:B------:R-:W3:Y:S01]  /*0b30*/  FCHK P0, R2, R15 ;  /* 0x0000000f02007302 */ /* 0x000ee20000000000 */
[----:B-1----:R-:W-:-:S04]  /*0b40*/  FFMA R29, -R15, R0, 1 ;  /* 0x3f8000000f1d7423 */ /* 0x002fc80000000100 */
[----:B------:R-:W-:-:S04]  /*0b50*/  FFMA R29, R0, R29, R0 ;  /* 0x0000001d001d7223 */ /* 0x000fc80000000000 */
[----:B------:R-:W-:-:S04]  /*0b60*/  FFMA R0, R2, R29, RZ ;  /* 0x0000001d02007223 */ /* 0x000fc800000000ff */
[----:B0-----:R-:W-:-:S04]  /*0b70*/  FFMA R24, -R15, R0, R2 ;  /* 0x000000000f187223 */ /* 0x001fc80000000102 */
[----:B------:R-:W-:Y:S01]  /*0b80*/  FFMA R0, R29, R24, R0 ;  /* 0x000000181d007223 */ /* 0x000fe20000000000 */
[----:B---3--:R-:W-:Y:S06]  /*0b90*/  @!P0 BRA `(.L_x_423) ;  /* 0x0000000000108947 */ /* 0x008fec0003800000 */
[----:B------:R-:W-:Y:S02]  /*0ba0*/  MOV R0, R2 ;  /* 0x0000000200007202 */ /* 0x000fe40000000f00 */
[----:B------:R-:W-:Y:S02]  /*0bb0*/  MOV R31, R15 ;  /* 0x0000000f001f7202 */ /* 0x000fe40000000f00 */
[----:B------:R-:W-:-:S07]  /*0bc0*/  MOV R24, 0xbe0 ;  /* 0x00000be000187802 */ /* 0x000fce0000000f00 */
[----:B--2---:R-:W-:Y:S05]  /*0bd0*/  CALL.REL.NOINC `($__internal_19_$__cuda_sm3x_div_rn_noftz_f32_slowpath) ;  /* 0x00000018004c7944 */ /* 0x004fea0003c00000 */
.L_x_423:
[----:B------:R-:W-:Y:S05]  /*0be0*/  BSYNC.RECONVERGENT B2 ;  /* 0x0000000000027941 */ /* 0x000fea0003800200 */
.L_x_422:
        /* <DEDUP_REMOVED lines=20> */
[----:B--2---:R-:W-:Y:S05]  /*0d30*/  CALL.REL.NOINC `($__internal_18_$__cuda_sm20_rcp_rn_f32_slowpath) ;  /* 0x0000001400207944 */ /* 0x004fea0003c00000 */
[----:B------:R-:W-:Y:S05]  /*0d40*/  BRA `(.L_x_426) ;  /* 0x0000000000107947 */ /* 0x000fea0003800000 */
.L_x_425:
[----:B------:R-:W0:Y:S02]  /*0d50*/  MUFU.RCP R24, R28 ;  /* 0x0000001c00187308 */ /* 0x000e240000001000 */
[----:B0-----:R-:W-:-:S04]  /*0d60*/  FFMA R0, R28, R24, -1 ;  /* 0xbf8000001c007423 */ /* 0x001fc80000000018 */
[----:B------:R-:W-:-:S04]  /*0d70*/  FADD.FTZ R29, -R0, -RZ ;  /* 0x800000ff001d7221 */ /* 0x000fc80000010100 */
[----:B------:R-:W-:-:S07]  /*0d80*/  FFMA R24, R24, R29, R24 ;  /* 0x0000001d18187223 */ /* 0x000fce0000000018 */
.L_x_426:
[----:B------:R-:W-:Y:S05]  /*0d90*/  BSYNC.RECONVERGENT B0 ;  /* 0x0000000000007941 */ /* 0x000fea0003800200 */
.L_x_424:
[----:B------:R-:W3:Y:S01]  /*0da0*/  LDG.E R19, desc[UR6][R18.64+0x4] ;  /* 0x0000040612137981 */ /* 0x000ee2000c1e1900 */
[----:B------:R-:W3:Y:S03]  /*0db0*/  LDC.64 R28, c[0x0][0x3a8] ;  /* 0x0000ea00ff1c7b82 */ /* 0x000ee60000000a00 */
[----:B------:R-:W4:Y:S01]  /*0dc0*/  LDG.E R31, desc[UR6][R20.64] ;  /* 0x00000006141f7981 */ /* 0x000f22000c1e1900 */
[----:B---3--:R-:W-:-:S05]  /*0dd0*/  IMAD.WIDE R28, R19, 0x4, R28 ;  /* 0x00000004131c7825 */ /* 0x008fca00078e021c */
[----:B------:R-:W3:Y:S01]  /*0de0*/  LDG.E R2, desc[UR6][R28.64] ;  /* 0x000000061c027981 */ /* 0x000ee2000c1e1900 */
[----:B----4-:R-:W-:Y:S01]  /*0df0*/  FSET.BF.LE.AND R24, R31, R24, PT ;  /* 0x000000181f18720a */ /* 0x010fe20003803000 */
[----:B------:R-:W0:Y:S01]  /*0e00*/  MUFU.RCP R0, R9 ;  /* 0x0000000900007308 */ /* 0x000e220000001000 */
[----:B--2---:R-:W-:Y:S01]  /*0e10*/  ISETP.NE.AND P1, PT, R35, 0x1, PT ;  /* 0x000000012300780c */ /* 0x004fe20003f25270 */
[----:B------:R-:W-:Y:S06]  /*0e20*/  BSSY.RECONVERGENT B2, `(.L_x_427) ;  /* 0x0000017000027945 */ /* 0x000fec0003800200 */
[----:B------:R-:W1:Y:S06]  /*0e30*/  F2I.TRUNC.NTZ R24, R24 ;  /* 0x0000001800187305 */ /* 0x000e6c000020f100 */
[----:B------:R-:W-:Y:S01]  /*0e40*/  @!P1 FADD R27, R4, R27 ;  /* 0x0000001b041b9221 */ /* 0x000fe20000000000 */
[----:B------:R-:W-:Y:S01]  /*0e50*/  @!P1 FADD R3, R3, 1 ;  /* 0x3f80000003039421 */ /* 0x000fe20000000000 */
[----:B0-----:R-:W-:-:S04]  /*0e60*/  FFMA R31, R0, -R9, 1 ;  /* 0x3f800000001f7423 */ /* 0x001fc80000000809 */
[----:B------:R-:W-:Y:S01]  /*0e70*/  FFMA R19, R0, R31, R0 ;  /* 0x0000001f00137223 */ /* 0x000fe20000000000 */
[----:B------:R-:W-:Y:S01]  /*0e80*/  VIADD R0, R14, 0x1 ;  /* 0x000000010e007836 */ /* 0x000fe20000000000 */
[----:B-1----:R-:W-:Y:S02]  /*0e90*/  ISETP.NE.AND P2, PT, R24, 0x1, PT ;  /* 0x000000011800780c */ /* 0x002fe40003f45270 */
[----:B------:R-:W-:-:S04]  /*0ea0*/  @P1 IADD3 R0, PT, PT, R14, RZ, RZ ;  /* 0x000000ff0e001210 */ /* 0x000fc80007ffe0ff */
[----:B------:R-:W-:-:S07]  /*0eb0*/  IADD3 R14, PT, PT, R0, -0x1, RZ ;  /* 0xffffffff000e7810 */ /* 0x000fce0007ffe0ff */
[----:B------:R-:W-:Y:S01]  /*0ec0*/  @P2 IADD3 R14, PT, PT, R0, RZ, RZ ;  /* 0x000000ff000e2210 */ /* 0x000fe20007ffe0ff */
[----:B---3--:R-:W-:-:S04]  /*0ed0*/  FADD R26, -R23, R2 ;  /* 0x00000002171a7221 */ /* 0x008fc80000000100 */
        /* <DEDUP_REMOVED lines=10> */
[----:B------:R-:W-:-:S07]  /*0f80*/  MOV R4, R0 ;  /* 0x0000000000047202 */ /* 0x000fce0000000f00 */
.L_x_428:
[----:B------:R-:W-:Y:S05]  /*0f90*/  BSYNC.RECONVERGENT B2 ;  /* 0x0000000000027941 */ /* 0x000fea0003800200 */
.L_x_427:
        /* <DEDUP_REMOVED lines=9> */
[----:B------:R-:W-:Y:S01]  /*1030*/  MOV R0, R18 ;  /* 0x0000001200007202 */ /* 0x000fe20000000f00 */
[----:B------:R-:W-:Y:S01]  /*1040*/  IMAD.MOV.U32 R31, RZ, RZ, R13 ;  /* 0x000000ffff1f7224 */ /* 0x000fe200078e000d */
[----:B------:R-:W-:-:S07]  /*1050*/  MOV R24, 0x1070 ;  /* 0x0000107000187802 */ /* 0x000fce0000000f00 */
[----:B------:R-:W-:Y:S05]  /*1060*/  CALL.REL.NOINC `($__internal_19_$__cuda_sm3x_div_rn_noftz_f32_slowpath) ;  /* 0x0000001400287944 */ /* 0x000fea0003c00000 */
.L_x_430:
[----:B------:R-:W-:Y:S05]  /*1070*/  BSYNC.RECONVERGENT B2 ;  /* 0x0000000000027941 */ /* 0x000fea0003800200 */
.L_x_429:
[----:B------:R-:W-:Y:S02]  /*1080*/  HFMA2 R19, -RZ, RZ, 0.96630859375, -0.0022525787353515625 ;  /* 0x3bbb989dff137431 */ /* 0x000fe400000001ff */
[----:B------:R-:W-:Y:S01]  /*1090*/  FADD R0, -R0, R4 ;  /* 0x0000000400007221 */ /* 0x000fe20000000100 */
[----:B------:R-:W-:Y:S01]  /*10a0*/  MOV R29, 0x437c0000 ;  /* 0x437c0000001d7802 */ /* 0x000fe20000000f00 */
[----:B------:R-:W0:Y:S01]  /*10b0*/  LDC R28, c[0x3][0x8] ;  /* 0x00c00200ff1c7b82 */ /* 0x000e220000000800 */
[----:B------:R-:W-:Y:S01]  /*10c0*/  BSSY.RECONVERGENT B0, `(.L_x_431) ;  /* 0x0000016000007945 */ /* 0x000fe20003800200 */
[----:B------:R-:W-:-:S04]  /*10d0*/  FFMA.SAT R4, R0, R19, 0.5 ;  /* 0x3f00000000047423 */ /* 0x000fc80000002013 */
[----:B------:R-:W-:-:S04]  /*10e0*/  FFMA.RM R4, R4, R29, 12582913 ;  /* 0x4b40000104047423 */ /* 0x000fc8000000401d */
[C---:B------:R-:W-:Y:S01]  /*10f0*/  FADD R19, R4.reuse, -12583039 ;  /* 0xcb40007f04137421 */ /* 0x040fe20000000000 */
[----:B------:R-:W-:-:S03]  /*1100*/  SHF.L.U32 R4, R4, 0x17, RZ ;  /* 0x0000001704047819 */ /* 0x000fc600000006ff */
        /* <DEDUP_REMOVED lines=13> */
.L_x_432:
[----:B------:R-:W0:Y:S02]  /*11e0*/  MUFU.RCP R24, R28 ;  /* 0x0000001c00187308 */ /* 0x000e240000001000 */
[----:B0-----:R-:W-:-:S04]  /*11f0*/  FFMA R0, R28, R24, -1 ;  /* 0xbf8000001c007423 */ /* 0x001fc80000000018 */
[----:B------:R-:W-:-:S04]  /*1200*/  FADD.FTZ R19, -R0, -RZ ;  /* 0x800000ff00137221 */ /* 0x000fc80000010100 */
[----:B------:R-:W-:-:S07]  /*1210*/  FFMA R24, R24, R19, R24 ;  /* 0x0000001318187223 */ /* 0x000fce0000000018 */
.L_x_433:
[----:B------:R-:W-:Y:S05]  /*1220*/  BSYNC.RECONVERGENT B0 ;  /* 0x0000000000007941 */ /* 0x000fea0003800200 */
.L_x_431:
[----:B------:R-:W2:Y:S01]  /*1230*/  LDG.E R29, desc[UR6][R20.64+0x4] ;  /* 0x00000406141d7981 */ /* 0x000ea2000c1e1900 */
[----:B------:R-:W0:Y:S01]  /*1240*/  MUFU.RCP R0, R11 ;  /* 0x0000000b00007308 */ /* 0x000e220000001000 */
[----:B------:R-:W-:Y:S01]  /*1250*/  FMUL R4, R2, R2 ;  /* 0x0000000202047220 */ /* 0x000fe20000400000 */
[----:B------:R-:W-:Y:S01]  /*1260*/  BSSY.RECONVERGENT B2, `(.L_x_434) ;  /* 0x0000010000027945 */ /* 0x000fe20003800200 */
[----:B------:R-:W-:-:S05]  /*1270*/  IADD3 R10, PT, PT, R10, 0x4, RZ ;  /* 0x000000040a0a7810 */ /* 0x000fca0007ffe0ff */
[----:B------:R-:W1:Y:S01]  /*1280*/  FCHK P0, R4, R11 ;  /* 0x0000000b04007302 */ /* 0x000e620000000000 */
[----:B0-----:R-:W-:-:S04]  /*1290*/  FFMA R19, -R11, R0, 1 ;  /* 0x3f8000000b137423 */ /* 0x001fc80000000100 */
[----:B------:R-:W-:-:S04]  /*12a0*/  FFMA R19, R0, R19, R0 ;  /* 0x0000001300137223 */ /* 0x000fc80000000000 */
[----:B------:R-:W-:Y:S01]  /*12b0*/  FFMA R0, R19, R4, RZ ;  /* 0x0000000413007223 */ /* 0x000fe200000000ff */
[----:B--2---:R-:W-:-:S03]  /*12c0*/  FSET.BF.LE.AND R18, R29, R24, PT ;  /* 0x000000181d12720a */ /* 0x004fc60003803000 */
[----:B------:R-:W-:-:S04]  /*12d0*/  FFMA R29, -R11, R0, R4 ;  /* 0x000000000b1d7223 */ /* 0x000fc80000000104 */
[----:B------:R-:W-:Y:S01]  /*12e0*/  FFMA R19, R19, R29, R0 ;  /* 0x0000001d13137223 */ /* 0x000fe20000000000 */
[----:B------:R-:W0:Y:S01]  /*12f0*/  F2I.TRUNC.NTZ R18, R18 ;  /* 0x0000001200127305 */ /* 0x000e22000020f100 */
[----:B-1----:R-:W-:Y:S05]  /*1300*/  @!P0 BRA `(.L_x_435) ;  /* 0x0000000000148947 */ /* 0x002fea0003800000 */
[----:B------:R-:W-:Y:S02]  /*1310*/  MOV R0, R4 ;  /* 0x0000000400007202 */ /* 0x000fe40000000f00 */
[----:B------:R-:W-:Y:S02]  /*1320*/  MOV R31, R11 ;  /* 0x0000000b001f7202 */ /* 0x000fe40000000f00 */
[----:B------:R-:W-:-:S07]  /*1330*/  MOV R24, 0x1350 ;  /* 0x0000135000187802 */ /* 0x000fce0000000f00 */
[----:B0-----:R-:W-:Y:S05]  /*1340*/  CALL.REL.NOINC `($__internal_19_$__cuda_sm3x_div_rn_noftz_f32_slowpath) ;  /* 0x0000001000707944 */ /* 0x001fea0003c00000 */
[----:B------:R-:W-:-:S07]  /*1350*/  IMAD.MOV.U32 R19, RZ, RZ, R0 ;  /* 0x000000ffff137224 */ /* 0x000fce00078e0000 */
.L_x_435:
[----:B------:R-:W-:Y:S05]  /*1360*/  BSYNC.RECONVERGENT B2 ;  /* 0x0000000000027941 */ /* 0x000fea0003800200 */
.L_x_434:
[----:B------:R-:W1:Y:S01]  /*1370*/  MUFU.RCP R0, R15 ;  /* 0x0000000f00007308 */ /* 0x000e620000001000 */
[----:B------:R-:W-:Y:S07]  /*1380*/  BSSY.RECONVERGENT B2, `(.L_x_436) ;  /* 0x000000c000027945 */ /* 0x000fee0003800200 */
[----:B------:R-:W2:Y:S01]  /*1390*/  FCHK P0, R4, R15 ;  /* 0x0000000f04007302 */ /* 0x000ea20000000000 */
[----:B-1----:R-:W-:-:S04]  /*13a0*/  FFMA R29, -R15, R0, 1 ;  /* 0x3f8000000f1d7423 */ /* 0x002fc80000000100 */
[----:B------:R-:W-:-:S04]  /*13b0*/  FFMA R29, R0, R29, R0 ;  /* 0x0000001d001d7223 */ /* 0x000fc80000000000 */
[----:B------:R-:W-:-:S04]  /*13c0*/  FFMA R0, R29, R4, RZ ;  /* 0x000000041d007223 */ /* 0x000fc800000000ff */
[----:B------:R-:W-:-:S04]  /*13d0*/  FFMA R31, -R15, R0, R4 ;  /* 0x000000000f1f7223 */ /* 0x000fc80000000104 */
[----:B------:R-:W-:Y:S01]  /*13e0*/  FFMA R0, R29, R31, R0 ;  /* 0x0000001f1d007223 */ /* 0x000fe20000000000 */
[----:B--2---:R-:W-:Y:S06]  /*13f0*/  @!P0 BRA `(.L_x_437) ;  /* 0x0000000000108947 */ /* 0x004fec0003800000 */
[----:B------:R-:W-:Y:S02]  /*1400*/  MOV R0, R4 ;  /* 0x0000000400007202 */ /* 0x000fe40000000f00 */
[----:B------:R-:W-:Y:S02]  /*1410*/  MOV R31, R15 ;  /* 0x0000000f001f7202 */ /* 0x000fe40000000f00 */
[----:B------:R-:W-:-:S07]  /*1420*/  MOV R24, 0x1440 ;  /* 0x0000144000187802 */ /* 0x000fce0000000f00 */
[----:B0-----:R-:W-:Y:S05]  /*1430*/  CALL.REL.NOINC `($__internal_19_$__cuda_sm3x_div_rn_noftz_f32_slowpath) ;  /* 0x0000001000347944 */ /* 0x001fea0003c00000 */
.L_x_437:
[----:B------:R-:W-:Y:S05]  /*1440*/  BSYNC.RECONVERGENT B2 ;  /* 0x0000000000027941 */ /* 0x000fea0003800200 */
.L_x_436:
[----:B------:R-:W-:Y:S02]  /*1450*/  HFMA2 R29, -RZ, RZ, 0.96630859375, -0.0022525787353515625 ;  /* 0x3bbb989dff1d7431 */ /* 0x000fe400000001ff */
[----:B------:R-:W-:Y:S01]  /*1460*/  FADD R0, -R0, R19 ;  /* 0x0000001300007221 */ /* 0x000fe20000000100 */
[----:B------:R-:W-:Y:S01]  /*1470*/  MOV R19, 0x437c0000 ;  /* 0x437c000000137802 */ /* 0x000fe20000000f00 */
[----:B------:R-:W1:Y:S01]  /*1480*/  LDC R28, c[0x3][0x4] ;  /* 0x00c00100ff1c7b82 */ /* 0x000e620000000800 */
[----:B------:R-:W-:Y:S01]  /*1490*/  BSSY.RECONVERGENT B0, `(.L_x_438) ;  /* 0x0000016000007945 */ /* 0x000fe20003800200 */
[----:B------:R-:W-:-:S04]  /*14a0*/  FFMA.SAT R4, R0, R29, 0.5 ;  /* 0x3f00000000047423 */ /* 0x000fc8000000201d */
[----:B------:R-:W-:-:S04]  /*14b0*/  FFMA.RM R4, R4, R19, 12582913 ;  /* 0x4b40000104047423 */ /* 0x000fc80000004013 */
[C---:B------:R-:W-:Y:S01]  /*14c0*/  FADD R19, R4.reuse, -12583039 ;  /* 0xcb40007f04137421 */ /* 0x040fe20000000000 */
[----:B------:R-:W-:-:S03]  /*14d0*/  SHF.L.U32 R4, R4, 0x17, RZ ;  /* 0x0000001704047819 */ /* 0x000fc600000006ff */
[----:B------:R-:W-:-:S04]  /*14e0*/  FFMA R19, R0, 1.4426950216293334961, -R19 ;  /* 0x3fb8aa3b00137823 */ /* 0x000fc80000000813 */
[----:B------:R-:W-:-:S06]  /*14f0*/  FFMA R19, R0, 1.925963033500011079e-08, R19 ;  /* 0x32a5706000137823 */ /* 0x000fcc0000000013 */
[----:B------:R-:W2:Y:S02]  /*1500*/  MUFU.EX2 R19, R19 ;  /* 0x0000001300137308 */ /* 0x000ea40000000800 */
[----:B--2---:R-:W-:-:S04]  /*1510*/  FMUL R29, R4, R19 ;  /* 0x00000013041d7220 */ /* 0x004fc80000400000 */
[----:B------:R-:W-:-:S04]  /*1520*/  FMUL R29, R29, R8 ;  /* 0x000000081d1d7220 */ /* 0x000fc80000400000 */
[----:B-1----:R-:W-:-:S05]  /*1530*/  FFMA R28, R29, R28, 1 ;  /* 0x3f8000001d1c7423 */ /* 0x002fca000000001c */
[----:B------:R-:W-:-:S04]  /*1540*/  IADD3 R0, PT, PT, R28, 0x1800000, RZ ;  /* 0x018000001c007810 */ /* 0x000fc80007ffe0ff */
[----:B------:R-:W-:-:S04]  /*1550*/  LOP3.LUT R0, R0, 0x7f800000, RZ, 0xc0, !PT ;  /* 0x7f80000000007812 */ /* 0x000fc800078ec0ff */
[----:B------:R-:W-:-:S13]  /*1560*/  ISETP.GT.U32.AND P0, PT, R0, 0x1ffffff, PT ;  /* 0x01ffffff0000780c */ /* 0x000fda0003f04070 */
[----:B------:R-:W-:Y:S05]  /*1570*/  @P0 BRA `(.L_x_439) ;  /* 0x00000000000c0947 */ /* 0x000fea0003800000 */
[----:B------:R-:W-:-:S07]  /*1580*/  MOV R26, 0x15a0 ;  /* 0x000015a0001a7802 */ /* 0x000fce0000000f00 */
[----:B0-----:R-:W-:Y:S05]  /*1590*/  CALL.REL.NOINC `($__internal_18_$__cuda_sm20_rcp_rn_f32_slowpath) ;  /* 0x0000000c00087944 */ /* 0x001fea0003c00000 */
[----:B------:R-:W-:Y:S05]  /*15a0*/  BRA `(.L_x_440) ;  /* 0x0000000000107947 */ /* 0x000fea0003800000 */
.L_x_439:
[----:B------:R-:W1:Y:S02]  /*15b0*/  MUFU.RCP R24, R28 ;  /* 0x0000001c00187308 */ /* 0x000e640000001000 */
[----:B-1----:R-:W-:-:S04]  /*15c0*/  FFMA R0, R28, R24, -1 ;  /* 0xbf8000001c007423 */ /* 0x002fc80000000018 */
[----:B------:R-:W-:-:S04]  /*15d0*/  FADD.FTZ R19, -R0, -RZ ;  /* 0x800000ff00137221 */ /* 0x000fc80000010100 */
[----:B------:R-:W-:-:S07]  /*15e0*/  FFMA R24, R24, R19, R24 ;  /* 0x0000001318187223 */ /* 0x000fce0000000018 */
.L_x_440:
[----:B------:R-:W-:Y:S05]  /*15f0*/  BSYNC.RECONVERGENT B0 ;  /* 0x0000000000007941 */ /* 0x000fea0003800200 */
.L_x_438:
[----:B------:R-:W2:Y:S01]  /*1600*/  LDG.E R21, desc[UR6][R20.64+0x8] ;  /* 0x0000080614157981 */ /* 0x000ea2000c1e1900 */
[----:B0-----:R-:W-:Y:S02]  /*1610*/  ISETP.NE.AND P0, PT, R18, 0x1, PT ;  /* 0x000000011200780c */ /* 0x001fe40003f05270 */
[----:B------:R-:W-:Y:S02]  /*1620*/  IADD3 R5, PT, PT, R5, 0x2, RZ ;  /* 0x0000000205057810 */ /* 0x000fe40007ffe0ff */
[----:B------:R-:W-:Y:S02]  /*1630*/  IADD3 R0, PT, PT, R14, 0x1, RZ ;  /* 0x000000010e007810 */ /* 0x000fe40007ffe0ff */
[----:B------:R-:W-:Y:S02]  /*1640*/  ISETP.NE.AND P2, PT, R5, RZ, PT ;  /* 0x000000ff0500720c */ /* 0x000fe40003f45270 */
[----:B------:R-:W-:-:S05]  /*1650*/  IADD3 R6, PT, PT, R6, 0x2, RZ ;  /* 0x0000000206067810 */ /* 0x000fca0007ffe0ff */
[----:B------:R-:W-:Y:S02]  /*1660*/  @P0 IMAD.MOV R0, RZ, RZ, R14 ;  /* 0x000000ffff000224 */ /* 0x000fe400078e020e */
[----:B------:R-:W-:Y:S01]  /*1670*/  @!P0 FADD R3, R3, 1 ;  /* 0x3f80000003038421 */ /* 0x000fe20000000000 */
[----:B------:R-:W-:Y:S02]  /*1680*/  @!P0 FADD R27, R27, R2 ;  /* 0x000000021b1b8221 */ /* 0x000fe40000000000 */
[----:B------:R-:W-:Y:S02]  /*1690*/  IADD3 R14, PT, PT, R0, -0x1, RZ ;  /* 0xffffffff000e7810 */ /* 0x000fe40007ffe0ff */
[----:B--2---:R-:W-:-:S06]  /*16a0*/  FSET.BF.LE.AND R24, R21, R24, PT ;  /* 0x000000181518720a */ /* 0x004fcc0003803000 */
[----:B------:R-:W0:Y:S02]  /*16b0*/  F2I.TRUNC.NTZ R24, R24 ;  /* 0x0000001800187305 */ /* 0x000e24000020f100 */
[----:B0-----:R-:W-:-:S13]  /*16c0*/  ISETP.NE.AND P1, PT, R24, 0x1, PT ;  /* 0x000000011800780c */ /* 0x001fda0003f25270 */
[----:B------:R-:W-:Y:S01]  /*16d0*/  @P1 IADD3 R14, PT, PT, R0, RZ, RZ ;  /* 0x000000ff000e1210 */ /* 0x000fe20007ffe0ff */
[----:B------:R-:W-:Y:S06]  /*16e0*/  @P2 BRA `(.L_x_441) ;  /* 0xffffffec00b82947 */ /* 0x000fec000383ffff */
.L_x_412:
        /* <DEDUP_REMOVED lines=27> */
.L_x_443:
[----:B------:R-:W-:Y:S05]  /*18a0*/  BSYNC.RECONVERGENT B2 ;  /* 0x0000000000027941 */ /* 0x000fea0003800200 */
.L_x_442:
        /* <DEDUP_REMOVED lines=13> */
.L_x_445:
[----:B------:R-:W-:Y:S05]  /*1980*/  BSYNC.RECONVERGENT B2 ;  /* 0x0000000000027941 */ /* 0x000fea0003800200 */
.L_x_444:
        /* <DEDUP_REMOVED lines=22> */
.L_x_447:
[----:B------:R-:W0:Y:S02]  /*1af0*/  MUFU.RCP R24, R28 ;  /* 0x0000001c00187308 */ /* 0x000e240000001000 */
[----:B0-----:R-:W-:-:S04]  /*1b00*/  FFMA R0, R28, R24, -1 ;  /* 0xbf8000001c007423 */ /* 0x001fc80000000018 */
[----:B------:R-:W-:-:S04]  /*1b10*/  FADD.FTZ R5, -R0, -RZ ;  /* 0x800000ff00057221 */ /* 0x000fc80000010100 */
[----:B------:R-:W-:-:S07]  /*1b20*/  FFMA R24, R24, R5, R24 ;  /* 0x0000000518187223 */ /* 0x000fce0000000018 */
.L_x_448:
[----:B------:R-:W-:Y:S05]  /*1b30*/  BSYNC.RECONVERGENT B0 ;  /* 0x0000000000007941 */ /* 0x000fea0003800200 */
.L_x_446:
[----:B------:R-:W0:Y:S02]  /*1b40*/  LDC.64 R12, c[0x0][0x398] ;  /* 0x0000e600ff0c7b82 */ /* 0x000e240000000a00 */
[----:B0-----:R-:W-:-:S05]  /*1b50*/  IMAD.WIDE R12, R10, 0x4, R12 ;  /* 0x000000040a0c7825 */ /* 0x001fca00078e020c */
        /* <DEDUP_REMOVED lines=10> */
[----:B--2---:R-:W-:-:S06]  /*1c00*/  FSET.BF.LE.AND R5, R5, R24, PT ;  /* 0x000000180505720a */ /* 0x004fcc0003803000 */
[----:B------:R-:W0:Y:S01]  /*1c10*/  F2I.TRUNC.NTZ R5, R5 ;  /* 0x0000000500057305 */ /* 0x000e22000020f100 */
[----:B-1----:R-:W-:Y:S05]  /*1c20*/  @!P0 BRA `(.L_x_450) ;  /* 0x0000000000148947 */ /* 0x002fea0003800000 */
[----:B------:R-:W-:Y:S01]  /*1c30*/  MOV R31, R11 ;  /* 0x0000000b001f7202 */ /* 0x000fe20000000f00 */
[----:B------:R-:W-:Y:S01]  /*1c40*/  IMAD.MOV.U32 R0, RZ, RZ, R4 ;  /* 0x000000ffff007224 */ /* 0x000fe200078e0004 */
[----:B------:R-:W-:-:S07]  /*1c50*/  MOV R24, 0x1c70 ;  /* 0x00001c7000187802 */ /* 0x000fce0000000f00 */
[----:B0-----:R-:W-:Y:S05]  /*1c60*/  CALL.REL.NOINC `($__internal_19_$__cuda_sm3x_div_rn_noftz_f32_slowpath) ;  /* 0x0000000800287944 */ /* 0x001fea0003c00000 */
[----:B------:R-:W-:-:S07]  /*1c70*/  MOV R6, R0 ;  /* 0x0000000000067202 */ /* 0x000fce0000000f00 */
.L_x_450:
[----:B------:R-:W-:Y:S05]  /*1c80*/  BSYNC.RECONVERGENT B2 ;  /* 0x0000000000027941 */ /* 0x000fea0003800200 */
.L_x_449:
        /* <DEDUP_REMOVED lines=13> */
.L_x_452:
[----:B------:R-:W-:Y:S05]  /*1d60*/  BSYNC.RECONVERGENT B2 ;  /* 0x0000000000027941 */ /* 0x000fea0003800200 */
.L_x_451:
        /* <DEDUP_REMOVED lines=22> */
.L_x_454:
[----:B------:R-:W1:Y:S02]  /*1ed0*/  MUFU.RCP R24, R28 ;  /* 0x0000001c00187308 */ /* 0x000e640000001000 */
[----:B-1----:R-:W-:-:S04]  /*1ee0*/  FFMA R0, R28, R24, -1 ;  /* 0xbf8000001c007423 */ /* 0x002fc80000000018 */
[----:B------:R-:W-:-:S04]  /*1ef0*/  FADD.FTZ R7, -R0, -RZ ;  /* 0x800000ff00077221 */ /* 0x000fc80000010100 */
[----:B------:R-:W-:-:S07]  /*1f00*/  FFMA R24, R24, R7, R24 ;  /* 0x0000000718187223 */ /* 0x000fce0000000018 */
.L_x_455:
[----:B------:R-:W-:Y:S05]  /*1f10*/  BSYNC.RECONVERGENT B0 ;  /* 0x0000000000007941 */ /* 0x000fea0003800200 */
.L_x_453:
[----:B------:R-:W2:Y:S01]  /*1f20*/  LDG.E R13, desc[UR6][R12.64+0x8] ;  /* 0x000008060c0d7981 */ /* 0x000ea2000c1e1900 */
[----:B0-----:R-:W-:Y:S01]  /*1f30*/  ISETP.NE.AND P0, PT, R5, 0x1, PT ;  /* 0x000000010500780c */ /* 0x001fe20003f05270 */
[----:B------:R-:W-:-:S12]  /*1f40*/  VIADD R0, R14, 0x1 ;  /* 0x000000010e007836 */ /* 0x000fd80000000000 */
[----:B------:R-:W-:Y:S01]  /*1f50*/  @P0 IADD3 R0, PT, PT, R14, RZ, RZ ;  /* 0x000000ff0e000210 */ /* 0x000fe20007ffe0ff */
[----:B------:R-:W-:Y:S01]  /*1f60*/  @!P0 FADD R27, R27, R2 ;  /* 0x000000021b1b8221 */ /* 0x000fe20000000000 */
[----:B------:R-:W-:Y:S02]  /*1f70*/  @!P0 FADD R3, R3, 1 ;  /* 0x3f80000003038421 */ /* 0x000fe40000000000 */
[----:B------:R-:W-:Y:S02]  /*1f80*/  IADD3 R14, PT, PT, R0, -0x1, RZ ;  /* 0xffffffff000e7810 */ /* 0x000fe40007ffe0ff */
[----:B--2---:R-:W-:-:S06]  /*1f90*/  FSET.BF.LE.AND R24, R13, R24, PT ;  /* 0x000000180d18720a */ /* 0x004fcc0003803000 */
[----:B------:R-:W0:Y:S02]  /*1fa0*/  F2I.TRUNC.NTZ R24, R24 ;  /* 0x0000001800187305 */ /* 0x000e24000020f100 */
[----:B0-----:R-:W-:-:S13]  /*1fb0*/  ISETP.NE.AND P1, PT, R24, 0x1, PT ;  /* 0x000000011800780c */ /* 0x001fda0003f25270 */
[----:B------:R-:W-:-:S07]  /*1fc0*/  @P1 IADD3 R14, PT, PT, R0, RZ, RZ ;  /* 0x000000ff000e1210 */ /* 0x000fce0007ffe0ff */
.L_x_409:
        /* <DEDUP_REMOVED lines=17> */
[----:B-----5:R-:W-:Y:S05]  /*20e0*/  CALL.REL.NOINC `($__internal_19_$__cuda_sm3x_div_rn_noftz_f32_slowpath) ;  /* 0x0000000400087944 */ /* 0x020fea0003c00000 */
.L_x_458:
[----:B------:R-:W-:Y:S05]  /*20f0*/  BSYNC.RECONVERGENT B2 ;  /* 0x0000000000027941 */ /* 0x000fea0003800200 */
.L_x_457:
[----:B------:R-:W0:Y:S02]  /*2100*/  LDC.64 R2, c[0x0][0x390] ;  /* 0x0000e400ff027b82 */ /* 0x000e240000000a00 */
[----:B0-----:R-:W-:-:S05]  /*2110*/  IMAD.WIDE R2, R25, 0x4, R2 ;  /* 0x0000000419027825 */ /* 0x001fca00078e0202 */
[----:B------:R-:W-:Y:S01]  /*2120*/  STG.E desc[UR6][R2.64], R0 ;  /* 0x0000000002007986 */ /* 0x000fe2000c101906 */
[----:B------:R-:W-:Y:S05]  /*2130*/  EXIT ;  /* 0x000000000000794d */ /* 0x000fea0003800000 */
.L_x_456:
[----:B------:R-:W1:Y:S02]  /*2140*/  LDC.64 R2, c[0x0][0x390] ;  /* 0x0000e400ff027b82 */ /* 0x000e640000000a00 */
[----:B-1----:R-:W-:-:S05]  /*2150*/  IMAD.WIDE R2, R25, 0x4, R2 ;  /* 0x0000000419027825 */ /* 0x002fca00078e0202 */
[----:B------:R-:W-:Y:S01]  /*2160*/  STG.E desc[UR6][R2.64], RZ ;  /* 0x000000ff02007986 */ /* 0x000fe2000c101906 */
[----:B------:R-:W-:Y:S05]  /*2170*/  EXIT ;  /* 0x000000000000794d */ /* 0x000fea0003800000 */
.L_x_408:
[----:B------:R-:W0:Y:S02]  /*2180*/  LDC.64 R2, c[0x0][0x390] ;  /* 0x0000e400ff027b82 */ /* 0x000e240000000a00 */
[----:B0-----:R-:W-:-:S05]  /*2190*/  IMAD.WIDE R2, R25, 0x4, R2 ;  /* 0x0000000419027825 */ /* 0x001fca00078e0202 */
[----:B------:R-:W-:Y:S01]  /*21a0*/  STG.E desc[UR6][R2.64], RZ ;  /* 0x000000ff02007986 */ /* 0x000fe2000c101906 */
[----:B------:R-:W-:Y:S05]  /*21b0*/  EXIT ;  /* 0x000000000000794d */ /* 0x000fea0003800000 */
        .weak           $__internal_18_$__cuda_sm20_rcp_rn_f32_slowpath
        .type           $__internal_18_$__cuda_sm20_rcp_rn_f32_slowpath,@function
        .size           $__internal_18_$__cuda_sm20_rcp_rn_f32_slowpath,($__internal_19_$__cuda_sm3x_div_rn_noftz_f32_slowpath - $__internal_18_$__cuda_sm20_rcp_rn_f32_slowpath)
$__internal_18_$__cuda_sm20_rcp_rn_f32_slowpath:
        /* <DEDUP_REMOVED lines=15> */
.L_x_460:
[----:B------:R-:W-:-:S05]  /*22b0*/  VIADD R24, R0, 0xffffff03 ;  /* 0xffffff0300187836 */ /* 0x000fca0000000000 */
        /* <DEDUP_REMOVED lines=32> */
.L_x_462:
[----:B------:R0:W1:Y:S02]  /*24c0*/  MUFU.RCP R24, R28 ;  /* 0x0000001c00187308 */ /* 0x0000640000001000 */
.L_x_461:
[----:B------:R-:W-:Y:S05]  /*24d0*/  BSYNC.RECONVERGENT B1 ;  /* 0x0000000000017941 */ /* 0x000fea0003800200 */
.L_x_459:
[----:B0-----:R-:W-:Y:S01]  /*24e0*/  MOV R28, R26 ;  /* 0x0000001a001c7202 */ /* 0x001fe20000000f00 */
[----:B------:R-:W-:-:S04]  /*24f0*/  IMAD.MOV.U32 R29, RZ, RZ, 0x0 ;  /* 0x00000000ff1d7424 */ /* 0x000fc800078e00ff */
[----:B-1----:R-:W-:Y:S05]  /*2500*/  RET.REL.NODEC R28 `(_Z19cuda_compute_scoresPiS_PfS0_iiS0_S_i) ;  /* 0xffffffd81cbc7950 */ /* 0x002fea0003c3ffff */
        .weak           $__internal_19_$__cuda_sm3x_div_rn_noftz_f32_slowpath
        .type           $__internal_19_$__cuda_sm3x_div_rn_noftz_f32_slowpath,@function
        .size           $__internal_19_$__cuda_sm3x_div_rn_noftz_f32_slowpath,(.L_x_700 - $__internal_19_$__cuda_sm3x_div_rn_noftz_f32_slowpath)
$__internal_19_$__cuda_sm3x_div_rn_noftz_f32_slowpath:
        /* <DEDUP_REMOVED lines=34> */
.L_x_464:
[----:B------:R-:W-:Y:S01]  /*2730*/  LEA R36, R26, 0xc0800000, 0x17 ;  /* 0xc08000001a247811 */ /* 0x000fe200078eb8ff */
[----:B------:R-:W-:Y:S01]  /*2740*/  BSSY.RECONVERGENT B1, `(.L_x_469) ;  /* 0x0000036000017945 */ /* 0x000fe20003800200 */
[----:B------:R-:W-:Y:S02]  /*2750*/  IADD3 R33, PT, PT, R33, -0x7f, RZ ;  /* 0xffffff8121217810 */ /* 0x000fe40007ffe0ff */
[----:B------:R-:W-:-:S03]  /*2760*/  IADD3 R36, PT, PT, -R36, R31, RZ ;  /* 0x0000001f24247210 */ /* 0x000fc60007ffe1ff */
[C---:B------:R-:W-:Y:S01]  /*2770*/  IMAD R0, R33.reuse, -0x800000, R0 ;  /* 0xff80000021007824 */ /* 0x040fe200078e0200 */
[----:B------:R-:W0:Y:S01]  /*2780*/  MUFU.RCP R30, R36 ;  /* 0x00000024001e7308 */ /* 0x000e220000001000 */
[----:B------:R-:W-:Y:S01]  /*2790*/  FADD.FTZ R31, -R36, -RZ ;  /* 0x800000ff241f7221 */ /* 0x000fe20000010100 */
[----:B------:R-:W-:-:S05]  /*27a0*/  IADD3 R33, PT, PT, R33, 0x7f, -R26 ;  /* 0x0000007f21217810 */ /* 0x000fca0007ffe81a */
[----:B------:R-:W-:Y:S02]  /*27b0*/  IMAD.IADD R33, R33, 0x1, R28 ;  /* 0x0000000121217824 */ /* 0x000fe400078e021c */
        /* <DEDUP_REMOVED lines=23> */
[----:B------:R-:W-:Y:S02]  /*2930*/  IADD3 R29, PT, PT, R26, 0x20, RZ ;  /* 0x000000201a1d7810 */ /* 0x000fe40007ffe0ff */
[----:B------:R-:W-:Y:S02]  /*2940*/  LOP3.LUT R28, R28, 0x7fffff, RZ, 0xc0, !PT ;  /* 0x007fffff1c1c7812 */ /* 0x000fe400078ec0ff */
[----:B------:R-:W-:Y:S02]  /*2950*/  ISETP.NE.AND P2, PT, R26, RZ, PT ;  /* 0x000000ff1a00720c */ /* 0x000fe40003f45270 */
        /* <DEDUP_REMOVED lines=16> */
.L_x_471:
[----:B------:R-:W-:-:S04]  /*2a60*/  LOP3.LUT R0, R0, 0x80000000, RZ, 0xc0, !PT ;  /* 0x8000000000007812 */ /* 0x000fc800078ec0ff */
[----:B------:R-:W-:Y:S01]  /*2a70*/  LOP3.LUT R0, R0, 0x7f800000, RZ, 0xfc, !PT ;  /* 0x7f80000000007812 */ /* 0x000fe200078efcff */
[----:B------:R-:W-:Y:S06]  /*2a80*/  BRA `(.L_x_472) ;  /* 0x0000000000047947 */ /* 0x000fec0003800000 */
.L_x_470:
[----:B------:R-:W-:-:S07]  /*2a90*/  LEA R0, R33, R0, 0x17 ;  /* 0x0000000021007211 */ /* 0x000fce00078eb8ff */
.L_x_472:
[----:B------:R-:W-:Y:S05]  /*2aa0*/  BSYNC.RECONVERGENT B1 ;  /* 0x0000000000017941 */ /* 0x000fea0003800200 */
.L_x_469:
[----:B------:R-:W-:Y:S05]  /*2ab0*/  BRA `(.L_x_473) ;  /* 0x0000000000207947 */ /* 0x000fea0003800000 */
.L_x_468:
[----:B------:R-:W-:-:S04]  /*2ac0*/  LOP3.LUT R0, R31, 0x80000000, R0, 0x48, !PT ;  /* 0x800000001f007812 */ /* 0x000fc800078e4800 */
[----:B------:R-:W-:Y:S01]  /*2ad0*/  LOP3.LUT R0, R0, 0x7f800000, RZ, 0xfc, !PT ;  /* 0x7f80000000007812 */ /* 0x000fe200078efcff */
[----:B------:R-:W-:Y:S06]  /*2ae0*/  BRA `(.L_x_473) ;  /* 0x0000000000147947 */ /* 0x000fec0003800000 */
.L_x_467:
[----:B------:R-:W-:Y:S01]  /*2af0*/  LOP3.LUT R0, R31, 0x80000000, R0, 0x48, !PT ;  /* 0x800000001f007812 */ /* 0x000fe200078e4800 */
[----:B------:R-:W-:Y:S06]  /*2b00*/  BRA `(.L_x_473) ;  /* 0x00000000000c7947 */ /* 0x000fec0003800000 */
.L_x_466:
[----:B------:R-:W0:Y:S01]  /*2b10*/  MUFU.RSQ R0, -QNAN ;  /* 0xffc0000000007908 */ /* 0x000e220000001400 */
[----:B------:R-:W-:Y:S05]  /*2b20*/  BRA `(.L_x_473) ;  /* 0x0000000000047947 */ /* 0x000fea0003800000 */
.L_x_465:
[----:B------:R-:W-:-:S07]  /*2b30*/  FADD.FTZ R0, R0, R31 ;  /* 0x0000001f00007221 */ /* 0x000fce0000010000 */
.L_x_473:
[----:B------:R-:W-:Y:S05]  /*2b40*/  BSYNC.RECONVERGENT B0 ;  /* 0x0000000000007941 */ /* 0x000fea0003800200 */
.L_x_463:
[----:B------:R-:W-:Y:S01]  /*2b50*/  HFMA2 R29, -RZ, RZ, 0, 0 ;  /* 0x00000000ff1d7431 */ /* 0x000fe200000001ff */
[----:B------:R-:W-:-:S04]  /*2b60*/  MOV R28, R24 ;  /* 0x00000018001c7202 */ /* 0x000fc80000000f00 */
[----:B0-----:R-:W-:Y:S05]  /*2b70*/  RET.REL.NODEC R28 `(_Z19cuda_compute_scoresPiS_PfS0_iiS0_S_i) ;  /* 0xffffffd41c207950 */ /* 0x001fea0003c3ffff */
.L_x_474:
        /* <DEDUP_REMOVED lines=16> */
.L_x_700:


//--------------------- .text._Z23cuda_sample_prob_zero_uPiPfiiS0_S_i --------------------------
	.section	.text._Z23cuda_sample_prob_zero_uPiPfiiS0_S_i,"ax",@progbits
	.align	128
        .global         _Z23cuda_sample_prob_zero_uPiPfiiS0_S_i
        .type           _Z23cuda_sample_prob_zero_uPiPfiiS0_S_i,@function
        .size           _Z23cuda_sample_prob_zero_uPiPfiiS0_S_i,(.L_x_702 - _Z23cuda_sample_prob_zero_uPiPfiiS0_S_i)
        .other          _Z23cuda_sample_prob_zero_uPiPfiiS0_S_i,@"STO_CUDA_ENTRY STV_DEFAULT"
_Z23cuda_sample_prob_zero_uPiPfiiS0_S_i:
.text._Z23cuda_sample_prob_zero_uPiPfiiS0_S_i:
        /* <DEDUP_REMOVED lines=12> */
[----:B------:R-:W4:Y:S08]  /*00c0*/  LDC.64 R10, c[0x0][0x398] ;  /* 0x0000e600ff0a7b82 */ /* 0x000f300000000a00 */
[----:B------:R-:W4:Y:S01]  /*00d0*/  LDC R12, c[0x3][0xc] ;  /* 0x00c00300ff0c7b82 */ /* 0x000f220000000800 */
[----:B0-----:R-:W-:Y:S01]  /*00e0*/  IMAD R5, R4, UR6, RZ ;  /* 0x0000000604057c24 */ /* 0x001fe2000f8e02ff */
[----:B------:R-:W0:Y:S03]  /*00f0*/  LDCU UR6, c[0x3][URZ] ;  /* 0x00c00000ff0677ac */ /* 0x000e260008000800 */
[----:B--2---:R-:W-:-:S04]  /*0100*/  VIADD R3, R5, UR7 ;  /* 0x0000000705037c36 */ /* 0x004fc80008000000 */
[----:B-1----:R-:W-:Y:S02]  /*0110*/  IMAD.WIDE R8, R3, 0x4, R8 ;  /* 0x0000000403087825 */ /* 0x002fe400078e0208 */
[----:B------:R-:W1:Y:S04]  /*0120*/  LDC.64 R2, c[0x0][0x388] ;  /* 0x0000e200ff027b82 */ /* 0x000e680000000a00 */
[----:B---3--:R-:W2:Y:S01]  /*0130*/  LDG.E R9, desc[UR4][R8.64] ;  /* 0x0000000408097981 */ /* 0x008ea2000c1e1900 */
[----:B------:R-:W-:-:S04]  /*0140*/  IMAD R5, R5, 0x2, R4 ;  /* 0x0000000205057824 */ /* 0x000fc800078e0204 */
[----:B-1----:R-:W-:-:S05]  /*0150*/  IMAD.WIDE R2, R5, 0x4, R2 ;  /* 0x0000000405027825 */ /* 0x002fca00078e0202 */
[----:B------:R1:W5:Y:S01]  /*0160*/  LDG.E R5, desc[UR4][R2.64] ;  /* 0x0000000402057981 */ /* 0x000362000c1e1900 */
[----:B----4-:R-:W3:Y:S01]  /*0170*/  MUFU.RCP R0, R12 ;  /* 0x0000000c00007308 */ /* 0x010ee20000001000 */
[----:B--2---:R-:W-:-:S05]  /*0180*/  IMAD.WIDE R10, R9, 0x4, R10 ;  /* 0x00000004090a7825 */ /* 0x004fca00078e020a */
[----:B------:R1:W5:Y:S01]  /*0190*/  LDG.E R7, desc[UR4][R10.64] ;  /* 0x000000040a077981 */ /* 0x000362000c1e1900 */
[----:B0-----:R-:W-:Y:S02]  /*01a0*/  IMAD.U32 R13, RZ, RZ, UR6 ;  /* 0x00000006ff0d7e24 */ /* 0x001fe4000f8e00ff */
[C---:B---3--:R-:W-:Y:S02]  /*01b0*/  FFMA R9, R0.reuse, -R12, 1 ;  /* 0x3f80000000097423 */ /* 0x048fe4000000080c */
[----:B------:R-:W0:Y:S02]  /*01c0*/  FCHK P0, R13, R12 ;  /* 0x0000000c0d007302 */ /* 0x000e240000000000 */
        /* <DEDUP_REMOVED lines=8> */
[----:B0-----:R-:W-:Y:S01]  /*0250*/  MOV R0, UR6 ;  /* 0x0000000600007c02 */ /* 0x001fe20008000f00 */
[----:B-1----:R-:W-:-:S07]  /*0260*/  IMAD.U32 R3, RZ, RZ, UR7 ;  /* 0x00000007ff037e24 */ /* 0x002fce000f8e00ff */
[----:B-----5:R-:W-:Y:S05]  /*0270*/  CALL.REL.NOINC `($__internal_21_$__cuda_sm3x_div_rn_noftz_f32_slowpath) ;  /* 0x0000000400e07944 */ /* 0x020fea0003c00000 */
[----:B------:R-:W-:-:S07]  /*0280*/  IMAD.MOV.U32 R6, RZ, RZ, R2 ;  /* 0x000000ffff067224 */ /* 0x000fce00078e0002 */
.L_x_475:
        /* <DEDUP_REMOVED lines=14> */
[----:B------:R-:W-:Y:S05]  /*0370*/  CALL.REL.NOINC `($__internal_21_$__cuda_sm3x_div_rn_noftz_f32_slowpath) ;  /* 0x0000000400a07944 */ /* 0x000fea0003c00000 */
[----:B------:R-:W-:-:S07]  /*0380*/  MOV R7, R2 ;  /* 0x0000000200077202 */ /* 0x000fce0000000f00 */
.L_x_477:
[----:B------:R-:W-:Y:S05]  /*0390*/  BSYNC.RECONVERGENT B0 ;  /* 0x0000000000007941 */ /* 0x000fea0003800200 */
.L_x_476:
        /* <DEDUP_REMOVED lines=14> */
.L_x_479:
[----:B------:R-:W-:Y:S05]  /*0480*/  BSYNC.RECONVERGENT B0 ;  /* 0x0000000000007941 */ /* 0x000fea0003800200 */
.L_x_478:
[----:B------:R-:W-:Y:S02]  /*0490*/  IMAD.MOV.U32 R3, RZ, RZ, 0x3bbb989d ;  /* 0x3bbb989dff037424 */ /* 0x000fe400078e00ff */
[----:B------:R-:W-:Y:S01]  /*04a0*/  FADD R2, -R2, R7 ;  /* 0x0000000702027221 */ /* 0x000fe20000000100 */
[----:B------:R-:W-:Y:S01]  /*04b0*/  IMAD.MOV.U32 R7, RZ, RZ, 0x437c0000 ;  /* 0x437c0000ff077424 */ /* 0x000fe200078e00ff */
        /* <DEDUP_REMOVED lines=11> */
[----:B0-----:R-:W-:-:S04]  /*0570*/  FFMA R9, R6, R9, 1 ;  /* 0x3f80000006097423 */ /* 0x001fc80000000009 */
[----:B------:R-:W-:-:S05]  /*0580*/  VIADD R0, R9, 0x1800000 ;  /* 0x0180000009007836 */ /* 0x000fca0000000000 */
[----:B------:R-:W-:-:S04]  /*0590*/  LOP3.LUT R0, R0, 0x7f800000, RZ, 0xc0, !PT ;  /* 0x7f80000000007812 */ /* 0x000fc800078ec0ff */
[----:B------:R-:W-:-:S13]  /*05a0*/  ISETP.GT.U32.AND P0, PT, R0, 0x1ffffff, PT ;  /* 0x01ffffff0000780c */ /* 0x000fda0003f04070 */
[----:B------:R-:W-:Y:S05]  /*05b0*/  @P0 BRA `(.L_x_481) ;  /* 0x0000000000100947 */ /* 0x000fea0003800000 */
[----:B------:R-:W-:-:S07]  /*05c0*/  MOV R6, 0x5e0 ;  /* 0x000005e000067802 */ /* 0x000fce0000000f00 */
[----:B------:R-:W-:Y:S05]  /*05d0*/  CALL.REL.NOINC `($__internal_20_$__cuda_sm20_rcp_rn_f32_slowpath) ;  /* 0x0000000000347944 */ /* 0x000fea0003c00000 */
[----:B------:R-:W-:Y:S01]  /*05e0*/  IMAD.MOV.U32 R0, RZ, RZ, R3 ;  /* 0x000000ffff007224 */ /* 0x000fe200078e0003 */
[----:B------:R-:W-:Y:S06]  /*05f0*/  BRA `(.L_x_482) ;  /* 0x0000000000107947 */ /* 0x000fec0003800000 */
.L_x_481:
[----:B------:R-:W0:Y:S02]  /*0600*/  MUFU.RCP R0, R9 ;  /* 0x0000000900007308 */ /* 0x000e240000001000 */
[----:B0-----:R-:W-:-:S04]  /*0610*/  FFMA R2, R9, R0, -1 ;  /* 0xbf80000009027423 */ /* 0x001fc80000000000 */
[----:B------:R-:W-:-:S04]  /*0620*/  FADD.FTZ R3, -R2, -RZ ;  /* 0x800000ff02037221 */ /* 0x000fc80000010100 */
[----:B------:R-:W-:-:S07]  /*0630*/  FFMA R0, R0, R3, R0 ;  /* 0x0000000300007223 */ /* 0x000fce0000000000 */
.L_x_482:
[----:B------:R-:W-:Y:S05]  /*0640*/  BSYNC.RECONVERGENT B0 ;  /* 0x0000000000007941 */ /* 0x000fea0003800200 */
.L_x_480:
[----:B------:R-:W0:Y:S01]  /*0650*/  LDC.64 R2, c[0x0][0x380] ;  /* 0x0000e000ff027b82 */ /* 0x000e220000000a00 */
[----:B------:R-:W-:-:S04]  /*0660*/  FSET.BF.LE.AND R0, R5, R0, PT ;  /* 0x000000000500720a */ /* 0x000fc80003803000 */
[----:B------:R-:W1:Y:S01]  /*0670*/  F2I.TRUNC.NTZ R7, R0 ;  /* 0x0000000000077305 */ /* 0x000e62000020f100 */
[----:B0-----:R-:W-:-:S05]  /*0680*/  IMAD.WIDE R4, R4, 0x4, R2 ;  /* 0x0000000404047825 */ /* 0x001fca00078e0202 */
[----:B-1----:R-:W-:Y:S01]  /*0690*/  STG.E desc[UR4][R4.64], R7 ;  /* 0x0000000704007986 */ /* 0x002fe2000c101904 */
[----:B------:R-:W-:Y:S05]  /*06a0*/  EXIT ;  /* 0x000000000000794d */ /* 0x000fea0003800000 */
        .weak           $__internal_20_$__cuda_sm20_rcp_rn_f32_slowpath
        .type           $__internal_20_$__cuda_sm20_rcp_rn_f32_slowpath,@function
        .size           $__internal_20_$__cuda_sm20_rcp_rn_f32_slowpath,($__internal_21_$__cuda_sm3x_div_rn_noftz_f32_slowpath - $__internal_20_$__cuda_sm20_rcp_rn_f32_slowpath)
$__internal_20_$__cuda_sm20_rcp_rn_f32_slowpath:
[----:B------:R-:W-:Y:S01]  /*06b0*/  SHF.L.U32 R0, R9, 0x1, RZ ;  /* 0x0000000109007819 */ /* 0x000fe200000006ff */
[----:B------:R-:W-:Y:S03]  /*06c0*/  BSSY.RECONVERGENT B1, `(.L_x_483) ;  /* 0x0000031000017945 */ /* 0x000fe60003800200 */
[----:B------:R-:W-:Y:S01]  /*06d0*/  SHF.R.U32.HI R11, RZ, 0x18, R0 ;  /* 0x00000018ff0b7819 */ /* 0x000fe20000011600 */
[----:B------:R-:W-:-:S03]  /*06e0*/  IMAD.MOV.U32 R0, RZ, RZ, R9 ;  /* 0x000000ffff007224 */ /* 0x000fc600078e0009 */
        /* <DEDUP_REMOVED lines=12> */
.L_x_484:
        /* <DEDUP_REMOVED lines=29> */
[----:B------:R-:W-:-:S05]  /*0980*/  @!P0 VIADD R3, R3, 0x1 ;  /* 0x0000000103038836 */ /* 0x000fca0000000000 */
[----:B------:R-:W-:-:S04]  /*0990*/  @!P1 SHF.L.U32 R3, R3, 0x1, RZ ;  /* 0x0000000103039819 */ /* 0x000fc800000006ff */
[----:B------:R-:W-:Y:S01]  /*09a0*/  LOP3.LUT R3, R3, 0x80000000, R0, 0xf8, !PT ;  /* 0x8000000003037812 */ /* 0x000fe200078ef800 */
[----:B------:R-:W-:Y:S06]  /*09b0*/  BRA `(.L_x_485) ;  /* 0x0000000000047947 */ /* 0x000fec0003800000 */
.L_x_486:
[----:B------:R0:W1:Y:S02]  /*09c0*/  MUFU.RCP R3, R0 ;  /* 0x0000000000037308 */ /* 0x0000640000001000 */
.L_x_485:
[----:B------:R-:W-:Y:S05]  /*09d0*/  BSYNC.RECONVERGENT B1 ;  /* 0x0000000000017941 */ /* 0x000fea0003800200 */
.L_x_483:
[----:B------:R-:W-:-:S04]  /*09e0*/  IMAD.MOV.U32 R7, RZ, RZ, 0x0 ;  /* 0x00000000ff077424 */ /* 0x000fc800078e00ff */
[----:B01----:R-:W-:Y:S05]  /*09f0*/  RET.REL.NODEC R6 `(_Z23cuda_sample_prob_zero_uPiPfiiS0_S_i) ;  /* 0xfffffff406807950 */ /* 0x003fea0003c3ffff */
        .weak           $__internal_21_$__cuda_sm3x_div_rn_noftz_f32_slowpath
        .type           $__internal_21_$__cuda_sm3x_div_rn_noftz_f32_slowpath,@function
        .size           $__internal_21_$__cuda_sm3x_div_rn_noftz_f32_slowpath,(.L_x_702 - $__internal_21_$__cuda_sm3x_div_rn_noftz_f32_slowpath)
$__internal_21_$__cuda_sm3x_div_rn_noftz_f32_slowpath:
[----:B------:R-:W-:Y:S01]  /*0a00*/  SHF.R.U32.HI R10, RZ, 0x17, R3 ;  /* 0x00000017ff0a7819 */ /* 0x000fe20000011603 */
[----:B------:R-:W-:Y:S01]  /*0a10*/  BSSY.RECONVERGENT B1, `(.L_x_487) ;  /* 0x0000063000017945 */ /* 0x000fe20003800200 */
[--C-:B------:R-:W-:Y:S02]  /*0a20*/  SHF.R.U32.HI R2, RZ, 0x17, R0.reuse ;  /* 0x00000017ff027819 */ /* 0x100fe40000011600 */
[----:B------:R-:W-:Y:S02]  /*0a30*/  LOP3.LUT R10, R10, 0xff, RZ, 0xc0, !PT ;  /* 0x000000ff0a0a7812 */ /* 0x000fe400078ec0ff */
[----:B------:R-:W-:Y:S01]  /*0a40*/  LOP3.LUT R14, R2, 0xff, RZ, 0xc0, !PT ;  /* 0x000000ff020e7812 */ /* 0x000fe200078ec0ff */
[----:B------:R-:W-:Y:S02]  /*0a50*/  IMAD.MOV.U32 R2, RZ, RZ, R0 ;  /* 0x000000ffff027224 */ /* 0x000fe400078e0000 */
[----:B------:R-:W-:Y:S01]  /*0a60*/  VIADD R12, R10, 0xffffffff ;  /* 0xffffffff0a0c7836 */ /* 0x000fe20000000000 */
[----:B------:R-:W-:-:S04]  /*0a70*/  IADD3 R11, PT, PT, R14, -0x1, RZ ;  /* 0xffffffff0e0b7810 */ /* 0x000fc80007ffe0ff */
        /* <DEDUP_REMOVED lines=25> */
[----:B------:R-:W-:Y:S01]  /*0c10*/  @!P1 FFMA R3, R3, 1.84467440737095516160e+19, RZ ;  /* 0x5f80000003039823 */ /* 0x000fe200000000ff */
[----:B------:R-:W-:-:S07]  /*0c20*/  @!P1 VIADD R9, R9, 0x40 ;  /* 0x0000004009099836 */ /* 0x000fce0000000000 */
.L_x_488:
[----:B------:R-:W-:Y:S01]  /*0c30*/  LEA R12, R10, 0xc0800000, 0x17 ;  /* 0xc08000000a0c7811 */ /* 0x000fe200078eb8ff */
[----:B------:R-:W-:Y:S03]  /*0c40*/  BSSY.RECONVERGENT B2, `(.L_x_493) ;  /* 0x0000036000027945 */ /* 0x000fe60003800200 */
[----:B------:R-:W-:Y:S01]  /*0c50*/  IADD3 R12, PT, PT, -R12, R3, RZ ;  /* 0x000000030c0c7210 */ /* 0x000fe20007ffe1ff */
[----:B------:R-:W-:-:S03]  /*0c60*/  VIADD R3, R14, 0xffffff81 ;  /* 0xffffff810e037836 */ /* 0x000fc60000000000 */
[----:B------:R-:W0:Y:S01]  /*0c70*/  MUFU.RCP R11, R12 ;  /* 0x0000000c000b7308 */ /* 0x000e220000001000 */
[----:B------:R-:W-:Y:S01]  /*0c80*/  FADD.FTZ R13, -R12, -RZ ;  /* 0x800000ff0c0d7221 */ /* 0x000fe20000010100 */
[C---:B------:R-:W-:Y:S01]  /*0c90*/  IMAD R2, R3.reuse, -0x800000, R2 ;  /* 0xff80000003027824 */ /* 0x040fe200078e0202 */
        /* <DEDUP_REMOVED lines=23> */
[C---:B------:R-:W-:Y:S02]  /*0e10*/  VIADD R12, R13.reuse, 0x20 ;  /* 0x000000200d0c7836 */ /* 0x040fe40000000000 */
[CCC-:B------:R-:W-:Y:S01]  /*0e20*/  FFMA.RM R10, R16.reuse, R14.reuse, R11.reuse ;  /* 0x0000000e100a7223 */ /* 0x1c0fe2000000400b */
[----:B------:R-:W-:Y:S02]  /*0e30*/  ISETP.NE.AND P2, PT, R13, RZ, PT ;  /* 0x000000ff0d00720c */ /* 0x000fe40003f45270 */
[----:B------:R-:W-:Y:S01]  /*0e40*/  LOP3.LUT R9, R3, 0x7fffff, RZ, 0xc0, !PT ;  /* 0x007fffff03097812 */ /* 0x000fe200078ec0ff */
[----:B------:R-:W-:Y:S01]  /*0e50*/  FFMA.RP R3, R16, R14, R11 ;  /* 0x0000000e10037223 */ /* 0x000fe2000000800b */
[----:B------:R-:W-:Y:S02]  /*0e60*/  ISETP.NE.AND P1, PT, R13, RZ, PT ;  /* 0x000000ff0d00720c */ /* 0x000fe40003f25270 */
        /* <DEDUP_REMOVED lines=15> */
.L_x_495:
[----:B------:R-:W-:-:S04]  /*0f60*/  LOP3.LUT R2, R2, 0x80000000, RZ, 0xc0, !PT ;  /* 0x8000000002027812 */ /* 0x000fc800078ec0ff */
[----:B------:R-:W-:Y:S01]  /*0f70*/  LOP3.LUT R2, R2, 0x7f800000, RZ, 0xfc, !PT ;  /* 0x7f80000002027812 */ /* 0x000fe200078efcff */
[----:B------:R-:W-:Y:S06]  /*0f80*/  BRA `(.L_x_496) ;  /* 0x0000000000047947 */ /* 0x000fec0003800000 */
.L_x_494:
[----:B------:R-:W-:-:S07]  /*0f90*/  IMAD R2, R10, 0x800000, R2 ;  /* 0x008000000a027824 */ /* 0x000fce00078e0202 */
.L_x_496:
[----:B------:R-:W-:Y:S05]  /*0fa0*/  BSYNC.RECONVERGENT B2 ;  /* 0x0000000000027941 */ /* 0x000fea0003800200 */
.L_x_493:
[----:B------:R-:W-:Y:S05]  /*0fb0*/  BRA `(.L_x_497) ;  /* 0x0000000000207947 */ /* 0x000fea0003800000 */
.L_x_492:
[----:B------:R-:W-:-:S04]  /*0fc0*/  LOP3.LUT R2, R3, 0x80000000, R2, 0x48, !PT ;  /* 0x8000000003027812 */ /* 0x000fc800078e4802 */
[----:B------:R-:W-:Y:S01]  /*0fd0*/  LOP3.LUT R2, R2, 0x7f800000, RZ, 0xfc, !PT ;  /* 0x7f80000002027812 */ /* 0x000fe200078efcff */
[----:B------:R-:W-:Y:S06]  /*0fe0*/  BRA `(.L_x_497) ;  /* 0x0000000000147947 */ /* 0x000fec0003800000 */
.L_x_491:
[----:B------:R-:W-:Y:S01]  /*0ff0*/  LOP3.LUT R2, R3, 0x80000000, R2, 0x48, !PT ;  /* 0x8000000003027812 */ /* 0x000fe200078e4802 */
[----:B------:R-:W-:Y:S06]  /*1000*/  BRA `(.L_x_497) ;  /* 0x00000000000c7947 */ /* 0x000fec0003800000 */
.L_x_490:
[----:B------:R-:W0:Y:S01]  /*1010*/  MUFU.RSQ R2, -QNAN ;  /* 0xffc0000000027908 */ /* 0x000e220000001400 */
[----:B------:R-:W-:Y:S05]  /*1020*/  BRA `(.L_x_497) ;  /* 0x0000000000047947 */ /* 0x000fea0003800000 */
.L_x_489:
[----:B------:R-:W-:-:S07]  /*1030*/  FADD.FTZ R2, R0, R3 ;  /* 0x0000000300027221 */ /* 0x000fce0000010000 */
.L_x_497:
[----:B------:R-:W-:Y:S05]  /*1040*/  BSYNC.RECONVERGENT B1 ;  /* 0x0000000000017941 */ /* 0x000fea0003800200 */
.L_x_487:
[----:B------:R-:W-:-:S04]  /*1050*/  HFMA2 R9, -RZ, RZ, 0, 0 ;  /* 0x00000000ff097431 */ /* 0x000fc800000001ff */
[----:B0-----:R-:W-:Y:S05]  /*1060*/  RET.REL.NODEC R8 `(_Z23cuda_sample_prob_zero_uPiPfiiS0_S_i) ;  /* 0xffffffec08e47950 */ /* 0x001fea0003c3ffff */
.L_x_498:
        /* <DEDUP_REMOVED lines=9> */
.L_x_702:


//--------------------- .text._Z22cuda_compute_scores_l0PfS_S_S_PiS0_iiii --------------------------
	.section	.text._Z22cuda_compute_scores_l0PfS_S_S_PiS0_iiii,"ax",@progbits
	.align	128
        .global         _Z22cuda_compute_scores_l0PfS_S_S_PiS0_iiii
        .type           _Z22cuda_compute_scores_l0PfS_S_S_PiS0_iiii,@function
        .size           _Z22cuda_compute_scores_l0PfS_S_S_PiS0_iiii,(.L_x_718 - _Z22cuda_compute_scores_l0PfS_S_S_PiS0_iiii)
        .other          _Z22cuda_compute_scores_l0PfS_S_S_PiS0_iiii,@"STO_CUDA_ENTRY STV_DEFAULT"
_Z22cuda_compute_scores_l0PfS_S_S_PiS0_iiii:
.text._Z22cuda_compute_scores_l0PfS_S_S_PiS0_iiii:
        /* <DEDUP_REMOVED lines=13> */
[----:B------:R-:W5:Y:S01]  /*00d0*/  LDC.64 R6, c[0x0][0x388] ;  /* 0x0000e200ff067b82 */ /* 0x000f620000000a00 */
[----:B0-----:R-:W-:-:S05]  /*00e0*/  IMAD R4, R0, UR12, RZ ;  /* 0x0000000c00047c24 */ /* 0x001fca000f8e02ff */
[----:B--2---:R-:W-:Y:S01]  /*00f0*/  IADD3 R5, PT, PT, R4, UR4, RZ ;  /* 0x0000000404057c10 */ /* 0x004fe2000fffe0ff */
[----:B-1----:R-:W-:Y:S01]  /*0100*/  IMAD.WIDE R2, R0, 0x4, R2 ;  /* 0x0000000400027825 */ /* 0x002fe200078e0202 */
[----:B------:R-:W0:Y:S04]  /*0110*/  LDC.64 R8, c[0x0][0x398] ;  /* 0x0000e600ff087b82 */ /* 0x000e280000000a00 */
[----:B---3--:R1:W-:Y:S01]  /*0120*/  STG.E desc[UR10][R2.64], RZ ;  /* 0x000000ff02007986 */ /* 0x0083e2000c10190a */
[----:B----4-:R-:W-:-:S06]  /*0130*/  IMAD.WIDE R10, R5, 0x4, R10 ;  /* 0x00000004050a7825 */ /* 0x010fcc00078e020a */
[----:B------:R-:W5:Y:S02]  /*0140*/  LDG.E R11, desc[UR10][R10.64] ;  /* 0x0000000a0a0b7981 */ /* 0x000f64000c1e1900 */
[----:B-----5:R-:W-:-:S05]  /*0150*/  IMAD.WIDE R12, R11, 0x4, R6 ;  /* 0x000000040b0c7825 */ /* 0x020fca00078e0206 */
[----:B------:R-:W2:Y:S01]  /*0160*/  LDG.E R5, desc[UR10][R12.64] ;  /* 0x0000000a0c057981 */ /* 0x000ea2000c1e1900 */
[----:B0-----:R-:W-:-:S05]  /*0170*/  IMAD.WIDE R8, R0, 0x4, R8 ;  /* 0x0000000400087825 */ /* 0x001fca00078e0208 */
[----:B------:R1:W-:Y:S01]  /*0180*/  STG.E desc[UR10][R8.64], RZ ;  /* 0x000000ff08007986 */ /* 0x0003e2000c10190a */
[----:B--2---:R-:W-:-:S13]  /*0190*/  FSETP.GT.AND P0, PT, |R5|, 9.9999999747524270788e-07, PT ;  /* 0x358637bd0500780b */ /* 0x004fda0003f04200 */
[----:B-1----:R-:W-:Y:S05]  /*01a0*/  @!P0 EXIT ;  /* 0x000000000000894d */ /* 0x002fea0003800000 */
[----:B------:R-:W-:-:S09]  /*01b0*/  UISETP.GE.AND UP0, UPT, UR12, 0x1, UPT ;  /* 0x000000010c00788c */ /* 0x000fd2000bf06270 */
[----:B------:R-:W-:Y:S05]  /*01c0*/  BRA.U !UP0, `(.L_x_499) ;  /* 0x0000001508947547 */ /* 0x000fea000b800000 */
[----:B------:R-:W-:Y:S02]  /*01d0*/  UISETP.GE.U32.AND UP0, UPT, UR12, 0x8, UPT ;  /* 0x000000080c00788c */ /* 0x000fe4000bf06070 */
[----:B------:R-:W-:Y:S01]  /*01e0*/  ULOP3.LUT UR8, UR12, 0x7, URZ, 0xc0, !UPT ;  /* 0x000000070c087892 */ /* 0x000fe2000f8ec0ff */
[----:B------:R-:W-:-:S06]  /*01f0*/  UMOV UR4, URZ ;  /* 0x000000ff00047c82 */ /* 0x000fcc0008000000 */
[----:B------:R-:W-:Y:S05]  /*0200*/  BRA.U !UP0, `(.L_x_500) ;  /* 0x0000000908d87547 */ /* 0x000fea000b800000 */
[----:B------:R-:W0:Y:S01]  /*0210*/  LDC.64 R6, c[0x0][0x388] ;  /* 0x0000e200ff067b82 */ /* 0x000e220000000a00 */
[----:B------:R-:W1:Y:S01]  /*0220*/  LDCU.64 UR6, c[0x0][0x3a0] ;  /* 0x00007400ff0677ac */ /* 0x000e620008000a00 */
[----:B------:R-:W-:Y:S01]  /*0230*/  MOV R12, R4 ;  /* 0x00000004000c7202 */ /* 0x000fe20000000f00 */
[----:B------:R-:W-:-:S04]  /*0240*/  ULOP3.LUT UR4, UR12, 0x7ffffff8, URZ, 0xc0, !UPT ;  /* 0x7ffffff80c047892 */ /* 0x000fc8000f8ec0ff */
[----:B------:R-:W-:Y:S02]  /*0250*/  UIADD3 UR9, UPT, UPT, -UR4, URZ, URZ ;  /* 0x000000ff04097290 */ /* 0x000fe4000fffe1ff */
[----:B-1----:R-:W-:-:S04]  /*0260*/  UIADD3 UR5, UP0, UPT, UR6, 0x10, URZ ;  /* 0x0000001006057890 */ /* 0x002fc8000ff1e0ff */
[----:B------:R-:W-:-:S12]  /*0270*/  UIADD3.X UR6, UPT, UPT, URZ, UR7, URZ, UP0, !UPT ;  /* 0x00000007ff067290 */ /* 0x000fd800087fe4ff */
.L_x_533:
[----:B------:R-:W-:Y:S02]  /*0280*/  MOV R10, UR5 ;  /* 0x00000005000a7c02 */ /* 0x000fe40008000f00 */
[----:B-1----:R-:W-:-:S03]  /*0290*/  MOV R11, UR6 ;  /* 0x00000006000b7c02 */ /* 0x002fc60008000f00 */
[----:B------:R-:W-:-:S05]  /*02a0*/  IMAD.WIDE R10, R12, 0x4, R10 ;  /* 0x000000040c0a7825 */ /* 0x000fca00078e020a */
[----:B0-----:R-:W0:Y:S02]  /*02b0*/  LDG.E R15, desc[UR10][R10.64+-0x10] ;  /* 0xfffff00a0a0f7981 */ /* 0x001e24000c1e1900 */
[----:B0-----:R-:W-:-:S06]  /*02c0*/  IMAD.WIDE R14, R15, 0x4, R6 ;  /* 0x000000040f0e7825 */ /* 0x001fcc00078e0206 */
[----:B------:R-:W2:Y:S01]  /*02d0*/  LDG.E R14, desc[UR10][R14.64] ;  /* 0x0000000a0e0e7981 */ /* 0x000ea2000c1e1900 */
[----:B------:R-:W-:Y:S01]  /*02e0*/  UIADD3 UR9, UPT, UPT, UR9, 0x8, URZ ;  /* 0x0000000809097890 */ /* 0x000fe2000fffe0ff */
[----:B------:R-:W-:Y:S03]  /*02f0*/  BSSY.RECONVERGENT B0, `(.L_x_501) ;  /* 0x000000b000007945 */ /* 0x000fe60003800200 */
[----:B------:R-:W-:Y:S01]  /*0300*/  UISETP.NE.AND UP0, UPT, UR9, URZ, UPT ;  /* 0x000000ff0900728c */ /* 0x000fe2000bf05270 */
[----:B--2---:R-:W-:-:S05]  /*0310*/  FADD R13, -R5, R14 ;  /* 0x0000000e050d7221 */ /* 0x004fca0000000100 */
[----:B------:R-:W-:-:S13]  /*0320*/  FSETP.GTU.AND P0, PT, |R13|, 9.9999999747524270788e-07, PT ;  /* 0x358637bd0d00780b */ /* 0x000fda0003f0c200 */
[----:B------:R-:W-:Y:S05]  /*0330*/  @P0 BRA `(.L_x_502) ;  /* 0x0000000000180947 */ /* 0x000fea0003800000 */
[----:B------:R-:W2:Y:S02]  /*0340*/  LDG.E R13, desc[UR10][R2.64] ;  /* 0x0000000a020d7981 */ /* 0x000ea4000c1e1900 */
[----:B--2---:R-:W-:-:S05]  /*0350*/  FADD R13, R13, 1 ;  /* 0x3f8000000d0d7421 */ /* 0x004fca0000000000 */
[----:B------:R0:W-:Y:S04]  /*0360*/  STG.E desc[UR10][R2.64], R13 ;  /* 0x0000000d02007986 */ /* 0x0001e8000c10190a */
[----:B------:R-:W2:Y:S02]  /*0370*/  LDG.E R15, desc[UR10][R10.64+-0x10] ;  /* 0xfffff00a0a0f7981 */ /* 0x000ea4000c1e1900 */
[----:B--2---:R-:W-:-:S06]  /*0380*/  IMAD.WIDE R14, R15, 0x4, R6 ;  /* 0x000000040f0e7825 */ /* 0x004fcc00078e0206 */
[----:B------:R0:W5:Y:S02]  /*0390*/  LDG.E R14, desc[UR10][R14.64] ;  /* 0x0000000a0e0e7981 */ /* 0x000164000c1e1900 */
.L_x_502:
[----:B------:R-:W-:Y:S05]  /*03a0*/  BSYNC.RECONVERGENT B0 ;  /* 0x0000000000007941 */ /* 0x000fea0003800200 */
.L_x_501:
[----:B-----5:R-:W-:Y:S01]  /*03b0*/  FSETP.GTU.AND P0, PT, |R14|, 9.9999999747524270788e-07, PT ;  /* 0x358637bd0e00780b */ /* 0x020fe20003f0c200 */
[----:B------:R-:W-:-:S12]  /*03c0*/  BSSY.RECONVERGENT B0, `(.L_x_503) ;  /* 0x0000005000007945 */ /* 0x000fd80003800200 */
[----:B------:R-:W-:Y:S05]  /*03d0*/  @P0 BRA `(.L_x_504) ;  /* 0x00000000000c0947 */ /* 0x000fea0003800000 */
[----:B0-----:R-:W2:Y:S02]  /*03e0*/  LDG.E R13, desc[UR10][R2.64] ;  /* 0x0000000a020d7981 */ /* 0x001ea4000c1e1900 */
[----:B--2---:R-:W-:-:S05]  /*03f0*/  FADD R13, R13, -1 ;  /* 0xbf8000000d0d7421 */ /* 0x004fca0000000000 */
[----:B------:R1:W-:Y:S02]  /*0400*/  STG.E desc[UR10][R2.64], R13 ;  /* 0x0000000d02007986 */ /* 0x0003e4000c10190a */
.L_x_504:
[----:B------:R-:W-:Y:S05]  /*0410*/  BSYNC.RECONVERGENT B0 ;  /* 0x0000000000007941 */ /* 0x000fea0003800200 */
.L_x_503:
[----:B0-----:R-:W2:Y:S02]  /*0420*/  LDG.E R15, desc[UR10][R10.64+-0xc] ;  /* 0xfffff40a0a0f7981 */ /* 0x001ea4000c1e1900 */
[----:B--2---:R-:W-:-:S06]  /*0430*/  IMAD.WIDE R14, R15, 0x4, R6 ;  /* 0x000000040f0e7825 */ /* 0x004fcc00078e0206 */
[----:B------:R-:W1:Y:S01]  /*0440*/  LDG.E R14, desc[UR10][R14.64] ;  /* 0x0000000a0e0e7981 */ /* 0x000e62000c1e1900 */
[----:B------:R-:W-:Y:S01]  /*0450*/  BSSY.RECONVERGENT B0, `(.L_x_505) ;  /* 0x000000a000007945 */ /* 0x000fe20003800200 */
[----:B-1----:R-:W-:-:S05]  /*0460*/  FADD R13, -R5, R14 ;  /* 0x0000000e050d7221 */ /* 0x002fca0000000100 */
        /* <DEDUP_REMOVED lines=8> */
.L_x_506:
[----:B------:R-:W-:Y:S05]  /*04f0*/  BSYNC.RECONVERGENT B0 ;  /* 0x0000000000007941 */ /* 0x000fea0003800200 */
.L_x_505:
[----:B-----5:R-:W-:Y:S01]  /*0500*/  FSETP.GTU.AND P0, PT, |R14|, 9.9999999747524270788e-07, PT ;  /* 0x358637bd0e00780b */ /* 0x020fe20003f0c200 */
[----:B------:R-:W-:-:S12]  /*0510*/  BSSY.RECONVERGENT B0, `(.L_x_507) ;  /* 0x0000005000007945 */ /* 0x000fd80003800200 */
[----:B------:R-:W-:Y:S05]  /*0520*/  @P0 BRA `(.L_x_508) ;  /* 0x00000000000c0947 */ /* 0x000fea0003800000 */
[----:B0-----:R-:W2:Y:S02]  /*0530*/  LDG.E R13, desc[UR10][R2.64] ;  /* 0x0000000a020d7981 */ /* 0x001ea4000c1e1900 */
[----:B--2---:R-:W-:-:S05]  /*0540*/  FADD R13, R13, -1 ;  /* 0xbf8000000d0d7421 */ /* 0x004fca0000000000 */
[----:B------:R1:W-:Y:S02]  /*0550*/  STG.E desc[UR10][R2.64], R13 ;  /* 0x0000000d02007986 */ /* 0x0003e4000c10190a */
.L_x_508:
[----:B------:R-:W-:Y:S05]  /*0560*/  BSYNC.RECONVERGENT B0 ;  /* 0x0000000000007941 */ /* 0x000fea0003800200 */
.L_x_507:
        /* <DEDUP_REMOVED lines=13> */
.L_x_510:
[----:B------:R-:W-:Y:S05]  /*0640*/  BSYNC.RECONVERGENT B0 ;  /* 0x0000000000007941 */ /* 0x000fea0003800200 */
.L_x_509:
[----:B-----5:R-:W-:Y:S01]  /*0650*/  FSETP.GTU.AND P0, PT, |R14|, 9.9999999747524270788e-07, PT ;  /* 0x358637bd0e00780b */ /* 0x020fe20003f0c200 */
[----:B------:R-:W-:-:S12]  /*0660*/  BSSY.RECONVERGENT B0, `(.L_x_511) ;  /* 0x0000005000007945 */ /* 0x000fd80003800200 */
[----:B------:R-:W-:Y:S05]  /*0670*/  @P0 BRA `(.L_x_512) ;  /* 0x00000000000c0947 */ /* 0x000fea0003800000 */
[----:B0-----:R-:W2:Y:S02]  /*0680*/  LDG.E R13, desc[UR10][R2.64] ;  /* 0x0000000a020d7981 */ /* 0x001ea4000c1e1900 */
[----:B--2---:R-:W-:-:S05]  /*0690*/  FADD R13, R13, -1 ;  /* 0xbf8000000d0d7421 */ /* 0x004fca0000000000 */
[----:B------:R1:W-:Y:S02]  /*06a0*/  STG.E desc[UR10][R2.64], R13 ;  /* 0x0000000d02007986 */ /* 0x0003e4000c10190a */
.L_x_512:
[----:B------:R-:W-:Y:S05]  /*06b0*/  BSYNC.RECONVERGENT B0 ;  /* 0x0000000000007941 */ /* 0x000fea0003800200 */
.L_x_511:
        /* <DEDUP_REMOVED lines=13> */
.L_x_514:
[----:B------:R-:W-:Y:S05]  /*0790*/  BSYNC.RECONVERGENT B0 ;  /* 0x0000000000007941 */ /* 0x000fea0003800200 */
.L_x_513:
[----:B-----5:R-:W-:Y:S01]  /*07a0*/  FSETP.GTU.AND P0, PT, |R14|, 9.9999999747524270788e-07, PT ;  /* 0x358637bd0e00780b */ /* 0x020fe20003f0c200 */
[----:B------:R-:W-:-:S12]  /*07b0*/  BSSY.RECONVERGENT B0, `(.L_x_515) ;  /* 0x0000005000007945 */ /* 0x000fd80003800200 */
[----:B------:R-:W-:Y:S05]  /*07c0*/  @P0 BRA `(.L_x_516) ;  /* 0x00000000000c0947 */ /* 0x000fea0003800000 */
[----:B0-----:R-:W2:Y:S02]  /*07d0*/  LDG.E R13, desc[UR10][R2.64] ;  /* 0x0000000a020d7981 */ /* 0x001ea4000c1e1900 */
[----:B--2---:R-:W-:-:S05]  /*07e0*/  FADD R13, R13, -1 ;  /* 0xbf8000000d0d7421 */ /* 0x004fca0000000000 */
[----:B------:R1:W-:Y:S02]  /*07f0*/  STG.E desc[UR10][R2.64], R13 ;  /* 0x0000000d02007986 */ /* 0x0003e4000c10190a */
.L_x_516:
[----:B------:R-:W-:Y:S05]  /*0800*/  BSYNC.RECONVERGENT B0 ;  /* 0x0000000000007941 */ /* 0x000fea0003800200 */
.L_x_515:
        /* <DEDUP_REMOVED lines=13> */
.L_x_518:
[----:B------:R-:W-:Y:S05]  /*08e0*/  BSYNC.RECONVERGENT B0 ;  /* 0x0000000000007941 */ /* 0x000fea0003800200 */
.L_x_517:
[----:B-----5:R-:W-:Y:S01]  /*08f0*/  FSETP.GTU.AND P0, PT, |R14|, 9.9999999747524270788e-07, PT ;  /* 0x358637bd0e00780b */ /* 0x020fe20003f0c200 */
[----:B------:R-:W-:-:S12]  /*0900*/  BSSY.RECONVERGENT B0, `(.L_x_519) ;  /* 0x0000005000007945 */ /* 0x000fd80003800200 */
[----:B------:R-:W-:Y:S05]  /*0910*/  @P0 BRA `(.L_x_520) ;  /* 0x00000000000c0947 */ /* 0x000fea0003800000 */
[----:B0-----:R-:W2:Y:S02]  /*0920*/  LDG.E R13, desc[UR10][R2.64] ;  /* 0x0000000a020d7981 */ /* 0x001ea4000c1e1900 */
[----:B--2---:R-:W-:-:S05]  /*0930*/  FADD R13, R13, -1 ;  /* 0xbf8000000d0d7421 */ /* 0x004fca0000000000 */
[----:B------:R1:W-:Y:S02]  /*0940*/  STG.E desc[UR10][R2.64], R13 ;  /* 0x0000000d02007986 */ /* 0x0003e4000c10190a */
.L_x_520:
[----:B------:R-:W-:Y:S05]  /*0950*/  BSYNC.RECONVERGENT B0 ;  /* 0x0000000000007941 */ /* 0x000fea0003800200 */
.L_x_519:
        /* <DEDUP_REMOVED lines=13> */
.L_x_522:
[----:B------:R-:W-:Y:S05]  /*0a30*/  BSYNC.RECONVERGENT B0 ;  /* 0x0000000000007941 */ /* 0x000fea0003800200 */
.L_x_521:
[----:B-----5:R-:W-:Y:S01]  /*0a40*/  FSETP.GTU.AND P0, PT, |R14|, 9.9999999747524270788e-07, PT ;  /* 0x358637bd0e00780b */ /* 0x020fe20003f0c200 */
[----:B------:R-:W-:-:S12]  /*0a50*/  BSSY.RECONVERGENT B0, `(.L_x_523) ;  /* 0x0000005000007945 */ /* 0x000fd80003800200 */
[----:B------:R-:W-:Y:S05]  /*0a60*/  @P0 BRA `(.L_x_524) ;  /* 0x00000000000c0947 */ /* 0x000fea0003800000 */
[----:B0-----:R-:W2:Y:S02]  /*0a70*/  LDG.E R13, desc[UR10][R2.64] ;  /* 0x0000000a020d7981 */ /* 0x001ea4000c1e1900 */
[----:B--2---:R-:W-:-:S05]  /*0a80*/  FADD R13, R13, -1 ;  /* 0xbf8000000d0d7421 */ /* 0x004fca0000000000 */
[----:B------:R1:W-:Y:S02]  /*0a90*/  STG.E desc[UR10][R2.64], R13 ;  /* 0x0000000d02007986 */ /* 0x0003e4000c10190a */
.L_x_524:
[----:B------:R-:W-:Y:S05]  /*0aa0*/  BSYNC.RECONVERGENT B0 ;  /* 0x0000000000007941 */ /* 0x000fea0003800200 */
.L_x_523:
        /* <DEDUP_REMOVED lines=13> */
.L_x_526:
[----:B------:R-:W-:Y:S05]  /*0b80*/  BSYNC.RECONVERGENT B0 ;  /* 0x0000000000007941 */ /* 0x000fea0003800200 */
.L_x_525:
[----:B-----5:R-:W-:Y:S01]  /*0b90*/  FSETP.GTU.AND P0, PT, |R14|, 9.9999999747524270788e-07, PT ;  /* 0x358637bd0e00780b */ /* 0x020fe20003f0c200 */
[----:B------:R-:W-:-:S12]  /*0ba0*/  BSSY.RECONVERGENT B0, `(.L_x_527) ;  /* 0x0000005000007945 */ /* 0x000fd80003800200 */
[----:B------:R-:W-:Y:S05]  /*0bb0*/  @P0 BRA `(.L_x_528) ;  /* 0x00000000000c0947 */ /* 0x000fea0003800000 */
[----:B0-----:R-:W2:Y:S02]  /*0bc0*/  LDG.E R13, desc[UR10][R2.64] ;  /* 0x0000000a020d7981 */ /* 0x001ea4000c1e1900 */
[----:B--2---:R-:W-:-:S05]  /*0bd0*/  FADD R13, R13, -1 ;  /* 0xbf8000000d0d7421 */ /* 0x004fca0000000000 */
[----:B------:R1:W-:Y:S02]  /*0be0*/  STG.E desc[UR10][R2.64], R13 ;  /* 0x0000000d02007986 */ /* 0x0003e4000c10190a */
.L_x_528:
[----:B------:R-:W-:Y:S05]  /*0bf0*/  BSYNC.RECONVERGENT B0 ;  /* 0x0000000000007941 */ /* 0x000fea0003800200 */
.L_x_527:
        /* <DEDUP_REMOVED lines=13> */
.L_x_530:
[----:B------:R-:W-:Y:S05]  /*0cd0*/  BSYNC.RECONVERGENT B0 ;  /* 0x0000000000007941 */ /* 0x000fea0003800200 */
.L_x_529:
[----:B-----5:R-:W-:Y:S01]  /*0ce0*/  FSETP.GTU.AND P0, PT, |R14|, 9.9999999747524270788e-07, PT ;  /* 0x358637bd0e00780b */ /* 0x020fe20003f0c200 */
[----:B------:R-:W-:-:S12]  /*0cf0*/  BSSY.RECONVERGENT B0, `(.L_x_531) ;  /* 0x0000005000007945 */ /* 0x000fd80003800200 */
[----:B------:R-:W-:Y:S05]  /*0d00*/  @P0 BRA `(.L_x_532) ;  /* 0x00000000000c0947 */ /* 0x000fea0003800000 */
[----:B------:R-:W2:Y:S02]  /*0d10*/  LDG.E R11, desc[UR10][R2.64] ;  /* 0x0000000a020b7981 */ /* 0x000ea4000c1e1900 */
[----:B--2---:R-:W-:-:S05]  /*0d20*/  FADD R11, R11, -1 ;  /* 0xbf8000000b0b7421 */ /* 0x004fca0000000000 */
[----:B------:R1:W-:Y:S02]  /*0d30*/  STG.E desc[UR10][R2.64], R11 ;  /* 0x0000000b02007986 */ /* 0x0003e4000c10190a */
.L_x_532:
[----:B------:R-:W-:Y:S05]  /*0d40*/  BSYNC.RECONVERGENT B0 ;  /* 0x0000000000007941 */ /* 0x000fea0003800200 */
.L_x_531:
[----:B------:R-:W-:Y:S01]  /*0d50*/  IADD3 R12, PT, PT, R12, 0x8, RZ ;  /* 0x000000080c0c7810 */ /* 0x000fe20007ffe0ff */
[----:B------:R-:W-:Y:S06]  /*0d60*/  BRA.U UP0, `(.L_x_533) ;  /* 0xfffffff500447547 */ /* 0x000fec000b83ffff */
.L_x_500:
[----:B------:R-:W-:-:S09]  /*0d70*/  UISETP.NE.AND UP0, UPT, UR8, URZ, UPT ;  /* 0x000000ff0800728c */ /* 0x000fd2000bf05270 */
[----:B------:R-:W-:Y:S05]  /*0d80*/  BRA.U !UP0, `(.L_x_499) ;  /* 0x0000000908a47547 */ /* 0x000fea000b800000 */
[----:B------:R-:W2:Y:S01]  /*0d90*/  LDCU UR7, c[0x0][0x3b4] ;  /* 0x00007680ff0777ac */ /* 0x000ea20008000800 */
[----:B------:R-:W-:Y:S02]  /*0da0*/  UISETP.GE.U32.AND UP0, UPT, UR8, 0x4, UPT ;  /* 0x000000040800788c */ /* 0x000fe4000bf06070 */
[----:B--2---:R-:W-:-:S07]  /*0db0*/  ULOP3.LUT UR5, UR7, 0x3, URZ, 0xc0, !UPT ;  /* 0x0000000307057892 */ /* 0x004fce000f8ec0ff */
[----:B------:R-:W-:Y:S05]  /*0dc0*/  BRA.U !UP0, `(.L_x_534) ;  /* 0x0000000508607547 */ /* 0x000fea000b800000 */
[----:B-1----:R-:W1:Y:S01]  /*0dd0*/  LDC.64 R10, c[0x0][0x3a0] ;  /* 0x0000e800ff0a7b82 */ /* 0x002e620000000a00 */
[----:B0-----:R-:W-:-:S05]  /*0de0*/  IADD3 R13, PT, PT, R4, UR4, RZ ;  /* 0x00000004040d7c10 */ /* 0x001fca000fffe0ff */
[----:B-1----:R-:W-:-:S05]  /*0df0*/  IMAD.WIDE R10, R13, 0x4, R10 ;  /* 0x000000040d0a7825 */ /* 0x002fca00078e020a */
[----:B------:R-:W2:Y:S02]  /*0e00*/  LDG.E R13, desc[UR10][R10.64] ;  /* 0x0000000a0a0d7981 */ /* 0x000ea4000c1e1900 */
[----:B--2---:R-:W-:-:S06]  /*0e10*/  IMAD.WIDE R12, R13, 0x4, R6 ;  /* 0x000000040d0c7825 */ /* 0x004fcc00078e0206 */
[----:B------:R-:W2:Y:S01]  /*0e20*/  LDG.E R12, desc[UR10][R12.64] ;  /* 0x0000000a0c0c7981 */ /* 0x000ea2000c1e1900 */
[----:B------:R-:W-:Y:S01]  /*0e30*/  BSSY.RECONVERGENT B0, `(.L_x_535) ;  /* 0x000000a000007945 */ /* 0x000fe20003800200 */
        /* <DEDUP_REMOVED lines=9> */
.L_x_536:
[----:B------:R-:W-:Y:S05]  /*0ed0*/  BSYNC.RECONVERGENT B0 ;  /* 0x0000000000007941 */ /* 0x000fea0003800200 */
.L_x_535:
[----:B-----5:R-:W-:Y:S01]  /*0ee0*/  FSETP.GTU.AND P0, PT, |R12|, 9.9999999747524270788e-07, PT ;  /* 0x358637bd0c00780b */ /* 0x020fe20003f0c200 */
[----:B------:R-:W-:-:S12]  /*0ef0*/  BSSY.RECONVERGENT B0, `(.L_x_537) ;  /* 0x0000005000007945 */ /* 0x000fd80003800200 */
[----:B------:R-:W-:Y:S05]  /*0f00*/  @P0 BRA `(.L_x_538) ;  /* 0x00000000000c0947 */ /* 0x000fea0003800000 */
[----:B0-----:R-:W2:Y:S02]  /*0f10*/  LDG.E R13, desc[UR10][R2.64] ;  /* 0x0000000a020d7981 */ /* 0x001ea4000c1e1900 */
[----:B--2---:R-:W-:-:S05]  /*0f20*/  FADD R13, R13, -1 ;  /* 0xbf8000000d0d7421 */ /* 0x004fca0000000000 */
[----:B------:R1:W-:Y:S02]  /*0f30*/  STG.E desc[UR10][R2.64], R13 ;  /* 0x0000000d02007986 */ /* 0x0003e4000c10190a */
.L_x_538:
[----:B------:R-:W-:Y:S05]  /*0f40*/  BSYNC.RECONVERGENT B0 ;  /* 0x0000000000007941 */ /* 0x000fea0003800200 */
.L_x_537:
[----:B01----:R-:W2:Y:S02]  /*0f50*/  LDG.E R13, desc[UR10][R10.64+0x4] ;  /* 0x0000040a0a0d7981 */ /* 0x003ea4000c1e1900 */
        /* <DEDUP_REMOVED lines=12> */
.L_x_540:
[----:B------:R-:W-:Y:S05]  /*1020*/  BSYNC.RECONVERGENT B0 ;  /* 0x0000000000007941 */ /* 0x000fea0003800200 */
.L_x_539:
[----:B-----5:R-:W-:Y:S01]  /*1030*/  FSETP.GTU.AND P0, PT, |R12|, 9.9999999747524270788e-07, PT ;  /* 0x358637bd0c00780b */ /* 0x020fe20003f0c200 */
[----:B------:R-:W-:-:S12]  /*1040*/  BSSY.RECONVERGENT B0, `(.L_x_541) ;  /* 0x0000005000007945 */ /* 0x000fd80003800200 */
[----:B------:R-:W-:Y:S05]  /*1050*/  @P0 BRA `(.L_x_542) ;  /* 0x00000000000c0947 */ /* 0x000fea0003800000 */
[----:B0-----:R-:W2:Y:S02]  /*1060*/  LDG.E R13, desc[UR10][R2.64] ;  /* 0x0000000a020d7981 */ /* 0x001ea4000c1e1900 */
[----:B--2---:R-:W-:-:S05]  /*1070*/  FADD R13, R13, -1 ;  /* 0xbf8000000d0d7421 */ /* 0x004fca0000000000 */
[----:B------:R1:W-:Y:S02]  /*1080*/  STG.E desc[UR10][R2.64], R13 ;  /* 0x0000000d02007986 */ /* 0x0003e4000c10190a */
.L_x_542:
[----:B------:R-:W-:Y:S05]  /*1090*/  BSYNC.RECONVERGENT B0 ;  /* 0x0000000000007941 */ /* 0x000fea0003800200 */
.L_x_541:
        /* <DEDUP_REMOVED lines=13> */
.L_x_544:
[----:B------:R-:W-:Y:S05]  /*1170*/  BSYNC.RECONVERGENT B0 ;  /* 0x0000000000007941 */ /* 0x000fea0003800200 */
.L_x_543:
[----:B-----5:R-:W-:Y:S01]  /*1180*/  FSETP.GTU.AND P0, PT, |R12|, 9.9999999747524270788e-07, PT ;  /* 0x358637bd0c00780b */ /* 0x020fe20003f0c200 */
[----:B------:R-:W-:-:S12]  /*1190*/  BSSY.RECONVERGENT B0, `(.L_x_545) ;  /* 0x0000005000007945 */ /* 0x000fd80003800200 */
[----:B------:R-:W-:Y:S05]  /*11a0*/  @P0 BRA `(.L_x_546) ;  /* 0x00000000000c0947 */ /* 0x000fea0003800000 */
[----:B0-----:R-:W2:Y:S02]  /*11b0*/  LDG.E R13, desc[UR10][R2.64] ;  /* 0x0000000a020d7981 */ /* 0x001ea4000c1e1900 */
[----:B--2---:R-:W-:-:S05]  /*11c0*/  FADD R13, R13, -1 ;  /* 0xbf8000000d0d7421 */ /* 0x004fca0000000000 */
[----:B------:R1:W-:Y:S02]  /*11d0*/  STG.E desc[UR10][R2.64], R13 ;  /* 0x0000000d02007986 */ /* 0x0003e4000c10190a */
.L_x_546:
[----:B------:R-:W-:Y:S05]  /*11e0*/  BSYNC.RECONVERGENT B0 ;  /* 0x0000000000007941 */ /* 0x000fea0003800200 */
.L_x_545:
        /* <DEDUP_REMOVED lines=13> */
.L_x_548:
[----:B------:R-:W-:Y:S05]  /*12c0*/  BSYNC.RECONVERGENT B0 ;  /* 0x0000000000007941 */ /* 0x000fea0003800200 */
.L_x_547:
[----:B-----5:R-:W-:Y:S01]  /*12d0*/  FSETP.GTU.AND P0, PT, |R12|, 9.9999999747524270788e-07, PT ;  /* 0x358637bd0c00780b */ /* 0x020fe20003f0c200 */
[----:B------:R-:W-:Y:S01]  /*12e0*/  UIADD3 UR4, UPT, UPT, UR4, 0x4, URZ ;  /* 0x0000000404047890 */ /* 0x000fe2000fffe0ff */
[----:B------:R-:W-:Y:S11]  /*12f0*/  BSSY.RECONVERGENT B0, `(.L_x_534) ;  /* 0x0000005000007945 */ /* 0x000ff60003800200 */
[----:B------:R-:W-:Y:S05]  /*1300*/  @P0 BRA `(.L_x_549) ;  /* 0x00000000000c0947 */ /* 0x000fea0003800000 */
[----:B------:R-:W2:Y:S02]  /*1310*/  LDG.E R11, desc[UR10][R2.64] ;  /* 0x0000000a020b7981 */ /* 0x000ea4000c1e1900 */
[----:B--2---:R-:W-:-:S05]  /*1320*/  FADD R11, R11, -1 ;  /* 0xbf8000000b0b7421 */ /* 0x004fca0000000000 */
[----:B------:R1:W-:Y:S02]  /*1330*/  STG.E desc[UR10][R2.64], R11 ;  /* 0x0000000b02007986 */ /* 0x0003e4000c10190a */
.L_x_549:
[----:B------:R-:W-:Y:S05]  /*1340*/  BSYNC.RECONVERGENT B0 ;  /* 0x0000000000007941 */ /* 0x000fea0003800200 */
.L_x_534:
[----:B------:R-:W-:-:S09]  /*1350*/  UISETP.NE.AND UP0, UPT, UR5, URZ, UPT ;  /* 0x000000ff0500728c */ /* 0x000fd2000bf05270 */
[----:B------:R-:W-:Y:S05]  /*1360*/  BRA.U !UP0, `(.L_x_499) ;  /* 0x00000005082c7547 */ /* 0x000fea000b800000 */
[----:B------:R-:W-:-:S09]  /*1370*/  UISETP.NE.AND UP0, UPT, UR5, 0x1, UPT ;  /* 0x000000010500788c */ /* 0x000fd2000bf05270 */
        /* <DEDUP_REMOVED lines=17> */
.L_x_552:
[----:B------:R-:W-:Y:S05]  /*1490*/  BSYNC.RECONVERGENT B0 ;  /* 0x0000000000007941 */ /* 0x000fea0003800200 */
.L_x_551:
[----:B-----5:R-:W-:Y:S01]  /*14a0*/  FSETP.GTU.AND P0, PT, |R12|, 9.9999999747524270788e-07, PT ;  /* 0x358637bd0c00780b */ /* 0x020fe20003f0c200 */
[----:B------:R-:W-:-:S12]  /*14b0*/  BSSY.RECONVERGENT B0, `(.L_x_553) ;  /* 0x0000005000007945 */ /* 0x000fd80003800200 */
[----:B------:R-:W-:Y:S05]  /*14c0*/  @P0 BRA `(.L_x_554) ;  /* 0x00000000000c0947 */ /* 0x000fea0003800000 */
[----:B0-----:R-:W2:Y:S02]  /*14d0*/  LDG.E R13, desc[UR10][R2.64] ;  /* 0x0000000a020d7981 */ /* 0x001ea4000c1e1900 */
[----:B--2---:R-:W-:-:S05]  /*14e0*/  FADD R13, R13, -1 ;  /* 0xbf8000000d0d7421 */ /* 0x004fca0000000000 */
[----:B------:R1:W-:Y:S02]  /*14f0*/  STG.E desc[UR10][R2.64], R13 ;  /* 0x0000000d02007986 */ /* 0x0003e4000c10190a */
.L_x_554:
[----:B------:R-:W-:Y:S05]  /*1500*/  BSYNC.RECONVERGENT B0 ;  /* 0x0000000000007941 */ /* 0x000fea0003800200 */
.L_x_553:
        /* <DEDUP_REMOVED lines=13> */
.L_x_556:
[----:B------:R-:W-:Y:S05]  /*15e0*/  BSYNC.RECONVERGENT B0 ;  /* 0x0000000000007941 */ /* 0x000fea0003800200 */
.L_x_555:
[----:B-----5:R-:W-:Y:S01]  /*15f0*/  FSETP.GTU.AND P0, PT, |R12|, 9.9999999747524270788e-07, PT ;  /* 0x358637bd0c00780b */ /* 0x020fe20003f0c200 */
[----:B------:R-:W-:Y:S01]  /*1600*/  UIADD3 UR4, UPT, UPT, UR4, 0x2, URZ ;  /* 0x0000000204047890 */ /* 0x000fe2000fffe0ff */
[----:B------:R-:W-:Y:S11]  /*1610*/  BSSY.RECONVERGENT B0, `(.L_x_550) ;  /* 0x0000005000007945 */ /* 0x000ff60003800200 */
[----:B------:R-:W-:Y:S05]  /*1620*/  @P0 BRA `(.L_x_557) ;  /* 0x00000000000c0947 */ /* 0x000fea0003800000 */
[----:B------:R-:W2:Y:S02]  /*1630*/  LDG.E R11, desc[UR10][R2.64] ;  /* 0x0000000a020b7981 */ /* 0x000ea4000c1e1900 */
[----:B--2---:R-:W-:-:S05]  /*1640*/  FADD R11, R11, -1 ;  /* 0xbf8000000b0b7421 */ /* 0x004fca0000000000 */
[----:B------:R1:W-:Y:S02]  /*1650*/  STG.E desc[UR10][R2.64], R11 ;  /* 0x0000000b02007986 */ /* 0x0003e4000c10190a */
.L_x_557:
[----:B------:R-:W-:Y:S05]  /*1660*/  BSYNC.RECONVERGENT B0 ;  /* 0x0000000000007941 */ /* 0x000fea0003800200 */
.L_x_550:
[----:B------:R-:W-:-:S04]  /*1670*/  ULOP3.LUT UR6, UR7, 0x1, URZ, 0xc0, !UPT ;  /* 0x0000000107067892 */ /* 0x000fc8000f8ec0ff */
[----:B------:R-:W-:-:S09]  /*1680*/  UISETP.NE.U32.AND UP0, UPT, UR6, 0x1, UPT ;  /* 0x000000010600788c */ /* 0x000fd2000bf05070 */
[----:B------:R-:W-:Y:S05]  /*1690*/  BRA.U UP0, `(.L_x_499) ;  /* 0x0000000100607547 */ /* 0x000fea000b800000 */
[----:B0-----:R-:W0:Y:S01]  /*16a0*/  LDC.64 R12, c[0x0][0x3a0] ;  /* 0x0000e800ff0c7b82 */ /* 0x001e220000000a00 */
[----:B-1----:R-:W-:-:S05]  /*16b0*/  IADD3 R11, PT, PT, R4, UR4, RZ ;  /* 0x00000004040b7c10 */ /* 0x002fca000fffe0ff */
[----:B0-----:R-:W-:-:S05]  /*16c0*/  IMAD.WIDE R12, R11, 0x4, R12 ;  /* 0x000000040b0c7825 */ /* 0x001fca00078e020c */
        /* <DEDUP_REMOVED lines=11> */
[----:B--2---:R-:W-:-:S05]  /*1780*/  IMAD.WIDE R6, R13, 0x4, R6 ;  /* 0x000000040d067825 */ /* 0x004fca00078e0206 */
[----:B------:R0:W5:Y:S02]  /*1790*/  LDG.E R10, desc[UR10][R6.64] ;  /* 0x0000000a060a7981 */ /* 0x000164000c1e1900 */
.L_x_559:
[----:B------:R-:W-:Y:S05]  /*17a0*/  BSYNC.RECONVERGENT B0 ;  /* 0x0000000000007941 */ /* 0x000fea0003800200 */
.L_x_558:
[----:B-----5:R-:W-:Y:S01]  /*17b0*/  FSETP.GTU.AND P0, PT, |R10|, 9.9999999747524270788e-07, PT ;  /* 0x358637bd0a00780b */ /* 0x020fe20003f0c200 */
[----:B------:R-:W-:-:S12]  /*17c0*/  BSSY.RECONVERGENT B0, `(.L_x_499) ;  /* 0x0000005000007945 */ /* 0x000fd80003800200 */
[----:B------:R-:W-:Y:S05]  /*17d0*/  @P0 BRA `(.L_x_560) ;  /* 0x00000000000c0947 */ /* 0x000fea0003800000 */
[----:B0-----:R-:W2:Y:S02]  /*17e0*/  LDG.E R7, desc[UR10][R2.64] ;  /* 0x0000000a02077981 */ /* 0x001ea4000c1e1900 */
[----:B--2---:R-:W-:-:S05]  /*17f0*/  FADD R7, R7, -1 ;  /* 0xbf80000007077421 */ /* 0x004fca0000000000 */
[----:B------:R1:W-:Y:S02]  /*1800*/  STG.E desc[UR10][R2.64], R7 ;  /* 0x0000000702007986 */ /* 0x0003e4000c10190a */
.L_x_560:
[----:B------:R-:W-:Y:S05]  /*1810*/  BSYNC.RECONVERGENT B0 ;  /* 0x0000000000007941 */ /* 0x000fea0003800200 */
.L_x_499:
[----:B01----:R-:W2:Y:S01]  /*1820*/  LDG.E R3, desc[UR10][R2.64] ;  /* 0x0000000a02037981 */ /* 0x003ea2000c1e1900 */
[----:B------:R-:W0:Y:S02]  /*1830*/  LDCU UR6, c[0x0][0x3b8] ;  /* 0x00007700ff0677ac */ /* 0x000e240008000800 */
[----:B0-----:R-:W-:-:S04]  /*1840*/  I2FP.F32.S32 R4, UR6 ;  /* 0x0000000600047c45 */ /* 0x001fc80008201400 */
[----:B--2---:R-:W-:-:S13]  /*1850*/  FSETP.GT.AND P0, PT, R3, R4, PT ;  /* 0x000000040300720b */ /* 0x004fda0003f04000 */
[----:B------:R-:W-:Y:S05]  /*1860*/  @!P0 EXIT ;  /* 0x000000000000894d */ /* 0x000fea0003800000 */
[----:B------:R-:W0:Y:S01]  /*1870*/  LDC.64 R6, c[0x0][0x390] ;  /* 0x0000e400ff067b82 */ /* 0x000e220000000a00 */
[----:B------:R-:W-:-:S07]  /*1880*/  HFMA2 R13, -RZ, RZ, 0, 5.9604644775390625e-08 ;  /* 0x00000001ff0d7431 */ /* 0x000fce00000001ff */
[----:B------:R-:W1:Y:S01]  /*1890*/  LDC.64 R2, c[0x0][0x3a8] ;  /* 0x0000ea00ff027b82 */ /* 0x000e620000000a00 */
[----:B0-----:R-:W-:Y:S01]  /*18a0*/  IMAD.WIDE R6, R0, 0x4, R6 ;  /* 0x0000000400067825 */ /* 0x001fe200078e0206 */
[----:B-1----:R-:W-:Y:S04]  /*18b0*/  STG.E desc[UR10][R2.64], R13 ;  /* 0x0000000d02007986 */ /* 0x002fe8000c10190a */
[----:B------:R-:W2:Y:S02]  /*18c0*/  LDG.E R0, desc[UR10][R6.64] ;  /* 0x0000000a06007981 */ /* 0x000ea4000c1e1900 */
[----:B--2---:R-:W-:-:S05]  /*18d0*/  FADD R11, R5, R0 ;  /* 0x00000000050b7221 */ /* 0x004fca0000000000 */
[----:B------:R-:W-:Y:S04]  /*18e0*/  STG.E desc[UR10][R6.64], R11 ;  /* 0x0000000b06007986 */ /* 0x000fe8000c10190a */
[----:B------:R-:W-:Y:S01]  /*18f0*/  STG.E desc[UR10][R8.64], R5 ;  /* 0x0000000508007986 */ /* 0x000fe2000c10190a */
[----:B------:R-:W-:Y:S05]  /*1900*/  EXIT ;  /* 0x000000000000794d */ /* 0x000fea0003800000 */
.L_x_561:
        /* <DEDUP_REMOVED lines=15> */
.L_x_718:


//--------------------- .text._Z25cuda_compute_scores_lddsrPfS_S_S_PiS0_iii --------------------------
	.section	.text._Z25cuda_compute_scores_lddsrPfS_S_S_PiS0_iii,"ax",@progbits
	.align	128
        .global         _Z25cuda_compute_scores_lddsrPfS_S_S_PiS0_iii
        .type           _Z25cuda_compute_scores_lddsrPfS_S_S_PiS0_iii,@function
        .size           _Z25cuda_compute_scores_lddsrPfS_S_S_PiS0_iii,(.L_x_719 - _Z25cuda_compute_scores_lddsrPfS_S_S_PiS0_iii)
        .other          _Z25cuda_compute_scores_lddsrPfS_S_S_PiS0_iii,@"STO_CUDA_ENTRY STV_DEFAULT"
_Z25cuda_compute_scores_lddsrPfS_S_S_PiS0_iii:
.text._Z25cuda_compute_scores_lddsrPfS_S_S_PiS0_iii:
        /* <DEDUP_REMOVED lines=16> */
[----:B-1----:R-:W-:-:S05]  /*0100*/  IMAD.WIDE R2, R0, 0x4, R2 ;  /* 0x0000000400027825 */ /* 0x002fca00078e0202 */
[----:B---3--:R0:W-:Y:S01]  /*0110*/  STG.E desc[UR10][R2.64], RZ ;  /* 0x000000ff02007986 */ /* 0x0081e2000c10190a */
[----:B----4-:R-:W-:Y:S02]  /*0120*/  IMAD.WIDE R10, R5, 0x4, R10 ;  /* 0x00000004050a7825 */ /* 0x010fe400078e020a */
[----:B------:R-:W1:Y:S04]  /*0130*/  LDC.64 R4, c[0x0][0x388] ;  /* 0x0000e200ff047b82 */ /* 0x000e680000000a00 */
[----:B------:R-:W1:Y:S02]  /*0140*/  LDG.E R11, desc[UR10][R10.64] ;  /* 0x0000000a0a0b7981 */ /* 0x000e64000c1e1900 */
[----:B-1----:R-:W-:-:S05]  /*0150*/  IMAD.WIDE R12, R11, 0x4, R4 ;  /* 0x000000040b0c7825 */ /* 0x002fca00078e0204 */
[----:B------:R-:W2:Y:S01]  /*0160*/  LDG.E R7, desc[UR10][R12.64] ;  /* 0x0000000a0c077981 */ /* 0x000ea2000c1e1900 */
[----:B-----5:R-:W-:-:S05]  /*0170*/  IMAD.WIDE R8, R0, 0x4, R8 ;  /* 0x0000000400087825 */ /* 0x020fca00078e0208 */
[----:B------:R0:W-:Y:S01]  /*0180*/  STG.E desc[UR10][R8.64], RZ ;  /* 0x000000ff08007986 */ /* 0x0001e2000c10190a */
[----:B--2---:R-:W-:-:S13]  /*0190*/  FSETP.GT.AND P0, PT, |R7|, 9.9999999747524270788e-07, PT ;  /* 0x358637bd0700780b */ /* 0x004fda0003f04200 */
[----:B0-----:R-:W-:Y:S05]  /*01a0*/  @!P0 EXIT ;  /* 0x000000000000894d */ /* 0x001fea0003800000 */
[----:B------:R-:W-:-:S09]  /*01b0*/  UISETP.GE.AND UP0, UPT, UR12, 0x1, UPT ;  /* 0x000000010c00788c */ /* 0x000fd2000bf06270 */
[----:B------:R-:W-:Y:S05]  /*01c0*/  BRA.U !UP0, `(.L_x_562) ;  /* 0x0000000908a07547 */ /* 0x000fea000b800000 */
[----:B------:R-:W-:Y:S02]  /*01d0*/  UISETP.GE.U32.AND UP1, UPT, UR12, 0x8, UPT ;  /* 0x000000080c00788c */ /* 0x000fe4000bf26070 */
[----:B------:R-:W-:Y:S01]  /*01e0*/  ULOP3.LUT UR8, UR12, 0x7, URZ, 0xc0, !UPT ;  /* 0x000000070c087892 */ /* 0x000fe2000f8ec0ff */
[----:B------:R-:W-:-:S03]  /*01f0*/  UMOV UR4, URZ ;  /* 0x000000ff00047c82 */ /* 0x000fc60008000000 */
[----:B------:R-:W-:-:S03]  /*0200*/  UISETP.NE.AND UP0, UPT, UR8, URZ, UPT ;  /* 0x000000ff0800728c */ /* 0x000fc6000bf05270 */
[----:B------:R-:W-:Y:S08]  /*0210*/  BRA.U !UP1, `(.L_x_563) ;  /* 0x0000000509387547 */ /* 0x000ff0000b800000 */
[----:B------:R-:W0:Y:S01]  /*0220*/  LDCU.64 UR6, c[0x0][0x3a0] ;  /* 0x00007400ff0677ac */ /* 0x000e220008000a00 */
[----:B------:R-:W-:Y:S01]  /*0230*/  MOV R12, R6 ;  /* 0x00000006000c7202 */ /* 0x000fe20000000f00 */
[----:B------:R-:W-:-:S04]  /*0240*/  ULOP3.LUT UR4, UR12, 0x7ffffff8, URZ, 0xc0, !UPT ;  /* 0x7ffffff80c047892 */ /* 0x000fc8000f8ec0ff */
[----:B------:R-:W-:Y:S02]  /*0250*/  UIADD3 UR9, UPT, UPT, -UR4, URZ, URZ ;  /* 0x000000ff04097290 */ /* 0x000fe4000fffe1ff */
[----:B0-----:R-:W-:-:S04]  /*0260*/  UIADD3 UR5, UP1, UPT, UR6, 0x10, URZ ;  /* 0x0000001006057890 */ /* 0x001fc8000ff3e0ff */
[----:B------:R-:W-:-:S12]  /*0270*/  UIADD3.X UR6, UPT, UPT, URZ, UR7, URZ, UP1, !UPT ;  /* 0x00000007ff067290 */ /* 0x000fd80008ffe4ff */
.L_x_564:
[----:B------:R-:W-:Y:S01]  /*0280*/  MOV R10, UR5 ;  /* 0x00000005000a7c02 */ /* 0x000fe20008000f00 */
[----:B------:R-:W0:Y:S01]  /*0290*/  LDC.64 R4, c[0x0][0x388] ;  /* 0x0000e200ff047b82 */ /* 0x000e220000000a00 */
[----:B------:R-:W-:-:S03]  /*02a0*/  MOV R11, UR6 ;  /* 0x00000006000b7c02 */ /* 0x000fc60008000f00 */
[----:B------:R-:W-:-:S05]  /*02b0*/  IMAD.WIDE R10, R12, 0x4, R10 ;  /* 0x000000040c0a7825 */ /* 0x000fca00078e020a */
[----:B-1----:R-:W0:Y:S02]  /*02c0*/  LDG.E R15, desc[UR10][R10.64+-0x10] ;  /* 0xfffff00a0a0f7981 */ /* 0x002e24000c1e1900 */
[----:B0-----:R-:W-:-:S06]  /*02d0*/  IMAD.WIDE R14, R15, 0x4, R4 ;  /* 0x000000040f0e7825 */ /* 0x001fcc00078e0204 */
[----:B------:R-:W2:Y:S02]  /*02e0*/  LDG.E R14, desc[UR10][R14.64] ;  /* 0x0000000a0e0e7981 */ /* 0x000ea4000c1e1900 */
[----:B--2---:R-:W-:-:S05]  /*02f0*/  FADD R13, -R7, R14 ;  /* 0x0000000e070d7221 */ /* 0x004fca0000000100 */
[----:B------:R-:W-:-:S13]  /*0300*/  FSETP.GTU.AND P0, PT, |R13|, 9.9999999747524270788e-07, PT ;  /* 0x358637bd0d00780b */ /* 0x000fda0003f0c200 */
[----:B------:R-:W2:Y:S02]  /*0310*/  @!P0 LDG.E R13, desc[UR10][R2.64] ;  /* 0x0000000a020d8981 */ /* 0x000ea4000c1e1900 */
[----:B--2---:R-:W-:-:S05]  /*0320*/  @!P0 FADD R13, R13, 1 ;  /* 0x3f8000000d0d8421 */ /* 0x004fca0000000000 */
[----:B------:R0:W-:Y:S04]  /*0330*/  @!P0 STG.E desc[UR10][R2.64], R13 ;  /* 0x0000000d02008986 */ /* 0x0001e8000c10190a */
[----:B------:R-:W2:Y:S02]  /*0340*/  LDG.E R17, desc[UR10][R10.64+-0xc] ;  /* 0xfffff40a0a117981 */ /* 0x000ea4000c1e1900 */
[----:B--2---:R-:W-:-:S06]  /*0350*/  IMAD.WIDE R16, R17, 0x4, R4 ;  /* 0x0000000411107825 */ /* 0x004fcc00078e0204 */
        /* <DEDUP_REMOVED lines=8> */
[----:B------:R-:W0:Y:S02]  /*03e0*/  LDG.E R14, desc[UR10][R14.64] ;  /* 0x0000000a0e0e7981 */ /* 0x000e24000c1e1900 */
[----:B0-----:R-:W-:-:S05]  /*03f0*/  FADD R13, -R7, R14 ;  /* 0x0000000e070d7221 */ /* 0x001fca0000000100 */
        /* <DEDUP_REMOVED lines=9> */
[----:B-1----:R-:W2:Y:S02]  /*0490*/  @!P0 LDG.E R19, desc[UR10][R2.64] ;  /* 0x0000000a02138981 */ /* 0x002ea4000c1e1900 */
        /* <DEDUP_REMOVED lines=31> */
[----:B------:R-:W2:Y:S01]  /*0690*/  @!P0 LDG.E R15, desc[UR10][R2.64] ;  /* 0x0000000a020f8981 */ /* 0x000ea2000c1e1900 */
[----:B------:R-:W-:Y:S01]  /*06a0*/  UIADD3 UR9, UPT, UPT, UR9, 0x8, URZ ;  /* 0x0000000809097890 */ /* 0x000fe2000fffe0ff */
[----:B------:R-:W-:-:S03]  /*06b0*/  IADD3 R12, PT, PT, R12, 0x8, RZ ;  /* 0x000000080c0c7810 */ /* 0x000fc60007ffe0ff */
[----:B------:R-:W-:Y:S01]  /*06c0*/  UISETP.NE.AND UP1, UPT, UR9, URZ, UPT ;  /* 0x000000ff0900728c */ /* 0x000fe2000bf25270 */
[----:B--2---:R-:W-:-:S05]  /*06d0*/  @!P0 FADD R15, R15, 1 ;  /* 0x3f8000000f0f8421 */ /* 0x004fca0000000000 */
[----:B------:R1:W-:Y:S03]  /*06e0*/  @!P0 STG.E desc[UR10][R2.64], R15 ;  /* 0x0000000f02008986 */ /* 0x0003e6000c10190a */
[----:B------:R-:W-:Y:S05]  /*06f0*/  BRA.U UP1, `(.L_x_564) ;  /* 0xfffffff901e07547 */ /* 0x000fea000b83ffff */
.L_x_563:
[----:B------:R-:W-:Y:S05]  /*0700*/  BRA.U !UP0, `(.L_x_562) ;  /* 0x0000000508507547 */ /* 0x000fea000b800000 */
[----:B------:R-:W0:Y:S01]  /*0710*/  LDCU UR7, c[0x0][0x3b4] ;  /* 0x00007680ff0777ac */ /* 0x000e220008000800 */
[----:B------:R-:W-:Y:S02]  /*0720*/  UISETP.GE.U32.AND UP0, UPT, UR8, 0x4, UPT ;  /* 0x000000040800788c */ /* 0x000fe4000bf06070 */
[----:B0-----:R-:W-:-:S07]  /*0730*/  ULOP3.LUT UR5, UR7, 0x3, URZ, 0xc0, !UPT ;  /* 0x0000000307057892 */ /* 0x001fce000f8ec0ff */
[----:B------:R-:W-:Y:S05]  /*0740*/  BRA.U !UP0, `(.L_x_565) ;  /* 0x00000001089c7547 */ /* 0x000fea000b800000 */
[----:B------:R-:W0:Y:S01]  /*0750*/  LDC.64 R10, c[0x0][0x3a0] ;  /* 0x0000e800ff0a7b82 */ /* 0x000e220000000a00 */
[----:B-1----:R-:W-:-:S05]  /*0760*/  IADD3 R13, PT, PT, R6, UR4, RZ ;  /* 0x00000004060d7c10 */ /* 0x002fca000fffe0ff */
[----:B0-----:R-:W-:-:S05]  /*0770*/  IMAD.WIDE R10, R13, 0x4, R10 ;  /* 0x000000040d0a7825 */ /* 0x001fca00078e020a */
        /* <DEDUP_REMOVED lines=21> */
[----:B0-----:R-:W2:Y:S02]  /*08d0*/  @!P0 LDG.E R17, desc[UR10][R2.64] ;  /* 0x0000000a02118981 */ /* 0x001ea4000c1e1900 */
[----:B--2---:R-:W-:-:S05]  /*08e0*/  @!P0 FADD R17, R17, 1 ;  /* 0x3f80000011118421 */ /* 0x004fca0000000000 */
[----:B------:R1:W-:Y:S04]  /*08f0*/  @!P0 STG.E desc[UR10][R2.64], R17 ;  /* 0x0000001102008986 */ /* 0x0003e8000c10190a */
[----:B------:R-:W2:Y:S02]  /*0900*/  LDG.E R15, desc[UR10][R10.64+0xc] ;  /* 0x00000c0a0a0f7981 */ /* 0x000ea4000c1e1900 */
[----:B--2---:R-:W-:-:S06]  /*0910*/  IMAD.WIDE R14, R15, 0x4, R4 ;  /* 0x000000040f0e7825 */ /* 0x004fcc00078e0204 */
[----:B------:R-:W2:Y:S01]  /*0920*/  LDG.E R14, desc[UR10][R14.64] ;  /* 0x0000000a0e0e7981 */ /* 0x000ea2000c1e1900 */
[----:B------:R-:W-:Y:S01]  /*0930*/  UIADD3 UR4, UPT, UPT, UR4, 0x4, URZ ;  /* 0x0000000404047890 */ /* 0x000fe2000fffe0ff */
[----:B------:R-:W-:Y:S01]  /*0940*/  BSSY.RECONVERGENT B0, `(.L_x_565) ;  /* 0x0000007000007945 */ /* 0x000fe20003800200 */
[----:B--2---:R-:W-:-:S05]  /*0950*/  FADD R16, -R7, R14 ;  /* 0x0000000e07107221 */ /* 0x004fca0000000100 */
[----:B------:R-:W-:-:S13]  /*0960*/  FSETP.GTU.AND P0, PT, |R16|, 9.9999999747524270788e-07, PT ;  /* 0x358637bd1000780b */ /* 0x000fda0003f0c200 */
[----:B-1----:R-:W-:Y:S05]  /*0970*/  @P0 BRA `(.L_x_566) ;  /* 0x00000000000c0947 */ /* 0x002fea0003800000 */
[----:B------:R-:W2:Y:S02]  /*0980*/  LDG.E R11, desc[UR10][R2.64] ;  /* 0x0000000a020b7981 */ /* 0x000ea4000c1e1900 */
[----:B--2---:R-:W-:-:S05]  /*0990*/  FADD R11, R11, 1 ;  /* 0x3f8000000b0b7421 */ /* 0x004fca0000000000 */
[----:B------:R0:W-:Y:S02]  /*09a0*/  STG.E desc[UR10][R2.64], R11 ;  /* 0x0000000b02007986 */ /* 0x0001e4000c10190a */
.L_x_566:
[----:B------:R-:W-:Y:S05]  /*09b0*/  BSYNC.RECONVERGENT B0 ;  /* 0x0000000000007941 */ /* 0x000fea0003800200 */
.L_x_565:
[----:B------:R-:W-:-:S09]  /*09c0*/  UISETP.NE.AND UP0, UPT, UR5, URZ, UPT ;  /* 0x000000ff0500728c */ /* 0x000fd2000bf05270 */
[----:B------:R-:W-:Y:S05]  /*09d0*/  BRA.U !UP0, `(.L_x_562) ;  /* 0x00000001089c7547 */ /* 0x000fea000b800000 */
[----:B------:R-:W-:-:S09]  /*09e0*/  UISETP.NE.AND UP0, UPT, UR5, 0x1, UPT ;  /* 0x000000010500788c */ /* 0x000fd2000bf05270 */
[----:B------:R-:W-:Y:S05]  /*09f0*/  BRA.U !UP0, `(.L_x_567) ;  /* 0x00000001085c7547 */ /* 0x000fea000b800000 */
[----:B0-----:R-:W0:Y:S01]  /*0a00*/  LDC.64 R10, c[0x0][0x3a0] ;  /* 0x0000e800ff0a7b82 */ /* 0x001e220000000a00 */
        /* <DEDUP_REMOVED lines=17> */
[----:B0-----:R-:W-:Y:S05]  /*0b20*/  @P0 BRA `(.L_x_568) ;  /* 0x00000000000c0947 */ /* 0x001fea0003800000 */
[----:B------:R-:W2:Y:S02]  /*0b30*/  LDG.E R11, desc[UR10][R2.64] ;  /* 0x0000000a020b7981 */ /* 0x000ea4000c1e1900 */
[----:B--2---:R-:W-:-:S05]  /*0b40*/  FADD R11, R11, 1 ;  /* 0x3f8000000b0b7421 */ /* 0x004fca0000000000 */
[----:B------:R0:W-:Y:S02]  /*0b50*/  STG.E desc[UR10][R2.64], R11 ;  /* 0x0000000b02007986 */ /* 0x0001e4000c10190a */
.L_x_568:
[----:B------:R-:W-:Y:S05]  /*0b60*/  BSYNC.RECONVERGENT B0 ;  /* 0x0000000000007941 */ /* 0x000fea0003800200 */
.L_x_567:
[----:B------:R-:W-:-:S04]  /*0b70*/  ULOP3.LUT UR6, UR7, 0x1, URZ, 0xc0, !UPT ;  /* 0x0000000107067892 */ /* 0x000fc8000f8ec0ff */
[----:B------:R-:W-:-:S09]  /*0b80*/  UISETP.NE.U32.AND UP0, UPT, UR6, 0x1, UPT ;  /* 0x000000010600788c */ /* 0x000fd2000bf05070 */
[----:B------:R-:W-:Y:S05]  /*0b90*/  BRA.U UP0, `(.L_x_562) ;  /* 0x00000001002c7547 */ /* 0x000fea000b800000 */
[----:B0-----:R-:W0:Y:S01]  /*0ba0*/  LDC.64 R10, c[0x0][0x3a0] ;  /* 0x0000e800ff0a7b82 */ /* 0x001e220000000a00 */
[----:B-1----:R-:W-:-:S05]  /*0bb0*/  IADD3 R13, PT, PT, R6, UR4, RZ ;  /* 0x00000004060d7c10 */ /* 0x002fca000fffe0ff */
[----:B0-----:R-:W-:-:S06]  /*0bc0*/  IMAD.WIDE R10, R13, 0x4, R10 ;  /* 0x000000040d0a7825 */ /* 0x001fcc00078e020a */
[----:B------:R-:W2:Y:S02]  /*0bd0*/  LDG.E R11, desc[UR10][R10.64] ;  /* 0x0000000a0a0b7981 */ /* 0x000ea4000c1e1900 */
[----:B--2---:R-:W-:-:S06]  /*0be0*/  IMAD.WIDE R4, R11, 0x4, R4 ;  /* 0x000000040b047825 */ /* 0x004fcc00078e0204 */
[----:B------:R-:W2:Y:S02]  /*0bf0*/  LDG.E R4, desc[UR10][R4.64] ;  /* 0x0000000a04047981 */ /* 0x000ea4000c1e1900 */
[----:B--2---:R-:W-:-:S05]  /*0c00*/  FADD R6, -R7, R4 ;  /* 0x0000000407067221 */ /* 0x004fca0000000100 */
[----:B------:R-:W-:-:S13]  /*0c10*/  FSETP.GTU.AND P0, PT, |R6|, 9.9999999747524270788e-07, PT ;  /* 0x358637bd0600780b */ /* 0x000fda0003f0c200 */
[----:B------:R-:W2:Y:S02]  /*0c20*/  @!P0 LDG.E R13, desc[UR10][R2.64] ;  /* 0x0000000a020d8981 */ /* 0x000ea4000c1e1900 */
[----:B--2---:R-:W-:-:S05]  /*0c30*/  @!P0 FADD R13, R13, 1 ;  /* 0x3f8000000d0d8421 */ /* 0x004fca0000000000 */
[----:B------:R2:W-:Y:S02]  /*0c40*/  @!P0 STG.E desc[UR10][R2.64], R13 ;  /* 0x0000000d02008986 */ /* 0x0005e4000c10190a */
.L_x_562:
[----:B012---:R-:W2:Y:S01]  /*0c50*/  LDG.E R3, desc[UR10][R2.64] ;  /* 0x0000000a02037981 */ /* 0x007ea2000c1e1900 */
[----:B------:R-:W0:Y:S02]  /*0c60*/  LDCU UR6, c[0x0][0x3b4] ;  /* 0x00007680ff0677ac */ /* 0x000e240008000800 */
[----:B0-----:R-:W-:-:S05]  /*0c70*/  I2FP.F32.S32 R4, UR6 ;  /* 0x0000000600047c45 */ /* 0x001fca0008201400 */
[----:B------:R-:W-:-:S05]  /*0c80*/  FMUL R4, R4, 0.5 ;  /* 0x3f00000004047820 */ /* 0x000fca0000400000 */
        /* <DEDUP_REMOVED lines=12> */
.L_x_569:
        /* <DEDUP_REMOVED lines=11> */
.L_x_719:


//--------------------- .text._Z21cuda_update_scores_erPfS_S_PiS_S0_S0_iii --------------------------
	.section	.text._Z21cuda_update_scores_erPfS_S_PiS_S0_S0_iii,"ax",@progbits
	.align	128
        .global         _Z21cuda_update_scores_erPfS_S_PiS_S0_S0_iii
        .type           _Z21cuda_update_scores_erPfS_S_PiS_S0_S0_iii,@function
        .size           _Z21cuda_update_scores_erPfS_S_PiS_S0_S0_iii,(.L_x_720 - _Z21cuda_update_scores_erPfS_S_PiS_S0_S0_iii)
        .other          _Z21cuda_update_scores_erPfS_S_PiS_S0_S0_iii,@"STO_CUDA_ENTRY STV_DEFAULT"
_Z21cuda_update_scores_erPfS_S_PiS_S0_S0_iii:
.text._Z21cuda_update_scores_erPfS_S_PiS_S0_S0_iii:
[----:B------:R-:W-:Y:S01]  /*0000*/  LDC R1, c[0x0][0x37c] ;  /* 0x0000df00ff017b82 */ /* 0x000fe20000000800 */
[----:B------:R-:W0:Y:S07]  /*0010*/  S2R R7, SR_TID.X ;  /* 0x0000000000077919 */ /* 0x000e2e0000002100 */
[----:B------:R-:W1:Y:S01]  /*0020*/  LDC.64 R2, c[0x0][0x3b8] ;  /* 0x0000ee00ff027b82 */ /* 0x000e620000000a00 */
[----:B------:R-:W0:Y:S01]  /*0030*/  LDCU UR4, c[0x0][0x360] ;  /* 0x00006c00ff0477ac */ /* 0x000e220008000800 */
[----:B------:R-:W0:Y:S02]  /*0040*/  S2R R0, SR_CTAID.X ;  /* 0x0000000000007919 */ /* 0x000e240000002500 */
[----:B0-----:R-:W-:-:S02]  /*0050*/  IMAD R7, R0, UR4, R7 ;  /* 0x0000000400077c24 */ /* 0x001fc4000f8e0207 */
[----:B-1----:R-:W-:-:S05]  /*0060*/  IMAD R0, R3, R2, RZ ;  /* 0x0000000203007224 */ /* 0x002fca00078e02ff */
[----:B------:R-:W-:-:S13]  /*0070*/  ISETP.GE.AND P0, PT, R7, R0, PT ;  /* 0x000000000700720c */ /* 0x000fda0003f06270 */
[----:B------:R-:W-:Y:S05]  /*0080*/  @P0 EXIT ;  /* 0x000000000000094d */ /* 0x000fea0003800000 */
[----:B------:R-:W-:Y:S01]  /*0090*/  IABS R9, R2 ;  /* 0x0000000200097213 */ /* 0x000fe20000000000 */
[----:B------:R-:W0:Y:S01]  /*00a0*/  LDCU UR4, c[0x0][0x3c0] ;  /* 0x00007800ff0477ac */ /* 0x000e220008000800 */
[----:B------:R-:W-:Y:S02]  /*00b0*/  IABS R8, R7 ;  /* 0x0000000700087213 */ /* 0x000fe40000000000 */
[----:B------:R-:W1:Y:S01]  /*00c0*/  I2F.RP R0, R9 ;  /* 0x0000000900007306 */ /* 0x000e620000209400 */
[----:B------:R-:W2:Y:S07]  /*00d0*/  LDCU.64 UR8, c[0x0][0x358] ;  /* 0x00006b00ff0877ac */ /* 0x000eae0008000a00 */
[----:B-1----:R-:W1:Y:S02]  /*00e0*/  MUFU.RCP R0, R0 ;  /* 0x0000000000007308 */ /* 0x002e640000001000 */
[----:B-1----:R-:W-:-:S06]  /*00f0*/  IADD3 R4, PT, PT, R0, 0xffffffe, RZ ;  /* 0x0ffffffe00047810 */ /* 0x002fcc0007ffe0ff */
[----:B------:R1:W3:Y:S02]  /*0100*/  F2I.FTZ.U32.TRUNC.NTZ R5, R4 ;  /* 0x0000000400057305 */ /* 0x0002e4000021f000 */
[----:B-1----:R-:W-:Y:S02]  /*0110*/  HFMA2 R4, -RZ, RZ, 0, 0 ;  /* 0x00000000ff047431 */ /* 0x002fe400000001ff */
[----:B---3--:R-:W-:-:S04]  /*0120*/  IMAD.MOV R6, RZ, RZ, -R5 ;  /* 0x000000ffff067224 */ /* 0x008fc800078e0a05 */
[----:B------:R-:W-:-:S04]  /*0130*/  IMAD R11, R6, R9, RZ ;  /* 0x00000009060b7224 */ /* 0x000fc800078e02ff */
[----:B------:R-:W-:Y:S02]  /*0140*/  IMAD.HI.U32 R5, R5, R11, R4 ;  /* 0x0000000b05057227 */ /* 0x000fe400078e0004 */
[----:B------:R-:W1:Y:S04]  /*0150*/  LDC.64 R10, c[0x0][0x3b0] ;  /* 0x0000ec00ff0a7b82 */ /* 0x000e680000000a00 */
[----:B------:R-:W-:-:S04]  /*0160*/  IMAD.HI.U32 R6, R5, R8, RZ ;  /* 0x0000000805067227 */ /* 0x000fc800078e00ff */
[----:B------:R-:W-:Y:S01]  /*0170*/  IMAD.MOV R0, RZ, RZ, -R6 ;  /* 0x000000ffff007224 */ /* 0x000fe200078e0a06 */
[----:B------:R-:W3:Y:S03]  /*0180*/  LDC.64 R4, c[0x0][0x398] ;  /* 0x0000e600ff047b82 */ /* 0x000ee60000000a00 */
[----:B------:R-:W-:-:S05]  /*0190*/  IMAD R0, R9, R0, R8 ;  /* 0x0000000009007224 */ /* 0x000fca00078e0208 */
[----:B------:R-:W-:-:S13]  /*01a0*/  ISETP.GT.U32.AND P1, PT, R9, R0, PT ;  /* 0x000000000900720c */ /* 0x000fda0003f24070 */
[-C--:B------:R-:W-:Y:S01]  /*01b0*/  @!P1 IADD3 R0, PT, PT, R0, -R9.reuse, RZ ;  /* 0x8000000900009210 */ /* 0x080fe20007ffe0ff */
[----:B------:R-:W-:Y:S01]  /*01c0*/  @!P1 VIADD R6, R6, 0x1 ;  /* 0x0000000106069836 */ /* 0x000fe20000000000 */
[----:B------:R-:W-:Y:S02]  /*01d0*/  ISETP.NE.AND P1, PT, R2, RZ, PT ;  /* 0x000000ff0200720c */ /* 0x000fe40003f25270 */
[----:B------:R-:W-:Y:S02]  /*01e0*/  ISETP.GE.U32.AND P0, PT, R0, R9, PT ;  /* 0x000000090000720c */ /* 0x000fe40003f06070 */
[----:B------:R-:W-:-:S04]  /*01f0*/  LOP3.LUT R0, R7, R2, RZ, 0x3c, !PT ;  /* 0x0000000207007212 */ /* 0x000fc800078e3cff */
[----:B------:R-:W-:-:S07]  /*0200*/  ISETP.GE.AND P2, PT, R0, RZ, PT ;  /* 0x000000ff0000720c */ /* 0x000fce0003f46270 */
[----:B------:R-:W-:-:S06]  /*0210*/  @P0 IADD3 R6, PT, PT, R6, 0x1, RZ ;  /* 0x0000000106060810 */ /* 0x000fcc0007ffe0ff */
[----:B------:R-:W-:Y:S01]  /*0220*/  @!P2 IMAD.MOV R6, RZ, RZ, -R6 ;  /* 0x000000ffff06a224 */ /* 0x000fe200078e0a06 */
[----:B------:R-:W-:-:S05]  /*0230*/  @!P1 LOP3.LUT R6, RZ, R2, RZ, 0x33, !PT ;  /* 0x00000002ff069212 */ /* 0x000fca00078e33ff */
[----:B0-----:R-:W-:-:S04]  /*0240*/  IMAD R9, R3, UR4, R6 ;  /* 0x0000000403097c24 */ /* 0x001fc8000f8e0206 */
[----:B---3--:R-:W-:-:S06]  /*0250*/  IMAD.WIDE R8, R9, 0x4, R4 ;  /* 0x0000000409087825 */ /* 0x008fcc00078e0204 */
[----:B--2---:R-:W2:Y:S02]  /*0260*/  LDG.E R8, desc[UR8][R8.64] ;  /* 0x0000000808087981 */ /* 0x004ea4000c1e1900 */
[----:B--2---:R-:W-:-:S05]  /*0270*/  SHF.L.U32 R13, R8, 0x1, RZ ;  /* 0x00000001080d7819 */ /* 0x004fca00000006ff */
[----:B-1----:R-:W-:-:S05]  /*0280*/  IMAD.WIDE R10, R13, 0x4, R10 ;  /* 0x000000040d0a7825 */ /* 0x002fca00078e020a */
[----:B------:R-:W2:Y:S04]  /*0290*/  LDG.E R0, desc[UR8][R10.64+0x4] ;  /* 0x000004080a007981 */ /* 0x000ea8000c1e1900 */
[----:B------:R-:W2:Y:S01]  /*02a0*/  LDG.E R13, desc[UR8][R10.64] ;  /* 0x000000080a0d7981 */ /* 0x000ea2000c1e1900 */
[----:B------:R-:W-:-:S04]  /*02b0*/  IMAD.MOV R6, RZ, RZ, -R6 ;  /* 0x000000ffff067224 */ /* 0x000fc800078e0a06 */
[----:B------:R-:W-:Y:S01]  /*02c0*/  IMAD R6, R2, R6, R7 ;  /* 0x0000000602067224 */ /* 0x000fe200078e0207 */
[----:B--2---:R-:W-:-:S04]  /*02d0*/  IADD3 R0, PT, PT, R0, -R13, RZ ;  /* 0x8000000d00007210 */ /* 0x004fc80007ffe0ff */
[----:B------:R-:W-:-:S13]  /*02e0*/  ISETP.GT.AND P0, PT, R6, R0, PT ;  /* 0x000000000600720c */ /* 0x000fda0003f04270 */
[----:B------:R-:W-:Y:S05]  /*02f0*/  @P0 EXIT ;  /* 0x000000000000094d */ /* 0x000fea0003800000 */
[----:B------:R-:W0:Y:S01]  /*0300*/  LDC.64 R8, c[0x0][0x3a8] ;  /* 0x0000ea00ff087b82 */ /* 0x000e220000000a00 */
[----:B------:R-:W-:-:S04]  /*0310*/  IMAD.IADD R11, R13, 0x1, R6 ;  /* 0x000000010d0b7824 */ /* 0x000fc800078e0206 */
[----:B0-----:R-:W-:-:S05]  /*0320*/  IMAD.WIDE R8, R11, 0x4, R8 ;  /* 0x000000040b087825 */ /* 0x001fca00078e0208 */
[----:B------:R0:W5:Y:S01]  /*0330*/  LDG.E R0, desc[UR8][R8.64] ;  /* 0x0000000808007981 */ /* 0x000162000c1e1900 */
[----:B------:R-:W-:Y:S01]  /*0340*/  ISETP.GE.AND P0, PT, R3, 0x1, PT ;  /* 0x000000010300780c */ /* 0x000fe20003f06270 */
[----:B------:R-:W-:-:S12]  /*0350*/  IMAD R2, R7, R3, RZ ;  /* 0x0000000307027224 */ /* 0x000fd800078e02ff */
[----:B0-----:R-:W-:Y:S05]  /*0360*/  @!P0 BRA `(.L_x_570) ;  /* 0x0000001000a08947 */ /* 0x001fea0003800000 */
[C---:B------:R-:W-:Y:S02]  /*0370*/  ISETP.GE.U32.AND P0, PT, R3.reuse, 0x10, PT ;  /* 0x000000100300780c */ /* 0x040fe40003f06070 */
[----:B------:R-:W-:Y:S02]  /*0380*/  LOP3.LUT R6, R3, 0xf, RZ, 0xc0, !PT ;  /* 0x0000000f03067812 */ /* 0x000fe400078ec0ff */
[----:B------:R-:W-:Y:S02]  /*0390*/  MOV R7, RZ ;  /* 0x000000ff00077202 */ /* 0x000fe40000000f00 */
[----:B------:R-:W-:-:S07]  /*03a0*/  ISETP.NE.AND P1, PT, R6, RZ, PT ;  /* 0x000000ff0600720c */ /* 0x000fce0003f25270 */
[----:B------:R-:W-:Y:S06]  /*03b0*/  @!P0 BRA `(.L_x_571) ;  /* 0x00000004002c8947 */ /* 0x000fec0003800000 */
[----:B------:R-:W-:Y:S01]  /*03c0*/  LOP3.LUT R7, R3, 0x7ffffff0, RZ, 0xc0, !PT ;  /* 0x7ffffff003077812 */ /* 0x000fe200078ec0ff */
[----:B------:R-:W-:-:S06]  /*03d0*/  UMOV UR4, URZ ;  /* 0x000000ff00047c82 */ /* 0x000fcc0008000000 */
.L_x_572:
[----:B-----5:R-:W-:Y:S01]  /*03e0*/  IMAD R11, R0, R3, UR4 ;  /* 0x00000004000b7e24 */ /* 0x020fe2000f8e0203 */
[----:B-1----:R-:W0:Y:S03]  /*03f0*/  LDC.64 R8, c[0x0][0x390] ;  /* 0x0000e400ff087b82 */ /* 0x002e260000000a00 */
[----:B------:R-:W-:-:S05]  /*0400*/  IMAD.WIDE R10, R11, 0x4, R4 ;  /* 0x000000040b0a7825 */ /* 0x000fca00078e0204 */
[----:B------:R-:W0:Y:S01]  /*0410*/  LDG.E R15, desc[UR8][R10.64] ;  /* 0x000000080a0f7981 */ /* 0x000e22000c1e1900 */
[----:B------:R-:W1:Y:S01]  /*0420*/  LDC.64 R12, c[0x0][0x3a0] ;  /* 0x0000e800ff0c7b82 */ /* 0x000e620000000a00 */
[----:B------:R-:W-:Y:S02]  /*0430*/  VIADD R17, R2, UR4 ;  /* 0x0000000402117c36 */ /* 0x000fe40008000000 */
[----:B0-----:R-:W-:-:S05]  /*0440*/  IMAD.WIDE R14, R15, 0x4, R8 ;  /* 0x000000040f0e7825 */ /* 0x001fca00078e0208 */
[----:B------:R-:W2:Y:S01]  /*0450*/  LDG.E R21, desc[UR8][R14.64] ;  /* 0x000000080e157981 */ /* 0x000ea2000c1e1900 */
[----:B-1----:R-:W-:-:S05]  /*0460*/  IMAD.WIDE R12, R17, 0x4, R12 ;  /* 0x00000004110c7825 */ /* 0x002fca00078e020c */
[----:B--2---:R0:W-:Y:S04]  /*0470*/  STG.E desc[UR8][R12.64], R21 ;  /* 0x000000150c007986 */ /* 0x0041e8000c101908 */
[----:B------:R-:W2:Y:S02]  /*0480*/  LDG.E R17, desc[UR8][R10.64+0x4] ;  /* 0x000004080a117981 */ /* 0x000ea4000c1e1900 */
[----:B--2---:R-:W-:-:S05]  /*0490*/  IMAD.WIDE R16, R17, 0x4, R8 ;  /* 0x0000000411107825 */ /* 0x004fca00078e0208 */
[----:B------:R-:W2:Y:S04]  /*04a0*/  LDG.E R23, desc[UR8][R16.64] ;  /* 0x0000000810177981 */ /* 0x000ea8000c1e1900 */
[----:B--2---:R1:W-:Y:S04]  /*04b0*/  STG.E desc[UR8][R12.64+0x4], R23 ;  /* 0x000004170c007986 */ /* 0x0043e8000c101908 */
[----:B------:R-:W2:Y:S02]  /*04c0*/  LDG.E R19, desc[UR8][R10.64+0x8] ;  /* 0x000008080a137981 */ /* 0x000ea4000c1e1900 */
[----:B--2---:R-:W-:-:S05]  /*04d0*/  IMAD.WIDE R18, R19, 0x4, R8 ;  /* 0x0000000413127825 */ /* 0x004fca00078e0208 */
[----:B------:R-:W2:Y:S04]  /*04e0*/  LDG.E R25, desc[UR8][R18.64] ;  /* 0x0000000812197981 */ /* 0x000ea8000c1e1900 */
[----:B--2---:R2:W-:Y:S04]  /*04f0*/  STG.E desc[UR8][R12.64+0x8], R25 ;  /* 0x000008190c007986 */ /* 0x0045e8000c101908 */
[----:B------:R-:W3:Y:S02]  /*0500*/  LDG.E R15, desc[UR8][R10.64+0xc] ;  /* 0x00000c080a0f7981 */ /* 0x000ee4000c1e1900 */
[----:B---3--:R-:W-:-:S05]  /*0510*/  IMAD.WIDE R14, R15, 0x4, R8 ;  /* 0x000000040f0e7825 */ /* 0x008fca00078e0208 */
[----:B0-----:R-:W3:Y:S04]  /*0520*/  LDG.E R21, desc[UR8][R14.64] ;  /* 0x000000080e157981 */ /* 0x001ee8000c1e1900 */
[----:B---3--:R0:W-:Y:S04]  /*0530*/  STG.E desc[UR8][R12.64+0xc], R21 ;  /* 0x00000c150c007986 */ /* 0x0081e8000c101908 */
[----:B------:R-:W3:Y:S02]  /*0540*/  LDG.E R27, desc[UR8][R10.64+0x10] ;  /* 0x000010080a1b7981 */ /* 0x000ee4000c1e1900 */
[----:B---3--:R-:W-:-:S05]  /*0550*/  IMAD.WIDE R16, R27, 0x4, R8 ;  /* 0x000000041b107825 */ /* 0x008fca00078e0208 */
[----:B-1----:R-:W3:Y:S04]  /*0560*/  LDG.E R23, desc[UR8][R16.64] ;  /* 0x0000000810177981 */ /* 0x002ee8000c1e1900 */
[----:B---3--:R1:W-:Y:S04]  /*0570*/  STG.E desc[UR8][R12.64+0x10], R23 ;  /* 0x000010170c007986 */ /* 0x0083e8000c101908 */
[----:B------:R-:W3:Y:S02]  /*0580*/  LDG.E R27, desc[UR8][R10.64+0x14] ;  /* 0x000014080a1b7981 */ /* 0x000ee4000c1e1900 */
[----:B---3--:R-:W-:-:S05]  /*0590*/  IMAD.WIDE R18, R27, 0x4, R8 ;  /* 0x000000041b127825 */ /* 0x008fca00078e0208 */
[----:B--2---:R-:W2:Y:S04]  /*05a0*/  LDG.E R25, desc[UR8][R18.64] ;  /* 0x0000000812197981 */ /* 0x004ea8000c1e1900 */
        /* <DEDUP_REMOVED lines=25> */
[----:B------:R-:W2:Y:S02]  /*0740*/  LDG.E R27, desc[UR8][R10.64+0x30] ;  /* 0x000030080a1b7981 */ /* 0x000ea4000c1e1900 */
[----:B--2---:R-:W-:-:S06]  /*0750*/  IMAD.WIDE R14, R27, 0x4, R8 ;  /* 0x000000041b0e7825 */ /* 0x004fcc00078e0208 */
[----:B------:R-:W2:Y:S04]  /*0760*/  LDG.E R15, desc[UR8][R14.64] ;  /* 0x000000080e0f7981 */ /* 0x000ea8000c1e1900 */
[----:B--2---:R1:W-:Y:S04]  /*0770*/  STG.E desc[UR8][R12.64+0x30], R15 ;  /* 0x0000300f0c007986 */ /* 0x0043e8000c101908 */
[----:B0-----:R-:W2:Y:S02]  /*0780*/  LDG.E R21, desc[UR8][R10.64+0x34] ;  /* 0x000034080a157981 */ /* 0x001ea4000c1e1900 */
[----:B--2---:R-:W-:-:S06]  /*0790*/  IMAD.WIDE R16, R21, 0x4, R8 ;  /* 0x0000000415107825 */ /* 0x004fcc00078e0208 */
[----:B------:R-:W2:Y:S04]  /*07a0*/  LDG.E R17, desc[UR8][R16.64] ;  /* 0x0000000810117981 */ /* 0x000ea8000c1e1900 */
[----:B--2---:R1:W-:Y:S04]  /*07b0*/  STG.E desc[UR8][R12.64+0x34], R17 ;  /* 0x000034110c007986 */ /* 0x0043e8000c101908 */
[----:B------:R-:W2:Y:S02]  /*07c0*/  LDG.E R21, desc[UR8][R10.64+0x38] ;  /* 0x000038080a157981 */ /* 0x000ea4000c1e1900 */
[----:B--2---:R-:W-:-:S06]  /*07d0*/  IMAD.WIDE R18, R21, 0x4, R8 ;  /* 0x0000000415127825 */ /* 0x004fcc00078e0208 */
[----:B------:R-:W2:Y:S04]  /*07e0*/  LDG.E R19, desc[UR8][R18.64] ;  /* 0x0000000812137981 */ /* 0x000ea8000c1e1900 */
[----:B--2---:R1:W-:Y:S04]  /*07f0*/  STG.E desc[UR8][R12.64+0x38], R19 ;  /* 0x000038130c007986 */ /* 0x0043e8000c101908 */
[----:B------:R-:W2:Y:S02]  /*0800*/  LDG.E R21, desc[UR8][R10.64+0x3c] ;  /* 0x00003c080a157981 */ /* 0x000ea4000c1e1900 */
[----:B--2---:R-:W-:-:S06]  /*0810*/  IMAD.WIDE R8, R21, 0x4, R8 ;  /* 0x0000000415087825 */ /* 0x004fcc00078e0208 */
[----:B------:R-:W2:Y:S01]  /*0820*/  LDG.E R9, desc[UR8][R8.64] ;  /* 0x0000000808097981 */ /* 0x000ea2000c1e1900 */
[----:B------:R-:W-:-:S06]  /*0830*/  UIADD3 UR4, UPT, UPT, UR4, 0x10, URZ ;  /* 0x0000001004047890 */ /* 0x000fcc000fffe0ff */
[----:B------:R-:W-:Y:S01]  /*0840*/  ISETP.NE.AND P0, PT, R7, UR4, PT ;  /* 0x0000000407007c0c */ /* 0x000fe2000bf05270 */
[----:B--2---:R1:W-:-:S12]  /*0850*/  STG.E desc[UR8][R12.64+0x3c], R9 ;  /* 0x00003c090c007986 */ /* 0x0043d8000c101908 */
[----:B------:R-:W-:Y:S05]  /*0860*/  @P0 BRA `(.L_x_572) ;  /* 0xfffffff800dc0947 */ /* 0x000fea000383ffff */
.L_x_571:
[----:B------:R-:W-:Y:S05]  /*0870*/  @!P1 BRA `(.L_x_573) ;  /* 0x00000004005c9947 */ /* 0x000fea0003800000 */
[----:B------:R-:W-:Y:S02]  /*0880*/  ISETP.GE.U32.AND P0, PT, R6, 0x8, PT ;  /* 0x000000080600780c */ /* 0x000fe40003f06070 */
[----:B------:R-:W-:-:S04]  /*0890*/  LOP3.LUT R20, R3, 0x7, RZ, 0xc0, !PT ;  /* 0x0000000703147812 */ /* 0x000fc800078ec0ff */
[----:B------:R-:W-:-:S07]  /*08a0*/  ISETP.NE.AND P1, PT, R20, RZ, PT ;  /* 0x000000ff1400720c */ /* 0x000fce0003f25270 */
[----:B------:R-:W-:Y:S06]  /*08b0*/  @!P0 BRA `(.L_x_574) ;  /* 0x00000000009c8947 */ /* 0x000fec0003800000 */
[----:B-----5:R-:W-:Y:S01]  /*08c0*/  IMAD R11, R0, R3, R7 ;  /* 0x00000003000b7224 */ /* 0x020fe200078e0207 */
[----:B-1----:R-:W0:Y:S03]  /*08d0*/  LDC.64 R8, c[0x0][0x390] ;  /* 0x0000e400ff087b82 */ /* 0x002e260000000a00 */
[----:B------:R-:W-:-:S05]  /*08e0*/  IMAD.WIDE R10, R11, 0x4, R4 ;  /* 0x000000040b0a7825 */ /* 0x000fca00078e0204 */
[----:B------:R-:W0:Y:S01]  /*08f0*/  LDG.E R15, desc[UR8][R10.64] ;  /* 0x000000080a0f7981 */ /* 0x000e22000c1e1900 */
[----:B------:R-:W1:Y:S01]  /*0900*/  LDC.64 R12, c[0x0][0x3a0] ;  /* 0x0000e800ff0c7b82 */ /* 0x000e620000000a00 */
[----:B------:R-:W-:Y:S01]  /*0910*/  IADD3 R17, PT, PT, R2, R7, RZ ;  /* 0x0000000702117210 */ /* 0x000fe20007ffe0ff */
        /* <DEDUP_REMOVED lines=11> */
[----:B--2---:R-:W-:Y:S04]  /*09d0*/  STG.E desc[UR8][R12.64+0x8], R25 ;  /* 0x000008190c007986 */ /* 0x004fe8000c101908 */
[----:B------:R-:W2:Y:S02]  /*09e0*/  LDG.E R15, desc[UR8][R10.64+0xc] ;  /* 0x00000c080a0f7981 */ /* 0x000ea4000c1e1900 */
[----:B--2---:R-:W-:-:S05]  /*09f0*/  IMAD.WIDE R14, R15, 0x4, R8 ;  /* 0x000000040f0e7825 */ /* 0x004fca00078e0208 */
[----:B0-----:R-:W2:Y:S04]  /*0a00*/  LDG.E R21, desc[UR8][R14.64] ;  /* 0x000000080e157981 */ /* 0x001ea8000c1e1900 */
[----:B--2---:R0:W-:Y:S04]  /*0a10*/  STG.E desc[UR8][R12.64+0xc], R21 ;  /* 0x00000c150c007986 */ /* 0x0041e8000c101908 */
[----:B------:R-:W2:Y:S02]  /*0a20*/  LDG.E R27, desc[UR8][R10.64+0x10] ;  /* 0x000010080a1b7981 */ /* 0x000ea4000c1e1900 */
[----:B--2---:R-:W-:-:S06]  /*0a30*/  IMAD.WIDE R16, R27, 0x4, R8 ;  /* 0x000000041b107825 */ /* 0x004fcc00078e0208 */
[----:B------:R-:W2:Y:S04]  /*0a40*/  LDG.E R17, desc[UR8][R16.64] ;  /* 0x0000000810117981 */ /* 0x000ea8000c1e1900 */
[----:B--2---:R2:W-:Y:S04]  /*0a50*/  STG.E desc[UR8][R12.64+0x10], R17 ;  /* 0x000010110c007986 */ /* 0x0045e8000c101908 */
[----:B-1----:R-:W3:Y:S02]  /*0a60*/  LDG.E R23, desc[UR8][R10.64+0x14] ;  /* 0x000014080a177981 */ /* 0x002ee4000c1e1900 */
[----:B---3--:R-:W-:-:S06]  /*0a70*/  IMAD.WIDE R18, R23, 0x4, R8 ;  /* 0x0000000417127825 */ /* 0x008fcc00078e0208 */
[----:B------:R-:W3:Y:S04]  /*0a80*/  LDG.E R19, desc[UR8][R18.64] ;  /* 0x0000000812137981 */ /* 0x000ee8000c1e1900 */
[----:B---3--:R2:W-:Y:S04]  /*0a90*/  STG.E desc[UR8][R12.64+0x14], R19 ;  /* 0x000014130c007986 */ /* 0x0085e8000c101908 */
[----:B------:R-:W3:Y:S02]  /*0aa0*/  LDG.E R23, desc[UR8][R10.64+0x18] ;  /* 0x000018080a177981 */ /* 0x000ee4000c1e1900 */
[----:B---3--:R-:W-:-:S06]  /*0ab0*/  IMAD.WIDE R14, R23, 0x4, R8 ;  /* 0x00000004170e7825 */ /* 0x008fcc00078e0208 */
[----:B------:R-:W3:Y:S04]  /*0ac0*/  LDG.E R15, desc[UR8][R14.64] ;  /* 0x000000080e0f7981 */ /* 0x000ee8000c1e1900 */
[----:B---3--:R2:W-:Y:S04]  /*0ad0*/  STG.E desc[UR8][R12.64+0x18], R15 ;  /* 0x0000180f0c007986 */ /* 0x0085e8000c101908 */
[----:B0-----:R-:W3:Y:S02]  /*0ae0*/  LDG.E R21, desc[UR8][R10.64+0x1c] ;  /* 0x00001c080a157981 */ /* 0x001ee4000c1e1900 */
[----:B---3--:R-:W-:-:S06]  /*0af0*/  IMAD.WIDE R8, R21, 0x4, R8 ;  /* 0x0000000415087825 */ /* 0x008fcc00078e0208 */
[----:B------:R-:W3:Y:S01]  /*0b00*/  LDG.E R9, desc[UR8][R8.64] ;  /* 0x0000000808097981 */ /* 0x000ee2000c1e1900 */
[----:B------:R-:W-:-:S03]  /*0b10*/  VIADD R7, R7, 0x8 ;  /* 0x0000000807077836 */ /* 0x000fc60000000000 */
[----:B---3--:R2:W-:Y:S04]  /*0b20*/  STG.E desc[UR8][R12.64+0x1c], R9 ;  /* 0x00001c090c007986 */ /* 0x0085e8000c101908 */
.L_x_574:
[----:B------:R-:W-:Y:S05]  /*0b30*/  @!P1 BRA `(.L_x_573) ;  /* 0x0000000000ac9947 */ /* 0x000fea0003800000 */
[----:B------:R-:W-:Y:S02]  /*0b40*/  ISETP.GE.U32.AND P0, PT, R20, 0x4, PT ;  /* 0x000000041400780c */ /* 0x000fe40003f06070 */
[----:B------:R-:W-:-:S04]  /*0b50*/  LOP3.LUT R6, R3, 0x3, RZ, 0xc0, !PT ;  /* 0x0000000303067812 */ /* 0x000fc800078ec0ff */
[----:B------:R-:W-:-:S07]  /*0b60*/  ISETP.NE.AND P1, PT, R6, RZ, PT ;  /* 0x000000ff0600720c */ /* 0x000fce0003f25270 */
[----:B------:R-:W-:Y:S06]  /*0b70*/  @!P0 BRA `(.L_x_575) ;  /* 0x00000000005c8947 */ /* 0x000fec0003800000 */
[----:B-----5:R-:W-:Y:S01]  /*0b80*/  IMAD R11, R0, R3, R7 ;  /* 0x00000003000b7224 */ /* 0x020fe200078e0207 */
[----:B-12---:R-:W0:Y:S03]  /*0b90*/  LDC.64 R8, c[0x0][0x390] ;  /* 0x0000e400ff087b82 */ /* 0x006e260000000a00 */
[----:B------:R-:W-:-:S05]  /*0ba0*/  IMAD.WIDE R10, R11, 0x4, R4 ;  /* 0x000000040b0a7825 */ /* 0x000fca00078e0204 */
[----:B------:R-:W0:Y:S01]  /*0bb0*/  LDG.E R15, desc[UR8][R10.64] ;  /* 0x000000080a0f7981 */ /* 0x000e22000c1e1900 */
[----:B------:R-:W1:Y:S01]  /*0bc0*/  LDC.64 R12, c[0x0][0x3a0] ;  /* 0x0000e800ff0c7b82 */ /* 0x000e620000000a00 */
[----:B------:R-:W-:Y:S01]  /*0bd0*/  IADD3 R17, PT, PT, R2, R7, RZ ;  /* 0x0000000702117210 */ /* 0x000fe20007ffe0ff */
[----:B0-----:R-:W-:-:S06]  /*0be0*/  IMAD.WIDE R14, R15, 0x4, R8 ;  /* 0x000000040f0e7825 */ /* 0x001fcc00078e0208 */
[----:B------:R-:W2:Y:S01]  /*0bf0*/  LDG.E R15, desc[UR8][R14.64] ;  /* 0x000000080e0f7981 */ /* 0x000ea2000c1e1900 */
[----:B-1----:R-:W-:-:S05]  /*0c00*/  IMAD.WIDE R12, R17, 0x4, R12 ;  /* 0x00000004110c7825 */ /* 0x002fca00078e020c */
[----:B--2---:R0:W-:Y:S04]  /*0c10*/  STG.E desc[UR8][R12.64], R15 ;  /* 0x0000000f0c007986 */ /* 0x0041e8000c101908 */
[----:B------:R-:W2:Y:S02]  /*0c20*/  LDG.E R17, desc[UR8][R10.64+0x4] ;  /* 0x000004080a117981 */ /* 0x000ea4000c1e1900 */
        /* <DEDUP_REMOVED lines=10> */
[----:B------:R-:W-:-:S03]  /*0cd0*/  VIADD R7, R7, 0x4 ;  /* 0x0000000407077836 */ /* 0x000fc60000000000 */
[----:B--2---:R0:W-:Y:S04]  /*0ce0*/  STG.E desc[UR8][R12.64+0xc], R9 ;  /* 0x00000c090c007986 */ /* 0x0041e8000c101908 */
.L_x_575:
[----:B------:R-:W-:Y:S05]  /*0cf0*/  @!P1 BRA `(.L_x_573) ;  /* 0x00000000003c9947 */ /* 0x000fea0003800000 */
[----:B------:R-:W3:Y:S01]  /*0d00*/  LDC.64 R10, c[0x0][0x3a0] ;  /* 0x0000e800ff0a7b82 */ /* 0x000ee20000000a00 */
[----:B------:R-:W-:-:S07]  /*0d10*/  UMOV UR4, URZ ;  /* 0x000000ff00047c82 */ /* 0x000fce0008000000 */
[----:B012---:R-:W0:Y:S02]  /*0d20*/  LDC.64 R8, c[0x0][0x390] ;  /* 0x0000e400ff087b82 */ /* 0x007e240000000a00 */
.L_x_576:
[----:B-----5:R-:W-:-:S04]  /*0d30*/  IMAD R13, R0, R3, R7 ;  /* 0x00000003000d7224 */ /* 0x020fc800078e0207 */
[----:B------:R-:W-:-:S06]  /*0d40*/  IMAD.WIDE R12, R13, 0x4, R4 ;  /* 0x000000040d0c7825 */ /* 0x000fcc00078e0204 */
[----:B------:R-:W0:Y:S01]  /*0d50*/  LDG.E R13, desc[UR8][R12.64] ;  /* 0x000000080c0d7981 */ /* 0x000e22000c1e1900 */
[----:B----4-:R-:W-:Y:S01]  /*0d60*/  IADD3 R17, PT, PT, R2, R7, RZ ;  /* 0x0000000702117210 */ /* 0x010fe20007ffe0ff */
[----:B0-----:R-:W-:-:S06]  /*0d70*/  IMAD.WIDE R14, R13, 0x4, R8 ;  /* 0x000000040d0e7825 */ /* 0x001fcc00078e0208 */
[----:B------:R-:W2:Y:S01]  /*0d80*/  LDG.E R15, desc[UR8][R14.64] ;  /* 0x000000080e0f7981 */ /* 0x000ea2000c1e1900 */
[----:B---3--:R-:W-:Y:S01]  /*0d90*/  IMAD.WIDE R16, R17, 0x4, R10 ;  /* 0x0000000411107825 */ /* 0x008fe200078e020a */
[----:B------:R-:W-:-:S03]  /*0da0*/  UIADD3 UR4, UPT, UPT, UR4, 0x1, URZ ;  /* 0x0000000104047890 */ /* 0x000fc6000fffe0ff */
[----:B------:R-:W-:-:S03]  /*0db0*/  VIADD R7, R7, 0x1 ;  /* 0x0000000107077836 */ /* 0x000fc60000000000 */
[----:B------:R-:W-:Y:S01]  /*0dc0*/  ISETP.NE.AND P0, PT, R6, UR4, PT ;  /* 0x0000000406007c0c */ /* 0x000fe2000bf05270 */
[----:B--2---:R4:W-:-:S12]  /*0dd0*/  STG.E desc[UR8][R16.64], R15 ;  /* 0x0000000f10007986 */ /* 0x0049d8000c101908 */
[----:B------:R-:W-:Y:S05]  /*0de0*/  @P0 BRA `(.L_x_576) ;  /* 0xfffffffc00d00947 */ /* 0x000fea000383ffff */
.L_x_573:
[----:B------:R-:W-:-:S13]  /*0df0*/  ISETP.NE.AND P0, PT, R3, 0x1, PT ;  /* 0x000000010300780c */ /* 0x000fda0003f05270 */
[----:B------:R-:W-:Y:S05]  /*0e00*/  @!P0 BRA `(.L_x_570) ;  /* 0x0000000400f88947 */ /* 0x000fea0003800000 */
[C---:B------:R-:W-:Y:S01]  /*0e10*/  IADD3 R10, PT, PT, R3.reuse, 0x7, RZ ;  /* 0x00000007030a7810 */ /* 0x040fe20007ffe0ff */
[----:B------:R-:W3:Y:S01]  /*0e20*/  LDCU.64 UR6, c[0x0][0x3a0] ;  /* 0x00007400ff0677ac */ /* 0x000ee20008000a00 */
[C---:B------:R-:W-:Y:S01]  /*0e30*/  VIADD R5, R3.reuse, 0xfffffffe ;  /* 0xfffffffe03057836 */ /* 0x040fe20000000000 */
[C---:B------:R-:W-:Y:S02]  /*0e40*/  IADD3 R11, PT, PT, R3.reuse, 0x3, RZ ;  /* 0x00000003030b7810 */ /* 0x040fe40007ffe0ff */
[----:B------:R-:W-:Y:S01]  /*0e50*/  LOP3.LUT R4, R10, 0x7, RZ, 0xc0, !PT ;  /* 0x000000070a047812 */ /* 0x000fe200078ec0ff */
[----:B------:R-:W-:Y:S01]  /*0e60*/  UMOV UR4, URZ ;  /* 0x000000ff00047c82 */ /* 0x000fe20008000000 */
[----:B------:R-:W-:Y:S02]  /*0e70*/  IADD3 R3, PT, PT, R3, -0x1, RZ ;  /* 0xffffffff03037810 */ /* 0x000fe40007ffe0ff */
[----:B------:R-:W-:Y:S01]  /*0e80*/  ISETP.GE.U32.AND P0, PT, R5, 0x7, PT ;  /* 0x000000070500780c */ /* 0x000fe20003f06070 */
[----:B------:R-:W-:Y:S01]  /*0e90*/  VIADD R4, R4, 0xffffffff ;  /* 0xffffffff04047836 */ /* 0x000fe20000000000 */
[----:B------:R-:W-:-:S04]  /*0ea0*/  LOP3.LUT R5, R11, 0x3, RZ, 0xc0, !PT ;  /* 0x000000030b057812 */ /* 0x000fc800078ec0ff */
[----:B------:R-:W-:Y:S02]  /*0eb0*/  ISETP.GE.U32.AND P2, PT, R4, 0x3, PT ;  /* 0x000000030400780c */ /* 0x000fe40003f46070 */
[----:B------:R-:W-:Y:S01]  /*0ec0*/  LOP3.LUT R4, R3, 0xfffffff8, RZ, 0xc0, !PT ;  /* 0xfffffff803047812 */ /* 0x000fe200078ec0ff */
[----:B---3--:R-:W-:Y:S01]  /*0ed0*/  UIADD3 UR5, UP0, UPT, UR6, 0x10, URZ ;  /* 0x0000001006057890 */ /* 0x008fe2000ff1e0ff */
[----:B------:R-:W-:-:S03]  /*0ee0*/  ISETP.NE.AND P1, PT, R5, 0x1, PT ;  /* 0x000000010500780c */ /* 0x000fc60003f25270 */
[----:B------:R-:W-:Y:S01]  /*0ef0*/  IMAD.MOV R5, RZ, RZ, -R4 ;  /* 0x000000ffff057224 */ /* 0x000fe200078e0a04 */
[----:B------:R-:W-:-:S12]  /*0f00*/  UIADD3.X UR6, UPT, UPT, URZ, UR7, URZ, UP0, !UPT ;  /* 0x00000007ff067290 */ /* 0x000fd800087fe4ff */
.L_x_582:
[----:B------:R-:W3:Y:S01]  /*0f10*/  LDCU UR7, c[0x0][0x3bc] ;  /* 0x00007780ff0777ac */ /* 0x000ee20008000800 */
[----:B012---:R-:W-:Y:S01]  /*0f20*/  HFMA2 R9, -RZ, RZ, 0, 0 ;  /* 0x00000000ff097431 */ /* 0x007fe200000001ff */
[----:B------:R-:W-:-:S04]  /*0f30*/  UIADD3 UR4, UPT, UPT, UR4, 0x1, URZ ;  /* 0x0000000104047890 */ /* 0x000fc8000fffe0ff */
[----:B---3--:R-:W-:Y:S01]  /*0f40*/  UISETP.NE.AND UP0, UPT, UR4, UR7, UPT ;  /* 0x000000070400728c */ /* 0x008fe2000bf05270 */
[----:B------:R-:W-:Y:S10]  /*0f50*/  @!P0 BRA `(.L_x_577) ;  /* 0x0000000000c88947 */ /* 0x000ff40003800000 */
[----:B------:R-:W-:Y:S01]  /*0f60*/  IMAD.MOV.U32 R9, RZ, RZ, R2 ;  /* 0x000000ffff097224 */ /* 0x000fe200078e0002 */
[----:B------:R-:W-:-:S07]  /*0f70*/  MOV R8, R5 ;  /* 0x0000000500087202 */ /* 0x000fce0000000f00 */
.L_x_578:
[----:B-1----:R-:W-:Y:S01]  /*0f80*/  MOV R7, UR6 ;  /* 0x0000000600077c02 */ /* 0x002fe20008000f00 */
[----:B------:R-:W-:-:S04]  /*0f90*/  IMAD.U32 R6, RZ, RZ, UR5 ;  /* 0x00000005ff067e24 */ /* 0x000fc8000f8e00ff */
[----:B------:R-:W-:-:S05]  /*0fa0*/  IMAD.WIDE R6, R9, 0x4, R6 ;  /* 0x0000000409067825 */ /* 0x000fca00078e0206 */
[----:B------:R-:W2:Y:S04]  /*0fb0*/  LDG.E R12, desc[UR8][R6.64+-0x10] ;  /* 0xfffff008060c7981 */ /* 0x000ea8000c1e1900 */
[----:B------:R-:W2:Y:S04]  /*0fc0*/  LDG.E R13, desc[UR8][R6.64+-0xc] ;  /* 0xfffff408060d7981 */ /* 0x000ea8000c1e1900 */
[----:B----4-:R-:W3:Y:S04]  /*0fd0*/  LDG.E R15, desc[UR8][R6.64+-0x8] ;  /* 0xfffff808060f7981 */ /* 0x010ee8000c1e1900 */
[----:B------:R-:W4:Y:S04]  /*0fe0*/  LDG.E R17, desc[UR8][R6.64+-0x4] ;  /* 0xfffffc0806117981 */ /* 0x000f28000c1e1900 */
[----:B------:R-:W4:Y:S04]  /*0ff0*/  LDG.E R19, desc[UR8][R6.64] ;  /* 0x0000000806137981 */ /* 0x000f28000c1e1900 */
[----:B------:R-:W4:Y:S04]  /*1000*/  LDG.E R21, desc[UR8][R6.64+0x4] ;  /* 0x0000040806157981 */ /* 0x000f28000c1e1900 */
[----:B------:R-:W4:Y:S04]  /*1010*/  LDG.E R23, desc[UR8][R6.64+0x8] ;  /* 0x0000080806177981 */ /* 0x000f28000c1e1900 */
[----:B------:R-:W4:Y:S04]  /*1020*/  LDG.E R25, desc[UR8][R6.64+0xc] ;  /* 0x00000c0806197981 */ /* 0x000f28000c1e1900 */
[----:B------:R-:W4:Y:S01]  /*1030*/  LDG.E R14, desc[UR8][R6.64+0x10] ;  /* 0x00001008060e7981 */ /* 0x000f22000c1e1900 */
[----:B------:R-:W-:Y:S01]  /*1040*/  IADD3 R8, PT, PT, R8, 0x8, RZ ;  /* 0x0000000808087810 */ /* 0x000fe20007ffe0ff */
[----:B------:R-:W-:Y:S01]  /*1050*/  VIADD R9, R9, 0x8 ;  /* 0x0000000809097836 */ /* 0x000fe20000000000 */
[----:B--2---:R-:W-:-:S13]  /*1060*/  FSETP.GT.AND P3, PT, R12, R13, PT ;  /* 0x0000000d0c00720b */ /* 0x004fda0003f64000 */
[----:B------:R0:W-:Y:S04]  /*1070*/  @P3 STG.E desc[UR8][R6.64+-0x10], R13 ;  /* 0xfffff00d06003986 */ /* 0x0001e8000c101908 */
[----:B------:R-:W-:Y:S01]  /*1080*/  @P3 STG.E desc[UR8][R6.64+-0xc], R12 ;  /* 0xfffff40c06003986 */ /* 0x000fe2000c101908 */
[----:B0-----:R-:W-:-:S05]  /*1090*/  @P3 IMAD.MOV.U32 R13, RZ, RZ, R12 ;  /* 0x000000ffff0d3224 */ /* 0x001fca00078e000c */
[----:B---3--:R-:W-:-:S13]  /*10a0*/  FSETP.GT.AND P4, PT, R13, R15, PT ;  /* 0x0000000f0d00720b */ /* 0x008fda0003f84000 */
[----:B------:R0:W-:Y:S04]  /*10b0*/  @P4 STG.E desc[UR8][R6.64+-0xc], R15 ;  /* 0xfffff40f06004986 */ /* 0x0001e8000c101908 */
[----:B------:R-:W-:Y:S01]  /*10c0*/  @P4 STG.E desc[UR8][R6.64+-0x8], R13 ;  /* 0xfffff80d06004986 */ /* 0x000fe2000c101908 */
[----:B0-----:R-:W-:-:S04]  /*10d0*/  @P4 MOV R15, R13 ;  /* 0x0000000d000f4202 */ /* 0x001fc80000000f00 */
[----:B----4-:R-:W-:-:S13]  /*10e0*/  FSETP.GT.AND P3, PT, R15, R17, PT ;  /* 0x000000110f00720b */ /* 0x010fda0003f64000 */
[----:B------:R0:W-:Y:S04]  /*10f0*/  @P3 STG.E desc[UR8][R6.64+-0x8], R17 ;  /* 0xfffff81106003986 */ /* 0x0001e8000c101908 */
[----:B------:R-:W-:Y:S01]  /*1100*/  @P3 STG.E desc[UR8][R6.64+-0x4], R15 ;  /* 0xfffffc0f06003986 */ /* 0x000fe2000c101908 */
[----:B0-----:R-:W-:-:S05]  /*1110*/  @P3 IMAD.MOV.U32 R17, RZ, RZ, R15 ;  /* 0x000000ffff113224 */ /* 0x001fca00078e000f */
[----:B------:R-:W-:-:S13]  /*1120*/  FSETP.GT.AND P4, PT, R17, R19, PT ;  /* 0x000000131100720b */ /* 0x000fda0003f84000 */
[----:B------:R0:W-:Y:S04]  /*1130*/  @P4 STG.E desc[UR8][R6.64+-0x4], R19 ;  /* 0xfffffc1306004986 */ /* 0x0001e8000c101908 */
[----:B------:R-:W-:Y:S01]  /*1140*/  @P4 STG.E desc[UR8][R6.64], R17 ;  /* 0x0000001106004986 */ /* 0x000fe2000c101908 */
[----:B0-----:R-:W-:-:S04]  /*1150*/  @P4 MOV R19, R17 ;  /* 0x0000001100134202 */ /* 0x001fc80000000f00 */
[----:B------:R-:W-:-:S13]  /*1160*/  FSETP.GT.AND P3, PT, R19, R21, PT ;  /* 0x000000151300720b */ /* 0x000fda0003f64000 */
        /* <DEDUP_REMOVED lines=9> */
[----:B------:R1:W-:Y:S01]  /*1200*/  @P3 STG.E desc[UR8][R6.64+0xc], R23 ;  /* 0x00000c1706003986 */ /* 0x0003e2000c101908 */
[----:B0-----:R-:W-:Y:S01]  /*1210*/  @P3 IMAD.MOV.U32 R25, RZ, RZ, R23 ;  /* 0x000000ffff193224 */ /* 0x001fe200078e0017 */
[----:B------:R-:W-:-:S04]  /*1220*/  ISETP.NE.AND P3, PT, R8, RZ, PT ;  /* 0x000000ff0800720c */ /* 0x000fc80003f65270 */
[----:B------:R-:W-:-:S13]  /*1230*/  FSETP.GT.AND P4, PT, R25, R14, PT ;  /* 0x0000000e1900720b */ /* 0x000fda0003f84000 */
[----:B------:R1:W-:Y:S04]  /*1240*/  @P4 STG.E desc[UR8][R6.64+0x10], R25 ;  /* 0x0000101906004986 */ /* 0x0003e8000c101908 */
[----:B------:R1:W-:Y:S01]  /*1250*/  @P4 STG.E desc[UR8][R6.64+0xc], R14 ;  /* 0x00000c0e06004986 */ /* 0x0003e2000c101908 */
[----:B------:R-:W-:Y:S05]  /*1260*/  @P3 BRA `(.L_x_578) ;  /* 0xfffffffc00443947 */ /* 0x000fea000383ffff */
[----:B------:R-:W-:-:S07]  /*1270*/  MOV R9, R4 ;  /* 0x0000000400097202 */ /* 0x000fce0000000f00 */
.L_x_577:
[----:B------:R-:W-:-:S13]  /*1280*/  LOP3.LUT P3, RZ, R3, 0x7, RZ, 0xc0, !PT ;  /* 0x0000000703ff7812 */ /* 0x000fda000786c0ff */
[----:B------:R-:W-:Y:S05]  /*1290*/  @!P3 BRA `(.L_x_579) ;  /* 0x0000000000d0b947 */ /* 0x000fea0003800000 */
[----:B------:R-:W-:Y:S01]  /*12a0*/  LOP3.LUT P3, RZ, R10, 0x3, RZ, 0xc0, !PT ;  /* 0x000000030aff7812 */ /* 0x000fe2000786c0ff */
[----:B------:R-:W-:-:S12]  /*12b0*/  @!P2 BRA `(.L_x_580) ;  /* 0x000000000060a947 */ /* 0x000fd80003800000 */
[----:B-1----:R-:W0:Y:S01]  /*12c0*/  LDC.64 R6, c[0x0][0x3a0] ;  /* 0x0000e800ff067b82 */ /* 0x002e220000000a00 */
[----:B------:R-:W-:-:S04]  /*12d0*/  IMAD.IADD R13, R2, 0x1, R9 ;  /* 0x00000001020d7824 */ /* 0x000fc800078e0209 */
[----:B0-----:R-:W-:-:S05]  /*12e0*/  IMAD.WIDE R6, R13, 0x4, R6 ;  /* 0x000000040d067825 */ /* 0x001fca00078e0206 */
[----:B------:R-:W2:Y:S04]  /*12f0*/  LDG.E R8, desc[UR8][R6.64] ;  /* 0x0000000806087981 */ /* 0x000ea8000c1e1900 */
[----:B------:R-:W2:Y:S04]  /*1300*/  LDG.E R13, desc[UR8][R6.64+0x4] ;  /* 0x00000408060d7981 */ /* 0x000ea8000c1e1900 */
[----:B----4-:R-:W3:Y:S04]  /*1310*/  LDG.E R15, desc[UR8][R6.64+0x8] ;  /* 0x00000808060f7981 */ /* 0x010ee8000c1e1900 */
[----:B------:R-:W4:Y:S04]  /*1320*/  LDG.E R17, desc[UR8][R6.64+0xc] ;  /* 0x00000c0806117981 */ /* 0x000f28000c1e1900 */
[----:B------:R-:W4:Y:S01]  /*1330*/  LDG.E R12, desc[UR8][R6.64+0x10] ;  /* 0x00001008060c7981 */ /* 0x000f22000c1e1900 */
[----:B------:R-:W-:Y:S01]  /*1340*/  VIADD R9, R9, 0x4 ;  /* 0x0000000409097836 */ /* 0x000fe20000000000 */
[----:B--2---:R-:W-:-:S13]  /*1350*/  FSETP.GT.AND P5, PT, R8, R13, PT ;  /* 0x0000000d0800720b */ /* 0x004fda0003fa4000 */
[----:B------:R0:W-:Y:S04]  /*1360*/  @P5 STG.E desc[UR8][R6.64], R13 ;  /* 0x0000000d06005986 */ /* 0x0001e8000c101908 */
[----:B------:R-:W-:Y:S01]  /*1370*/  @P5 STG.E desc[UR8][R6.64+0x4], R8 ;  /* 0x0000040806005986 */ /* 0x000fe2000c101908 */
[----:B0-----:R-:W-:-:S04]  /*1380*/  @P5 MOV R13, R8 ;  /* 0x00000008000d5202 */ /* 0x001fc80000000f00 */
[----:B---3--:R-:W-:-:S13]  /*1390*/  FSETP.GT.AND P4, PT, R13, R15, PT ;  /* 0x0000000f0d00720b */ /* 0x008fda0003f84000 */
[----:B------:R0:W-:Y:S04]  /*13a0*/  @P4 STG.E desc[UR8][R6.64+0x4], R15 ;  /* 0x0000040f06004986 */ /* 0x0001e8000c101908 */
[----:B------:R-:W-:Y:S01]  /*13b0*/  @P4 STG.E desc[UR8][R6.64+0x8], R13 ;  /* 0x0000080d06004986 */ /* 0x000fe2000c101908 */
[----:B0-----:R-:W-:-:S05]  /*13c0*/  @P4 IMAD.MOV.U32 R15, RZ, RZ, R13 ;  /* 0x000000ffff0f4224 */ /* 0x001fca00078e000d */
[----:B----4-:R-:W-:-:S13]  /*13d0*/  FSETP.GT.AND P5, PT, R15, R17, PT ;  /* 0x000000110f00720b */ /* 0x010fda0003fa4000 */
[----:B------:R0:W-:Y:S04]  /*13e0*/  @P5 STG.E desc[UR8][R6.64+0x8], R17 ;  /* 0x0000081106005986 */ /* 0x0001e8000c101908 */
[----:B------:R2:W-:Y:S01]  /*13f0*/  @P5 STG.E desc[UR8][R6.64+0xc], R15 ;  /* 0x00000c0f06005986 */ /* 0x0005e2000c101908 */
[----:B0-----:R-:W-:-:S04]  /*1400*/  @P5 MOV R17, R15 ;  /* 0x0000000f00115202 */ /* 0x001fc80000000f00 */
[----:B------:R-:W-:-:S13]  /*1410*/  FSETP.GT.AND P4, PT, R17, R12, PT ;  /* 0x0000000c1100720b */ /* 0x000fda0003f84000 */
[----:B------:R2:W-:Y:S04]  /*1420*/  @P4 STG.E desc[UR8][R6.64+0x10], R17 ;  /* 0x0000101106004986 */ /* 0x0005e8000c101908 */
[----:B------:R2:W-:Y:S02]  /*1430*/  @P4 STG.E desc[UR8][R6.64+0xc], R12 ;  /* 0x00000c0c06004986 */ /* 0x0005e4000c101908 */
.L_x_580:
[----:B------:R-:W-:Y:S05]  /*1440*/  @!P3 BRA `(.L_x_579) ;  /* 0x000000000064b947 */ /* 0x000fea0003800000 */
[----:B------:R-:W-:Y:S01]  /*1450*/  LOP3.LUT P5, RZ, R11, 0x1, RZ, 0xc0, !PT ;  /* 0x000000010bff7812 */ /* 0x000fe200078ac0ff */
[----:B------:R-:W-:-:S12]  /*1460*/  @!P1 BRA `(.L_x_581) ;  /* 0x0000000000389947 */ /* 0x000fd80003800000 */
[----:B-12---:R-:W0:Y:S01]  /*1470*/  LDC.64 R6, c[0x0][0x3a0] ;  /* 0x0000e800ff067b82 */ /* 0x006e220000000a00 */
[----:B------:R-:W-:-:S05]  /*1480*/  IADD3 R13, PT, PT, R2, R9, RZ ;  /* 0x00000009020d7210 */ /* 0x000fca0007ffe0ff */
[----:B0-----:R-:W-:-:S05]  /*1490*/  IMAD.WIDE R6, R13, 0x4, R6 ;  /* 0x000000040d067825 */ /* 0x001fca00078e0206 */
[----:B------:R-:W2:Y:S04]  /*14a0*/  LDG.E R8, desc[UR8][R6.64] ;  /* 0x0000000806087981 */ /* 0x000ea8000c1e1900 */
[----:B------:R-:W2:Y:S04]  /*14b0*/  LDG.E R13, desc[UR8][R6.64+0x4] ;  /* 0x00000408060d7981 */ /* 0x000ea8000c1e1900 */
[----:B------:R-:W3:Y:S01]  /*14c0*/  LDG.E R12, desc[UR8][R6.64+0x8] ;  /* 0x00000808060c7981 */ /* 0x000ee2000c1e1900 */
[----:B------:R-:W-:Y:S02]  /*14d0*/  IADD3 R9, PT, PT, R9, 0x2, RZ ;  /* 0x0000000209097810 */ /* 0x000fe40007ffe0ff */
[----:B--2---:R-:W-:-:S13]  /*14e0*/  FSETP.GT.AND P3, PT, R8, R13, PT ;  /* 0x0000000d0800720b */ /* 0x004fda0003f64000 */
[----:B------:R0:W-:Y:S04]  /*14f0*/  @P3 STG.E desc[UR8][R6.64], R13 ;  /* 0x0000000d06003986 */ /* 0x0001e8000c101908 */
[----:B------:R1:W-:Y:S01]  /*1500*/  @P3 STG.E desc[UR8][R6.64+0x4], R8 ;  /* 0x0000040806003986 */ /* 0x0003e2000c101908 */
[----:B0-----:R-:W-:-:S05]  /*1510*/  @P3 IMAD.MOV.U32 R13, RZ, RZ, R8 ;  /* 0x000000ffff0d3224 */ /* 0x001fca00078e0008 */
[----:B---3--:R-:W-:-:S13]  /*1520*/  FSETP.GT.AND P4, PT, R13, R12, PT ;  /* 0x0000000c0d00720b */ /* 0x008fda0003f84000 */
[----:B------:R1:W-:Y:S04]  /*1530*/  @P4 STG.E desc[UR8][R6.64+0x8], R13 ;  /* 0x0000080d06004986 */ /* 0x0003e8000c101908 */
[----:B------:R1:W-:Y:S02]  /*1540*/  @P4 STG.E desc[UR8][R6.64+0x4], R12 ;  /* 0x0000040c06004986 */ /* 0x0003e4000c101908 */
.L_x_581:
[----:B------:R-:W-:Y:S05]  /*1550*/  @!P5 BRA `(.L_x_579) ;  /* 0x000000000020d947 */ /* 0x000fea0003800000 */
[----:B-12---:R-:W0:Y:S01]  /*1560*/  LDC.64 R6, c[0x0][0x3a0] ;  /* 0x0000e800ff067b82 */ /* 0x006e220000000a00 */
[----:B------:R-:W-:-:S04]  /*1570*/  IMAD.IADD R9, R2, 0x1, R9 ;  /* 0x0000000102097824 */ /* 0x000fc800078e0209 */
[----:B0-----:R-:W-:-:S05]  /*1580*/  IMAD.WIDE R6, R9, 0x4, R6 ;  /* 0x0000000409067825 */ /* 0x001fca00078e0206 */
[----:B------:R-:W2:Y:S04]  /*1590*/  LDG.E R9, desc[UR8][R6.64] ;  /* 0x0000000806097981 */ /* 0x000ea8000c1e1900 */
[----:B------:R-:W2:Y:S02]  /*15a0*/  LDG.E R8, desc[UR8][R6.64+0x4] ;  /* 0x0000040806087981 */ /* 0x000ea4000c1e1900 */
[----:B--2---:R-:W-:-:S13]  /*15b0*/  FSETP.GT.AND P3, PT, R9, R8, PT ;  /* 0x000000080900720b */ /* 0x004fda0003f64000 */
[----:B------:R0:W-:Y:S04]  /*15c0*/  @P3 STG.E desc[UR8][R6.64+0x4], R9 ;  /* 0x0000040906003986 */ /* 0x0001e8000c101908 */
[----:B------:R0:W-:Y:S02]  /*15d0*/  @P3 STG.E desc[UR8][R6.64], R8 ;  /* 0x0000000806003986 */ /* 0x0001e4000c101908 */
.L_x_579:
[----:B------:R-:W-:Y:S05]  /*15e0*/  BRA.U UP0, `(.L_x_582) ;  /* 0xfffffff900487547 */ /* 0x000fea000b83ffff */
.L_x_570:
[----:B------:R-:W3:Y:S01]  /*15f0*/  LDC.64 R4, c[0x0][0x3a0] ;  /* 0x0000e800ff047b82 */ /* 0x000ee20000000a00 */
[----:B------:R-:W4:Y:S01]  /*1600*/  LDCU UR4, c[0x0][0x3bc] ;  /* 0x00007780ff0477ac */ /* 0x000f220008000800 */
[----:B---3--:R-:W-:-:S05]  /*1610*/  IMAD.WIDE R2, R2, 0x4, R4 ;  /* 0x0000000402027825 */ /* 0x008fca00078e0204 */
[----:B012---:R0:W5:Y:S01]  /*1620*/  LDG.E R6, desc[UR8][R2.64] ;  /* 0x0000000802067981 */ /* 0x007162000c1e1900 */
[----:B----4-:R-:W-:Y:S01]  /*1630*/  UISETP.GE.AND UP0, UPT, UR4, 0x2, UPT ;  /* 0x000000020400788c */ /* 0x010fe2000bf06270 */
[----:B------:R-:W-:-:S08]  /*1640*/  HFMA2 R7, -RZ, RZ, 1.875, 0 ;  /* 0x3f800000ff077431 */ /* 0x000fd000000001ff */
[----:B0-----:R-:W-:Y:S05]  /*1650*/  BRA.U !UP0, `(.L_x_583) ;  /* 0x00000005085c7547 */ /* 0x001fea000b800000 */
[----:B------:R-:W-:Y:S01]  /*1660*/  UIADD3 UR5, UPT, UPT, UR4, -0x1, URZ ;  /* 0xffffffff04057890 */ /* 0x000fe2000fffe0ff */
[----:B------:R-:W-:Y:S01]  /*1670*/  IMAD.MOV.U32 R7, RZ, RZ, 0x3f800000 ;  /* 0x3f800000ff077424 */ /* 0x000fe200078e00ff */
[----:B------:R-:W-:Y:S01]  /*1680*/  UIADD3 UR4, UPT, UPT, UR4, -0x2, URZ ;  /* 0xfffffffe04047890 */ /* 0x000fe2000fffe0ff */
[----:B------:R-:W-:Y:S01]  /*1690*/  MOV R9, 0x1 ;  /* 0x0000000100097802 */ /* 0x000fe20000000f00 */
[----:B------:R-:W-:Y:S01]  /*16a0*/  IMAD.MOV.U32 R8, RZ, RZ, 0x3f800000 ;  /* 0x3f800000ff087424 */ /* 0x000fe200078e00ff */
[----:B------:R-:W-:Y:S02]  /*16b0*/  ULOP3.LUT UR6, UR5, 0x3, URZ, 0xc0, !UPT ;  /* 0x0000000305067892 */ /* 0x000fe4000f8ec0ff */
[----:B------:R-:W-:-:S09]  /*16c0*/  UISETP.GE.U32.AND UP0, UPT, UR4, 0x3, UPT ;  /* 0x000000030400788c */ /* 0x000fd2000bf06070 */
[----:B------:R-:W-:Y:S05]  /*16d0*/  BRA.U !UP0, `(.L_x_584) ;  /* 0x0000000108e87547 */ /* 0x000fea000b800000 */
[----:B------:R-:W-:Y:S01]  /*16e0*/  IADD3 R4, P0, PT, R2, 0x8, RZ ;  /* 0x0000000802047810 */ /* 0x000fe20007f1e0ff */
[----:B------:R-:W-:Y:S01]  /*16f0*/  HFMA2 R9, -RZ, RZ, 0, 0 ;  /* 0x00000000ff097431 */ /* 0x000fe200000001ff */
[----:B------:R-:W-:Y:S01]  /*1700*/  ULOP3.LUT UR4, UR5, 0xfffffffc, URZ, 0xc0, !UPT ;  /* 0xfffffffc05047892 */ /* 0x000fe2000f8ec0ff */
[----:B------:R-:W-:Y:S02]  /*1710*/  MOV R7, 0x3f800000 ;  /* 0x3f80000000077802 */ /* 0x000fe40000000f00 */
[----:B------:R-:W-:Y:S01]  /*1720*/  IMAD.X R5, RZ, RZ, R3, P0 ;  /* 0x000000ffff057224 */ /* 0x000fe200000e0603 */
[----:B------:R-:W-:-:S12]  /*1730*/  UIADD3 UR4, UPT, UPT, -UR4, URZ, URZ ;  /* 0x000000ff04047290 */ /* 0x000fd8000fffe1ff */
.L_x_593:
[----:B------:R-:W2:Y:S04]  /*1740*/  LDG.E R14, desc[UR8][R4.64+-0x4] ;  /* 0xfffffc08040e7981 */ /* 0x000ea8000c1e1900 */
[----:B------:R-:W2:Y:S04]  /*1750*/  LDG.E R15, desc[UR8][R4.64+-0x8] ;  /* 0xfffff808040f7981 */ /* 0x000ea8000c1e1900 */
[----:B------:R-:W3:Y:S04]  /*1760*/  LDG.E R17, desc[UR8][R4.64] ;  /* 0x0000000804117981 */ /* 0x000ee8000c1e1900 */
[----:B------:R-:W4:Y:S04]  /*1770*/  LDG.E R16, desc[UR8][R4.64+0x4] ;  /* 0x0000040804107981 */ /* 0x000f28000c1e1900 */
[----:B------:R-:W4:Y:S01]  /*1780*/  LDG.E R13, desc[UR8][R4.64+0x8] ;  /* 0x00000808040d7981 */ /* 0x000f22000c1e1900 */
[----:B------:R-:W-:Y:S01]  /*1790*/  UIADD3 UR4, UPT, UPT, UR4, 0x4, URZ ;  /* 0x0000000404047890 */ /* 0x000fe2000fffe0ff */
[----:B------:R-:W-:Y:S03]  /*17a0*/  BSSY.RECONVERGENT B0, `(.L_x_585) ;  /* 0x0000010000007945 */ /* 0x000fe60003800200 */
[----:B------:R-:W-:Y:S01]  /*17b0*/  UISETP.NE.AND UP0, UPT, UR4, URZ, UPT ;  /* 0x000000ff0400728c */ /* 0x000fe2000bf05270 */
[C---:B--2---:R-:W-:Y:S01]  /*17c0*/  FADD R10, R14.reuse, -R15 ;  /* 0x8000000f0e0a7221 */ /* 0x044fe20000000000 */
[----:B---3--:R-:W-:-:S04]  /*17d0*/  FADD R11, -R14, R17 ;  /* 0x000000110e0b7221 */ /* 0x008fc80000000100 */
[----:B------:R-:W-:Y:S02]  /*17e0*/  FSETP.GTU.AND P1, PT, |R10|, 1.0000000116860974231e-07, PT ;  /* 0x33d6bf950a00780b */ /* 0x000fe40003f2c200 */
[----:B------:R-:W-:Y:S01]  /*17f0*/  MOV R10, 0x3f800000 ;  /* 0x3f800000000a7802 */ /* 0x000fe20000000f00 */
[----:B----4-:R-:W-:Y:S01]  /*1800*/  FADD R12, -R17, R16 ;  /* 0x00000010110c7221 */ /* 0x010fe20000000100 */
[----:B------:R-:W-:Y:S01]  /*1810*/  FSETP.GTU.AND P2, PT, |R11|, 1.0000000116860974231e-07, PT ;  /* 0x33d6bf950b00780b */ /* 0x000fe20003f4c200 */
[----:B------:R-:W-:-:S03]  /*1820*/  FADD R13, -R16, R13 ;  /* 0x0000000d100d7221 */ /* 0x000fc60000000100 */
[----:B------:R-:W-:Y:S02]  /*1830*/  FSETP.GTU.AND P3, PT, |R12|, 1.0000000116860974231e-07, PT ;  /* 0x33d6bf950c00780b */ /* 0x000fe40003f6c200 */
[----:B------:R-:W-:-:S03]  /*1840*/  FSETP.GTU.AND P0, PT, |R13|, 1.0000000116860974231e-07, PT ;  /* 0x33d6bf950d00780b */ /* 0x000fc60003f0c200 */
[----:B------:R-:W-:Y:S10]  /*1850*/  @P1 BRA `(.L_x_586) ;  /* 0x0000000000101947 */ /* 0x000ff40003800000 */
[----:B------:R-:W-:-:S05]  /*1860*/  FADD R10, R8, 1 ;  /* 0x3f800000080a7421 */ /* 0x000fca0000000000 */
[----:B------:R-:W-:-:S13]  /*1870*/  FSETP.GT.AND P1, PT, R10, R7, PT ;  /* 0x000000070a00720b */ /* 0x000fda0003f24000 */
[----:B-----5:R-:W-:Y:S01]  /*1880*/  @P1 MOV R6, R15 ;  /* 0x0000000f00061202 */ /* 0x020fe20000000f00 */
[----:B------:R-:W-:-:S07]  /*1890*/  @P1 IMAD.MOV.U32 R7, RZ, RZ, R10 ;  /* 0x000000ffff071224 */ /* 0x000fce00078e000a */
.L_x_586:
[----:B------:R-:W-:Y:S05]  /*18a0*/  BSYNC.RECONVERGENT B0 ;  /* 0x0000000000007941 */ /* 0x000fea0003800200 */
.L_x_585:
[----:B------:R-:W-:Y:S01]  /*18b0*/  BSSY.RECONVERGENT B0, `(.L_x_587) ;  /* 0x0000007000007945 */ /* 0x000fe20003800200 */
[----:B------:R-:W-:-:S03]  /*18c0*/  HFMA2 R8, -RZ, RZ, 1.875, 0 ;  /* 0x3f800000ff087431 */ /* 0x000fc600000001ff */
[----:B------:R-:W-:Y:S05]  /*18d0*/  @P2 BRA `(.L_x_588) ;  /* 0x0000000000102947 */ /* 0x000fea0003800000 */
[----:B------:R-:W-:-:S05]  /*18e0*/  FADD R8, R10, 1 ;  /* 0x3f8000000a087421 */ /* 0x000fca0000000000 */
[----:B------:R-:W-:-:S13]  /*18f0*/  FSETP.GT.AND P1, PT, R8, R7, PT ;  /* 0x000000070800720b */ /* 0x000fda0003f24000 */
[----:B-----5:R-:W-:Y:S01]  /*1900*/  @P1 MOV R6, R14 ;  /* 0x0000000e00061202 */ /* 0x020fe20000000f00 */
[----:B------:R-:W-:-:S07]  /*1910*/  @P1 IMAD.MOV.U32 R7, RZ, RZ, R8 ;  /* 0x000000ffff071224 */ /* 0x000fce00078e0008 */
.L_x_588:
[----:B------:R-:W-:Y:S05]  /*1920*/  BSYNC.RECONVERGENT B0 ;  /* 0x0000000000007941 */ /* 0x000fea0003800200 */
.L_x_587:
[----:B------:R-:W-:Y:S01]  /*1930*/  BSSY.RECONVERGENT B0, `(.L_x_589) ;  /* 0x0000007000007945 */ /* 0x000fe20003800200 */
[----:B------:R-:W-:-:S03]  /*1940*/  MOV R10, 0x3f800000 ;  /* 0x3f800000000a7802 */ /* 0x000fc60000000f00 */
[----:B------:R-:W-:Y:S05]  /*1950*/  @P3 BRA `(.L_x_590) ;  /* 0x0000000000103947 */ /* 0x000fea0003800000 */
[----:B------:R-:W-:-:S05]  /*1960*/  FADD R10, R8, 1 ;  /* 0x3f800000080a7421 */ /* 0x000fca0000000000 */
[----:B------:R-:W-:-:S13]  /*1970*/  FSETP.GT.AND P1, PT, R10, R7, PT ;  /* 0x000000070a00720b */ /* 0x000fda0003f24000 */
[----:B-----5:R-:W-:Y:S01]  /*1980*/  @P1 MOV R6, R17 ;  /* 0x0000001100061202 */ /* 0x020fe20000000f00 */
[----:B------:R-:W-:-:S07]  /*1990*/  @P1 IMAD.MOV.U32 R7, RZ, RZ, R10 ;  /* 0x000000ffff071224 */ /* 0x000fce00078e000a */
.L_x_590:
[----:B------:R-:W-:Y:S05]  /*19a0*/  BSYNC.RECONVERGENT B0 ;  /* 0x0000000000007941 */ /* 0x000fea0003800200 */
.L_x_589:
[----:B------:R-:W-:Y:S01]  /*19b0*/  BSSY.RECONVERGENT B0, `(.L_x_591) ;  /* 0x0000007000007945 */ /* 0x000fe20003800200 */
[----:B------:R-:W-:-:S03]  /*19c0*/  HFMA2 R8, -RZ, RZ, 1.875, 0 ;  /* 0x3f800000ff087431 */ /* 0x000fc600000001ff */
[----:B------:R-:W-:Y:S05]  /*19d0*/  @P0 BRA `(.L_x_592) ;  /* 0x0000000000100947 */ /* 0x000fea0003800000 */
[----:B------:R-:W-:-:S05]  /*19e0*/  FADD R8, R10, 1 ;  /* 0x3f8000000a087421 */ /* 0x000fca0000000000 */
[----:B------:R-:W-:-:S13]  /*19f0*/  FSETP.GT.AND P0, PT, R8, R7, PT ;  /* 0x000000070800720b */ /* 0x000fda0003f04000 */
[----:B-----5:R-:W-:Y:S01]  /*1a00*/  @P0 MOV R6, R16 ;  /* 0x0000001000060202 */ /* 0x020fe20000000f00 */
[----:B------:R-:W-:-:S07]  /*1a10*/  @P0 IMAD.MOV.U32 R7, RZ, RZ, R8 ;  /* 0x000000ffff070224 */ /* 0x000fce00078e0008 */
.L_x_592:
[----:B------:R-:W-:Y:S05]  /*1a20*/  BSYNC.RECONVERGENT B0 ;  /* 0x0000000000007941 */ /* 0x000fea0003800200 */
.L_x_591:
[----:B------:R-:W-:Y:S02]  /*1a30*/  IADD3 R4, P0, PT, R4, 0x10, RZ ;  /* 0x0000001004047810 */ /* 0x000fe40007f1e0ff */
[----:B------:R-:W-:Y:S02]  /*1a40*/  IADD3 R9, PT, PT, R9, 0x4, RZ ;  /* 0x0000000409097810 */ /* 0x000fe40007ffe0ff */
[----:B------:R-:W-:Y:S01]  /*1a50*/  IADD3.X R5, PT, PT, RZ, R5, RZ, P0, !PT ;  /* 0x00000005ff057210 */ /* 0x000fe200007fe4ff */
[----:B------:R-:W-:Y:S08]  /*1a60*/  BRA.U UP0, `(.L_x_593) ;  /* 0xfffffffd00347547 */ /* 0x000ff0000b83ffff */
[----:B------:R-:W-:-:S07]  /*1a70*/  VIADD R9, R9, 0x1 ;  /* 0x0000000109097836 */ /* 0x000fce0000000000 */
.L_x_584:
[----:B------:R-:W-:-:S09]  /*1a80*/  UISETP.NE.AND UP0, UPT, UR6, URZ, UPT ;  /* 0x000000ff0600728c */ /* 0x000fd2000bf05270 */
[----:B------:R-:W-:Y:S05]  /*1a90*/  BRA.U !UP0, `(.L_x_583) ;  /* 0x00000001084c7547 */ /* 0x000fea000b800000 */
[----:B------:R-:W-:-:S12]  /*1aa0*/  UIADD3 UR4, UPT, UPT, -UR6, URZ, URZ ;  /* 0x000000ff06047290 */ /* 0x000fd8000fffe1ff */
.L_x_596:
[----:B------:R-:W-:-:S05]  /*1ab0*/  IMAD.WIDE R4, R9, 0x4, R2 ;  /* 0x0000000409047825 */ /* 0x000fca00078e0202 */
[----:B------:R-:W2:Y:S04]  /*1ac0*/  LDG.E R10, desc[UR8][R4.64] ;  /* 0x00000008040a7981 */ /* 0x000ea8000c1e1900 */
[----:B------:R-:W2:Y:S01]  /*1ad0*/  LDG.E R11, desc[UR8][R4.64+-0x4] ;  /* 0xfffffc08040b7981 */ /* 0x000ea2000c1e1900 */
[----:B------:R-:W-:Y:S01]  /*1ae0*/  UIADD3 UR4, UPT, UPT, UR4, 0x1, URZ ;  /* 0x0000000104047890 */ /* 0x000fe2000fffe0ff */
[----:B------:R-:W-:Y:S03]  /*1af0*/  BSSY.RECONVERGENT B0, `(.L_x_594) ;  /* 0x000000b000007945 */ /* 0x000fe60003800200 */
[----:B------:R-:W-:Y:S01]  /*1b00*/  UISETP.NE.AND UP0, UPT, UR4, URZ, UPT ;  /* 0x000000ff0400728c */ /* 0x000fe2000bf05270 */
[----:B--2---:R-:W-:-:S05]  /*1b10*/  FADD R10, R10, -R11 ;  /* 0x8000000b0a0a7221 */ /* 0x004fca0000000000 */
[----:B------:R-:W-:Y:S02]  /*1b20*/  FSETP.GTU.AND P0, PT, |R10|, 1.0000000116860974231e-07, PT ;  /* 0x33d6bf950a00780b */ /* 0x000fe40003f0c200 */
[----:B------:R-:W-:Y:S01]  /*1b30*/  MOV R10, R8 ;  /* 0x00000008000a7202 */ /* 0x000fe20000000f00 */
[----:B------:R-:W-:-:S10]  /*1b40*/  HFMA2 R8, -RZ, RZ, 1.875, 0 ;  /* 0x3f800000ff087431 */ /* 0x000fd400000001ff */
[----:B------:R-:W-:Y:S05]  /*1b50*/  @P0 BRA `(.L_x_595) ;  /* 0x0000000000100947 */ /* 0x000fea0003800000 */
[----:B------:R-:W-:-:S05]  /*1b60*/  FADD R8, R10, 1 ;  /* 0x3f8000000a087421 */ /* 0x000fca0000000000 */
[----:B------:R-:W-:-:S13]  /*1b70*/  FSETP.GT.AND P0, PT, R8, R7, PT ;  /* 0x000000070800720b */ /* 0x000fda0003f04000 */
[----:B-----5:R-:W-:Y:S01]  /*1b80*/  @P0 IMAD.MOV.U32 R6, RZ, RZ, R11 ;  /* 0x000000ffff060224 */ /* 0x020fe200078e000b */
[----:B------:R-:W-:-:S07]  /*1b90*/  @P0 MOV R7, R8 ;  /* 0x0000000800070202 */ /* 0x000fce0000000f00 */
.L_x_595:
[----:B------:R-:W-:Y:S05]  /*1ba0*/  BSYNC.RECONVERGENT B0 ;  /* 0x0000000000007941 */ /* 0x000fea0003800200 */
.L_x_594:
[----:B------:R-:W-:Y:S01]  /*1bb0*/  IADD3 R9, PT, PT, R9, 0x1, RZ ;  /* 0x0000000109097810 */ /* 0x000fe20007ffe0ff */
[----:B------:R-:W-:Y:S06]  /*1bc0*/  BRA.U UP0, `(.L_x_596) ;  /* 0xfffffffd00b87547 */ /* 0x000fec000b83ffff */
.L_x_583:
[----:B------:R-:W0:Y:S01]  /*1bd0*/  LDC.64 R2, c[0x0][0x388] ;  /* 0x0000e200ff027b82 */ /* 0x000e220000000a00 */
[----:B-----5:R-:W-:-:S04]  /*1be0*/  FSETP.GT.AND P0, PT, |R6|, 1.0000000116860974231e-07, PT ;  /* 0x33d6bf950600780b */ /* 0x020fc80003f04200 */
[----:B------:R-:W-:-:S03]  /*1bf0*/  FSEL R7, R7, RZ, P0 ;  /* 0x000000ff07077208 */ /* 0x000fc60000000000 */
[----:B------:R-:W1:Y:S01]  /*1c00*/  LDC.64 R4, c[0x0][0x380] ;  /* 0x0000e000ff047b82 */ /* 0x000e620000000a00 */
[----:B0-----:R-:W-:-:S05]  /*1c10*/  IMAD.WIDE R2, R0, 0x4, R2 ;  /* 0x0000000400027825 */ /* 0x001fca00078e0202 */
[----:B------:R-:W-:Y:S01]  /*1c20*/  STG.E desc[UR8][R2.64], R6 ;  /* 0x0000000602007986 */ /* 0x000fe2000c101908 */
[----:B-1----:R-:W-:-:S05]  /*1c30*/  IMAD.WIDE R4, R0, 0x4, R4 ;  /* 0x0000000400047825 */ /* 0x002fca00078e0204 */
[----:B------:R-:W-:Y:S01]  /*1c40*/  STG.E desc[UR8][R4.64], R7 ;  /* 0x0000000704007986 */ /* 0x000fe2000c101908 */
[----:B------:R-:W-:Y:S05]  /*1c50*/  EXIT ;  /* 0x000000000000794d */ /* 0x000fea0003800000 */
.L_x_597:
        /* <DEDUP_REMOVED lines=10> */
.L_x_720:


//--------------------- .text._Z22cuda_compute_scores_erPfS_S_PiS_S_ii --------------------------
	.section	.text._Z22cuda_compute_scores_erPfS_S_PiS_S_ii,"ax",@progbits
	.align	128
        .global         _Z22cuda_compute_scores_erPfS_S_PiS_S_ii
        .type           _Z22cuda_compute_scores_erPfS_S_PiS_S_ii,@function
        .size           _Z22cuda_compute_scores_erPfS_S_PiS_S_ii,(.L_x_721 - _Z22cuda_compute_scores_erPfS_S_PiS_S_ii)
        .other          _Z22cuda_compute_scores_erPfS_S_PiS_S_ii,@"STO_CUDA_ENTRY STV_DEFAULT"
_Z22cuda_compute_scores_erPfS_S_PiS_S_ii:
.text._Z22cuda_compute_scores_erPfS_S_PiS_S_ii:
        /* <DEDUP_REMOVED lines=9> */
[----:B------:R-:W1:Y:S01]  /*0090*/  LDCU.64 UR14, c[0x0][0x358] ;  /* 0x00006b00ff0e77ac */ /* 0x000e620008000a00 */
[----:B0-----:R-:W-:Y:S02]  /*00a0*/  UISETP.GE.AND UP0, UPT, UR6, 0x1, UPT ;  /* 0x000000010600788c */ /* 0x001fe4000bf06270 */
[----:B------:R-:W-:-:S07]  /*00b0*/  IMAD R2, R0, UR6, RZ ;  /* 0x0000000600027c24 */ /* 0x000fce000f8e02ff */
[----:B-1----:R-:W-:Y:S05]  /*00c0*/  BRA.U !UP0, `(.L_x_598) ;  /* 0x0000001108a07547 */ /* 0x002fea000b800000 */
[----:B------:R-:W-:Y:S02]  /*00d0*/  UISETP.GE.U32.AND UP0, UPT, UR6, 0x10, UPT ;  /* 0x000000100600788c */ /* 0x000fe4000bf06070 */
[----:B------:R-:W-:Y:S01]  /*00e0*/  ULOP3.LUT UR7, UR6, 0xf, URZ, 0xc0, !UPT ;  /* 0x0000000f06077892 */ /* 0x000fe2000f8ec0ff */
[----:B------:R-:W-:-:S03]  /*00f0*/  UMOV UR4, URZ ;  /* 0x000000ff00047c82 */ /* 0x000fc60008000000 */
[----:B------:R-:W-:-:S03]  /*0100*/  UISETP.NE.AND UP1, UPT, UR7, URZ, UPT ;  /* 0x000000ff0700728c */ /* 0x000fc6000bf25270 */
[----:B------:R-:W-:Y:S08]  /*0110*/  BRA.U !UP0, `(.L_x_599) ;  /* 0x00000005082c7547 */ /* 0x000ff0000b800000 */
[----:B------:R-:W-:Y:S01]  /*0120*/  ULOP3.LUT UR4, UR6, 0x7ffffff0, URZ, 0xc0, !UPT ;  /* 0x7ffffff006047892 */ /* 0x000fe2000f8ec0ff */
[----:B------:R-:W-:-:S11]  /*0130*/  UMOV UR5, URZ ;  /* 0x000000ff00057c82 */ /* 0x000fd60008000000 */
.L_x_600:
[----:B------:R-:W0:Y:S01]  /*0140*/  LDC.64 R6, c[0x0][0x398] ;  /* 0x0000e600ff067b82 */ /* 0x000e220000000a00 */
[----:B------:R-:W-:-:S07]  /*0150*/  IADD3 R3, PT, PT, R2, UR5, RZ ;  /* 0x0000000502037c10 */ /* 0x000fce000fffe0ff */
[----:B--2---:R-:W1:Y:S08]  /*0160*/  LDC.64 R4, c[0x0][0x390] ;  /* 0x0000e400ff047b82 */ /* 0x004e700000000a00 */
[----:B------:R-:W2:Y:S01]  /*0170*/  LDC.64 R8, c[0x0][0x3a8] ;  /* 0x0000ea00ff087b82 */ /* 0x000ea20000000a00 */
[----:B0-----:R-:W-:-:S05]  /*0180*/  IMAD.WIDE R6, R3, 0x4, R6 ;  /* 0x0000000403067825 */ /* 0x001fca00078e0206 */
[----:B------:R-:W1:Y:S02]  /*0190*/  LDG.E R11, desc[UR14][R6.64] ;  /* 0x0000000e060b7981 */ /* 0x000e64000c1e1900 */
[----:B-1----:R-:W-:-:S05]  /*01a0*/  IMAD.WIDE R10, R11, 0x4, R4 ;  /* 0x000000040b0a7825 */ /* 0x002fca00078e0204 */
[----:B------:R-:W3:Y:S01]  /*01b0*/  LDG.E R17, desc[UR14][R10.64] ;  /* 0x0000000e0a117981 */ /* 0x000ee2000c1e1900 */
[----:B--2---:R-:W-:-:S05]  /*01c0*/  IMAD.WIDE R8, R3, 0x4, R8 ;  /* 0x0000000403087825 */ /* 0x004fca00078e0208 */
[----:B---3--:R0:W-:Y:S04]  /*01d0*/  STG.E desc[UR14][R8.64], R17 ;  /* 0x0000001108007986 */ /* 0x0081e8000c10190e */
        /* <DEDUP_REMOVED lines=45> */
[----:B---3--:R-:W-:-:S06]  /*04b0*/  IMAD.WIDE R10, R21, 0x4, R4 ;  /* 0x00000004150a7825 */ /* 0x008fcc00078e0204 */
[----:B------:R-:W3:Y:S04]  /*04c0*/  LDG.E R11, desc[UR14][R10.64] ;  /* 0x0000000e0a0b7981 */ /* 0x000ee8000c1e1900 */
[----:B---3--:R2:W-:Y:S04]  /*04d0*/  STG.E desc[UR14][R8.64+0x30], R11 ;  /* 0x0000300b08007986 */ /* 0x0085e8000c10190e */
[----:B0-----:R-:W3:Y:S02]  /*04e0*/  LDG.E R17, desc[UR14][R6.64+0x34] ;  /* 0x0000340e06117981 */ /* 0x001ee4000c1e1900 */
[----:B---3--:R-:W-:-:S06]  /*04f0*/  IMAD.WIDE R12, R17, 0x4, R4 ;  /* 0x00000004110c7825 */ /* 0x008fcc00078e0204 */
[----:B------:R-:W3:Y:S04]  /*0500*/  LDG.E R13, desc[UR14][R12.64] ;  /* 0x0000000e0c0d7981 */ /* 0x000ee8000c1e1900 */
[----:B---3--:R2:W-:Y:S04]  /*0510*/  STG.E desc[UR14][R8.64+0x34], R13 ;  /* 0x0000340d08007986 */ /* 0x0085e8000c10190e */
[----:B-1----:R-:W3:Y:S02]  /*0520*/  LDG.E R3, desc[UR14][R6.64+0x38] ;  /* 0x0000380e06037981 */ /* 0x002ee4000c1e1900 */
[----:B---3--:R-:W-:-:S06]  /*0530*/  IMAD.WIDE R14, R3, 0x4, R4 ;  /* 0x00000004030e7825 */ /* 0x008fcc00078e0204 */
[----:B------:R-:W3:Y:S04]  /*0540*/  LDG.E R15, desc[UR14][R14.64] ;  /* 0x0000000e0e0f7981 */ /* 0x000ee8000c1e1900 */
[----:B---3--:R2:W-:Y:S04]  /*0550*/  STG.E desc[UR14][R8.64+0x38], R15 ;  /* 0x0000380f08007986 */ /* 0x0085e8000c10190e */
[----:B------:R-:W3:Y:S02]  /*0560*/  LDG.E R3, desc[UR14][R6.64+0x3c] ;  /* 0x00003c0e06037981 */ /* 0x000ee4000c1e1900 */
[----:B---3--:R-:W-:-:S06]  /*0570*/  IMAD.WIDE R4, R3, 0x4, R4 ;  /* 0x0000000403047825 */ /* 0x008fcc00078e0204 */
[----:B------:R-:W3:Y:S01]  /*0580*/  LDG.E R5, desc[UR14][R4.64] ;  /* 0x0000000e04057981 */ /* 0x000ee2000c1e1900 */
[----:B------:R-:W-:-:S04]  /*0590*/  UIADD3 UR5, UPT, UPT, UR5, 0x10, URZ ;  /* 0x0000001005057890 */ /* 0x000fc8000fffe0ff */
[----:B------:R-:W-:Y:S01]  /*05a0*/  UISETP.NE.AND UP0, UPT, UR5, UR4, UPT ;  /* 0x000000040500728c */ /* 0x000fe2000bf05270 */
[----:B---3--:R2:W-:Y:S08]  /*05b0*/  STG.E desc[UR14][R8.64+0x3c], R5 ;  /* 0x00003c0508007986 */ /* 0x0085f0000c10190e */
[----:B------:R-:W-:Y:S05]  /*05c0*/  BRA.U UP0, `(.L_x_600) ;  /* 0xfffffff900dc7547 */ /* 0x000fea000b83ffff */
.L_x_599:
[----:B------:R-:W-:Y:S05]  /*05d0*/  BRA.U !UP1, `(.L_x_601) ;  /* 0x00000005095c7547 */ /* 0x000fea000b800000 */
[----:B------:R-:W-:Y:S02]  /*05e0*/  UISETP.GE.U32.AND UP0, UPT, UR7, 0x8, UPT ;  /* 0x000000080700788c */ /* 0x000fe4000bf06070 */
[----:B------:R-:W-:-:S04]  /*05f0*/  ULOP3.LUT UR5, UR6, 0x7, URZ, 0xc0, !UPT ;  /* 0x0000000706057892 */ /* 0x000fc8000f8ec0ff */
[----:B------:R-:W-:-:S03]  /*0600*/  UISETP.NE.AND UP1, UPT, UR5, URZ, UPT ;  /* 0x000000ff0500728c */ /* 0x000fc6000bf25270 */
[----:B------:R-:W-:Y:S08]  /*0610*/  BRA.U !UP0, `(.L_x_602) ;  /* 0x00000001089c7547 */ /* 0x000ff0000b800000 */
[----:B--2---:R-:W0:Y:S01]  /*0620*/  LDC.64 R4, c[0x0][0x398] ;  /* 0x0000e600ff047b82 */ /* 0x004e220000000a00 */
[----:B------:R-:W-:-:S07]  /*0630*/  IADD3 R3, PT, PT, R2, UR4, RZ ;  /* 0x0000000402037c10 */ /* 0x000fce000fffe0ff */
[----:B------:R-:W1:Y:S08]  /*0640*/  LDC.64 R6, c[0x0][0x390] ;  /* 0x0000e400ff067b82 */ /* 0x000e700000000a00 */
        /* <DEDUP_REMOVED lines=23> */
[----:B-1----:R-:W2:Y:S02]  /*07c0*/  LDG.E R3, desc[UR14][R4.64+0x14] ;  /* 0x0000140e04037981 */ /* 0x002ea4000c1e1900 */
        /* <DEDUP_REMOVED lines=10> */
[----:B------:R-:W-:-:S03]  /*0870*/  UIADD3 UR4, UPT, UPT, UR4, 0x8, URZ ;  /* 0x0000000804047890 */ /* 0x000fc6000fffe0ff */
[----:B--2---:R3:W-:Y:S09]  /*0880*/  STG.E desc[UR14][R8.64+0x1c], R7 ;  /* 0x00001c0708007986 */ /* 0x0047f2000c10190e */
.L_x_602:
[----:B------:R-:W-:Y:S05]  /*0890*/  BRA.U !UP1, `(.L_x_601) ;  /* 0x0000000109ac7547 */ /* 0x000fea000b800000 */
[----:B------:R-:W-:Y:S02]  /*08a0*/  UISETP.GE.U32.AND UP0, UPT, UR5, 0x4, UPT ;  /* 0x000000040500788c */ /* 0x000fe4000bf06070 */
[----:B------:R-:W-:-:S04]  /*08b0*/  ULOP3.LUT UR7, UR6, 0x3, URZ, 0xc0, !UPT ;  /* 0x0000000306077892 */ /* 0x000fc8000f8ec0ff */
[----:B------:R-:W-:-:S03]  /*08c0*/  UISETP.NE.AND UP1, UPT, UR7, URZ, UPT ;  /* 0x000000ff0700728c */ /* 0x000fc6000bf25270 */
[----:B------:R-:W-:Y:S08]  /*08d0*/  BRA.U !UP0, `(.L_x_603) ;  /* 0x00000001085c7547 */ /* 0x000ff0000b800000 */
[----:B---3--:R-:W0:Y:S01]  /*08e0*/  LDC.64 R6, c[0x0][0x398] ;  /* 0x0000e600ff067b82 */ /* 0x008e220000000a00 */
[----:B------:R-:W-:-:S07]  /*08f0*/  IADD3 R3, PT, PT, R2, UR4, RZ ;  /* 0x0000000402037c10 */ /* 0x000fce000fffe0ff */
[----:B--2---:R-:W1:Y:S08]  /*0900*/  LDC.64 R4, c[0x0][0x390] ;  /* 0x0000e400ff047b82 */ /* 0x004e700000000a00 */
[----:B------:R-:W2:Y:S01]  /*0910*/  LDC.64 R8, c[0x0][0x3a8] ;  /* 0x0000ea00ff087b82 */ /* 0x000ea20000000a00 */
[----:B0-----:R-:W-:-:S05]  /*0920*/  IMAD.WIDE R6, R3, 0x4, R6 ;  /* 0x0000000403067825 */ /* 0x001fca00078e0206 */
[----:B------:R-:W1:Y:S02]  /*0930*/  LDG.E R11, desc[UR14][R6.64] ;  /* 0x0000000e060b7981 */ /* 0x000e64000c1e1900 */
[----:B-1----:R-:W-:-:S06]  /*0940*/  IMAD.WIDE R10, R11, 0x4, R4 ;  /* 0x000000040b0a7825 */ /* 0x002fcc00078e0204 */
[----:B------:R-:W3:Y:S01]  /*0950*/  LDG.E R11, desc[UR14][R10.64] ;  /* 0x0000000e0a0b7981 */ /* 0x000ee2000c1e1900 */
[----:B--2---:R-:W-:-:S05]  /*0960*/  IMAD.WIDE R8, R3, 0x4, R8 ;  /* 0x0000000403087825 */ /* 0x004fca00078e0208 */
[----:B---3--:R0:W-:Y:S04]  /*0970*/  STG.E desc[UR14][R8.64], R11 ;  /* 0x0000000b08007986 */ /* 0x0081e8000c10190e */
        /* <DEDUP_REMOVED lines=13> */
.L_x_603:
[----:B------:R-:W-:Y:S05]  /*0a50*/  BRA.U !UP1, `(.L_x_601) ;  /* 0x00000001093c7547 */ /* 0x000fea000b800000 */
[----:B0-23--:R-:W0:Y:S01]  /*0a60*/  LDC.64 R14, c[0x0][0x3a8] ;  /* 0x0000ea00ff0e7b82 */ /* 0x00de220000000a00 */
[----:B------:R-:W-:-:S07]  /*0a70*/  UMOV UR5, URZ ;  /* 0x000000ff00057c82 */ /* 0x000fce0008000000 */
[----:B------:R-:W1:Y:S08]  /*0a80*/  LDC.64 R12, c[0x0][0x390] ;  /* 0x0000e400ff0c7b82 */ /* 0x000e700000000a00 */
[----:B------:R-:W2:Y:S02]  /*0a90*/  LDC.64 R10, c[0x0][0x398] ;  /* 0x0000e600ff0a7b82 */ /* 0x000ea40000000a00 */
.L_x_604:
[----:B----4-:R-:W-:-:S04]  /*0aa0*/  VIADD R9, R2, UR4 ;  /* 0x0000000402097c36 */ /* 0x010fc80008000000 */
[----:B--2---:R-:W-:-:S06]  /*0ab0*/  IMAD.WIDE R4, R9, 0x4, R10 ;  /* 0x0000000409047825 */ /* 0x004fcc00078e020a */
[----:B------:R-:W1:Y:S02]  /*0ac0*/  LDG.E R5, desc[UR14][R4.64] ;  /* 0x0000000e04057981 */ /* 0x000e64000c1e1900 */
[----:B-1----:R-:W-:-:S06]  /*0ad0*/  IMAD.WIDE R6, R5, 0x4, R12 ;  /* 0x0000000405067825 */ /* 0x002fcc00078e020c */
[----:B------:R-:W2:Y:S01]  /*0ae0*/  LDG.E R7, desc[UR14][R6.64] ;  /* 0x0000000e06077981 */ /* 0x000ea2000c1e1900 */
[----:B0-----:R-:W-:Y:S01]  /*0af0*/  IMAD.WIDE R8, R9, 0x4, R14 ;  /* 0x0000000409087825 */ /* 0x001fe200078e020e */
[----:B------:R-:W-:Y:S02]  /*0b00*/  UIADD3 UR5, UPT, UPT, UR5, 0x1, URZ ;  /* 0x0000000105057890 */ /* 0x000fe4000fffe0ff */
[----:B------:R-:W-:Y:S02]  /*0b10*/  UIADD3 UR4, UPT, UPT, UR4, 0x1, URZ ;  /* 0x0000000104047890 */ /* 0x000fe4000fffe0ff */
[----:B------:R-:W-:Y:S01]  /*0b20*/  UISETP.NE.AND UP0, UPT, UR5, UR7, UPT ;  /* 0x000000070500728c */ /* 0x000fe2000bf05270 */
[----:B--2---:R4:W-:Y:S08]  /*0b30*/  STG.E desc[UR14][R8.64], R7 ;  /* 0x0000000708007986 */ /* 0x0049f0000c10190e */
[----:B------:R-:W-:Y:S05]  /*0b40*/  BRA.U UP0, `(.L_x_604) ;  /* 0xfffffffd00d47547 */ /* 0x000fea000b83ffff */
.L_x_601:
[----:B------:R-:W-:-:S09]  /*0b50*/  UISETP.NE.AND UP0, UPT, UR6, 0x1, UPT ;  /* 0x000000010600788c */ /* 0x000fd2000bf05270 */
[----:B------:R-:W-:Y:S05]  /*0b60*/  BRA.U !UP0, `(.L_x_598) ;  /* 0x0000000508f87547 */ /* 0x000fea000b800000 */
[----:B------:R-:W1:Y:S01]  /*0b70*/  LDCU.64 UR4, c[0x0][0x3a8] ;  /* 0x00007500ff0477ac */ /* 0x000e620008000a00 */
[----:B------:R-:W-:Y:S02]  /*0b80*/  UIADD3 UR11, UPT, UPT, UR6, 0x7, URZ ;  /* 0x00000007060b7890 */ /* 0x000fe4000fffe0ff */
[----:B------:R-:W-:Y:S02]  /*0b90*/  UIADD3 UR10, UPT, UPT, UR6, -0x1, URZ ;  /* 0xffffffff060a7890 */ /* 0x000fe4000fffe0ff */
[----:B------:R-:W-:-:S04]  /*0ba0*/  UIADD3 UR12, UPT, UPT, UR6, 0x3, URZ ;  /* 0x00000003060c7890 */ /* 0x000fc8000fffe0ff */
[----:B------:R-:W-:-:S04]  /*0bb0*/  ULOP3.LUT UR13, UR12, 0x3, URZ, 0xc0, !UPT ;  /* 0x000000030c0d7892 */ /* 0x000fc8000f8ec0ff */
[----:B------:R-:W-:Y:S02]  /*0bc0*/  UISETP.NE.AND UP2, UPT, UR13, 0x1, UPT ;  /* 0x000000010d00788c */ /* 0x000fe4000bf45270 */
[----:B-1----:R-:W-:Y:S02]  /*0bd0*/  UIADD3 UR7, UP0, UPT, UR4, 0x10, URZ ;  /* 0x0000001004077890 */ /* 0x002fe4000ff1e0ff */
[----:B------:R-:W-:Y:S02]  /*0be0*/  UIADD3 UR4, UPT, UPT, UR6, -0x2, URZ ;  /* 0xfffffffe06047890 */ /* 0x000fe4000fffe0ff */
[----:B------:R-:W-:Y:S02]  /*0bf0*/  UIADD3.X UR8, UPT, UPT, URZ, UR5, URZ, UP0, !UPT ;  /* 0x00000005ff087290 */ /* 0x000fe400087fe4ff */
[----:B------:R-:W-:Y:S02]  /*0c00*/  ULOP3.LUT UR5, UR11, 0x7, URZ, 0xc0, !UPT ;  /* 0x000000070b057892 */ /* 0x000fe4000f8ec0ff */
[----:B------:R-:W-:-:S02]  /*0c10*/  ULOP3.LUT UR6, UR10, 0xfffffff8, URZ, 0xc0, !UPT ;  /* 0xfffffff80a067892 */ /* 0x000fc4000f8ec0ff */
[----:B------:R-:W-:Y:S02]  /*0c20*/  UIADD3 UR5, UPT, UPT, UR5, -0x1, URZ ;  /* 0xffffffff05057890 */ /* 0x000fe4000fffe0ff */
[----:B------:R-:W-:Y:S02]  /*0c30*/  UISETP.GE.U32.AND UP3, UPT, UR4, 0x7, UPT ;  /* 0x000000070400788c */ /* 0x000fe4000bf66070 */
[----:B------:R-:W-:Y:S02]  /*0c40*/  UIADD3 UR9, UPT, UPT, -UR6, URZ, URZ ;  /* 0x000000ff06097290 */ /* 0x000fe4000fffe1ff */
[----:B------:R-:W-:Y:S01]  /*0c50*/  UISETP.GE.U32.AND UP1, UPT, UR5, 0x3, UPT ;  /* 0x000000030500788c */ /* 0x000fe2000bf26070 */
[----:B------:R-:W-:-:S10]  /*0c60*/  UMOV UR4, URZ ;  /* 0x000000ff00047c82 */ /* 0x000fd40008000000 */
.L_x_610:
[----:B-1----:R-:W1:Y:S01]  /*0c70*/  LDCU UR5, c[0x0][0x3b4] ;  /* 0x00007680ff0577ac */ /* 0x002e620008000800 */
[----:B------:R-:W-:-:S04]  /*0c80*/  UIADD3 UR4, UPT, UPT, UR4, 0x1, URZ ;  /* 0x0000000104047890 */ /* 0x000fc8000fffe0ff */
[----:B-1----:R-:W-:-:S03]  /*0c90*/  UISETP.NE.AND UP0, UPT, UR4, UR5, UPT ;  /* 0x000000050400728c */ /* 0x002fc6000bf05270 */
[----:B------:R-:W-:Y:S01]  /*0ca0*/  UMOV UR5, URZ ;  /* 0x000000ff00057c82 */ /* 0x000fe20008000000 */
[----:B0-----:R-:W-:Y:S07]  /*0cb0*/  BRA.U !UP3, `(.L_x_605) ;  /* 0x000000010bc87547 */ /* 0x001fee000b800000 */
[----:B------:R-:W-:Y:S01]  /*0cc0*/  MOV R3, R2 ;  /* 0x0000000200037202 */ /* 0x000fe20000000f00 */
[----:B------:R-:W-:-:S06]  /*0cd0*/  UMOV UR5, UR9 ;  /* 0x0000000900057c82 */ /* 0x000fcc0008000000 */
.L_x_606:
[----:B-1----:R-:W-:Y:S02]  /*0ce0*/  MOV R4, UR7 ;  /* 0x0000000700047c02 */ /* 0x002fe40008000f00 */
[----:B0-2---:R-:W-:-:S03]  /*0cf0*/  MOV R5, UR8 ;  /* 0x0000000800057c02 */ /* 0x005fc60008000f00 */
[----:B------:R-:W-:-:S05]  /*0d00*/  IMAD.WIDE R4, R3, 0x4, R4 ;  /* 0x0000000403047825 */ /* 0x000fca00078e0204 */
[----:B------:R-:W2:Y:S04]  /*0d10*/  LDG.E R6, desc[UR14][R4.64+-0x10] ;  /* 0xfffff00e04067981 */ /* 0x000ea8000c1e1900 */
[----:B---34-:R-:W2:Y:S04]  /*0d20*/  LDG.E R7, desc[UR14][R4.64+-0xc] ;  /* 0xfffff40e04077981 */ /* 0x018ea8000c1e1900 */
[----:B------:R-:W3:Y:S04]  /*0d30*/  LDG.E R9, desc[UR14][R4.64+-0x8] ;  /* 0xfffff80e04097981 */ /* 0x000ee8000c1e1900 */
[----:B------:R-:W4:Y:S04]  /*0d40*/  LDG.E R11, desc[UR14][R4.64+-0x4] ;  /* 0xfffffc0e040b7981 */ /* 0x000f28000c1e1900 */
[----:B------:R-:W5:Y:S04]  /*0d50*/  LDG.E R13, desc[UR14][R4.64] ;  /* 0x0000000e040d7981 */ /* 0x000f68000c1e1900 */
[----:B------:R-:W5:Y:S04]  /*0d60*/  LDG.E R15, desc[UR14][R4.64+0x4] ;  /* 0x0000040e040f7981 */ /* 0x000f68000c1e1900 */
[----:B------:R-:W5:Y:S04]  /*0d70*/  LDG.E R17, desc[UR14][R4.64+0x8] ;  /* 0x0000080e04117981 */ /* 0x000f68000c1e1900 */
[----:B------:R-:W5:Y:S04]  /*0d80*/  LDG.E R19, desc[UR14][R4.64+0xc] ;  /* 0x00000c0e04137981 */ /* 0x000f68000c1e1900 */
[----:B------:R-:W5:Y:S01]  /*0d90*/  LDG.E R8, desc[UR14][R4.64+0x10] ;  /* 0x0000100e04087981 */ /* 0x000f62000c1e1900 */
[----:B------:R-:W-:Y:S01]  /*0da0*/  UIADD3 UR5, UPT, UPT, UR5, 0x8, URZ ;  /* 0x0000000805057890 */ /* 0x000fe2000fffe0ff */
[----:B------:R-:W-:-:S03]  /*0db0*/  IADD3 R3, PT, PT, R3, 0x8, RZ ;  /* 0x0000000803037810 */ /* 0x000fc60007ffe0ff */
[----:B------:R-:W-:Y:S01]  /*0dc0*/  UISETP.NE.AND UP4, UPT, UR5, URZ, UPT ;  /* 0x000000ff0500728c */ /* 0x000fe2000bf85270 */
        /* <DEDUP_REMOVED lines=11> */
[----:B0-----:R-:W-:-:S04]  /*0e80*/  @P0 MOV R11, R9 ;  /* 0x00000009000b0202 */ /* 0x001fc80000000f00 */
[----:B-----5:R-:W-:-:S13]  /*0e90*/  FSETP.GT.AND P1, PT, R11, R13, PT ;  /* 0x0000000d0b00720b */ /* 0x020fda0003f24000 */
        /* <DEDUP_REMOVED lines=14> */
[----:B0-----:R-:W-:-:S04]  /*0f80*/  @P0 MOV R19, R17 ;  /* 0x0000001100130202 */ /* 0x001fc80000000f00 */
[----:B------:R-:W-:-:S13]  /*0f90*/  FSETP.GT.AND P1, PT, R19, R8, PT ;  /* 0x000000081300720b */ /* 0x000fda0003f24000 */
[----:B------:R1:W-:Y:S04]  /*0fa0*/  @P1 STG.E desc[UR14][R4.64+0x10], R19 ;  /* 0x0000101304001986 */ /* 0x0003e8000c10190e */
[----:B------:R1:W-:Y:S01]  /*0fb0*/  @P1 STG.E desc[UR14][R4.64+0xc], R8 ;  /* 0x00000c0804001986 */ /* 0x0003e2000c10190e */
[----:B------:R-:W-:Y:S05]  /*0fc0*/  BRA.U UP4, `(.L_x_606) ;  /* 0xfffffffd04447547 */ /* 0x000fea000b83ffff */
[----:B------:R-:W-:-:S05]  /*0fd0*/  UMOV UR5, UR6 ;  /* 0x0000000600057c82 */ /* 0x000fca0008000000 */
.L_x_605:
[----:B------:R-:W-:-:S09]  /*0fe0*/  ULOP3.LUT UP4, URZ, UR10, 0x7, URZ, 0xc0, !UPT ;  /* 0x000000070aff7892 */ /* 0x000fd2000f88c0ff */
[----:B------:R-:W-:Y:S05]  /*0ff0*/  BRA.U !UP4, `(.L_x_607) ;  /* 0x000000010cd07547 */ /* 0x000fea000b800000 */
[----:B------:R-:W-:Y:S01]  /*1000*/  ULOP3.LUT UP4, URZ, UR11, 0x3, URZ, 0xc0, !UPT ;  /* 0x000000030bff7892 */ /* 0x000fe2000f88c0ff */
[----:B------:R-:W-:Y:S10]  /*1010*/  BRA.U !UP1, `(.L_x_608) ;  /* 0x0000000109607547 */ /* 0x000ff4000b800000 */
[----:B012---:R-:W0:Y:S01]  /*1020*/  LDC.64 R4, c[0x0][0x3a8] ;  /* 0x0000ea00ff047b82 */ /* 0x007e220000000a00 */
[----:B------:R-:W-:-:S04]  /*1030*/  VIADD R3, R2, UR5 ;  /* 0x0000000502037c36 */ /* 0x000fc80008000000 */
[----:B0-----:R-:W-:-:S05]  /*1040*/  IMAD.WIDE R4, R3, 0x4, R4 ;  /* 0x0000000403047825 */ /* 0x001fca00078e0204 */
[----:B------:R-:W2:Y:S04]  /*1050*/  LDG.E R6, desc[UR14][R4.64] ;  /* 0x0000000e04067981 */ /* 0x000ea8000c1e1900 */
[----:B------:R-:W2:Y:S04]  /*1060*/  LDG.E R3, desc[UR14][R4.64+0x4] ;  /* 0x0000040e04037981 */ /* 0x000ea8000c1e1900 */
[----:B---34-:R-:W3:Y:S04]  /*1070*/  LDG.E R7, desc[UR14][R4.64+0x8] ;  /* 0x0000080e04077981 */ /* 0x018ee8000c1e1900 */
[----:B------:R-:W4:Y:S04]  /*1080*/  LDG.E R9, desc[UR14][R4.64+0xc] ;  /* 0x00000c0e04097981 */ /* 0x000f28000c1e1900 */
[----:B------:R-:W5:Y:S01]  /*1090*/  LDG.E R8, desc[UR14][R4.64+0x10] ;  /* 0x0000100e04087981 */ /* 0x000f62000c1e1900 */
[----:B------:R-:W-:Y:S01]  /*10a0*/  UIADD3 UR5, UPT, UPT, UR5, 0x4, URZ ;  /* 0x0000000405057890 */ /* 0x000fe2000fffe0ff */
[----:B--2---:R-:W-:-:S13]  /*10b0*/  FSETP.GT.AND P0, PT, R6, R3, PT ;  /* 0x000000030600720b */ /* 0x004fda0003f04000 */
[----:B------:R0:W-:Y:S04]  /*10c0*/  @P0 STG.E desc[UR14][R4.64], R3 ;  /* 0x0000000304000986 */ /* 0x0001e8000c10190e */
[----:B------:R-:W-:Y:S01]  /*10d0*/  @P0 STG.E desc[UR14][R4.64+0x4], R6 ;  /* 0x0000040604000986 */ /* 0x000fe2000c10190e */
[----:B0-----:R-:W-:-:S04]  /*10e0*/  @P0 MOV R3, R6 ;  /* 0x0000000600030202 */ /* 0x001fc80000000f00 */
[----:B---3--:R-:W-:-:S13]  /*10f0*/  FSETP.GT.AND P1, PT, R3, R7, PT ;  /* 0x000000070300720b */ /* 0x008fda0003f24000 */
[----:B------:R0:W-:Y:S04]  /*1100*/  @P1 STG.E desc[UR14][R4.64+0x4], R7 ;  /* 0x0000040704001986 */ /* 0x0001e8000c10190e */
[----:B------:R-:W-:Y:S01]  /*1110*/  @P1 STG.E desc[UR14][R4.64+0x8], R3 ;  /* 0x0000080304001986 */ /* 0x000fe2000c10190e */
[----:B0-----:R-:W-:-:S04]  /*1120*/  @P1 MOV R7, R3 ;  /* 0x0000000300071202 */ /* 0x001fc80000000f00 */
[----:B----4-:R-:W-:-:S13]  /*1130*/  FSETP.GT.AND P0, PT, R7, R9, PT ;  /* 0x000000090700720b */ /* 0x010fda0003f04000 */
[----:B------:R0:W-:Y:S04]  /*1140*/  @P0 STG.E desc[UR14][R4.64+0x8], R9 ;  /* 0x0000080904000986 */ /* 0x0001e8000c10190e */
[----:B------:R1:W-:Y:S01]  /*1150*/  @P0 STG.E desc[UR14][R4.64+0xc], R7 ;  /* 0x00000c0704000986 */ /* 0x0003e2000c10190e */
[----:B0-----:R-:W-:-:S04]  /*1160*/  @P0 MOV R9, R7 ;  /* 0x0000000700090202 */ /* 0x001fc80000000f00 */
[----:B-----5:R-:W-:-:S13]  /*1170*/  FSETP.GT.AND P1, PT, R9, R8, PT ;  /* 0x000000080900720b */ /* 0x020fda0003f24000 */
[----:B------:R1:W-:Y:S04]  /*1180*/  @P1 STG.E desc[UR14][R4.64+0x10], R9 ;  /* 0x0000100904001986 */ /* 0x0003e8000c10190e */
[----:B------:R1:W-:Y:S02]  /*1190*/  @P1 STG.E desc[UR14][R4.64+0xc], R8 ;  /* 0x00000c0804001986 */ /* 0x0003e4000c10190e */
.L_x_608:
        /* <DEDUP_REMOVED lines=8> */
[----:B---34-:R-:W3:Y:S01]  /*1220*/  LDG.E R7, desc[UR14][R4.64+0x8] ;  /* 0x0000080e04077981 */ /* 0x018ee2000c1e1900 */
[----:B------:R-:W-:Y:S01]  /*1230*/  UIADD3 UR5, UPT, UPT, UR5, 0x2, URZ ;  /* 0x0000000205057890 */ /* 0x000fe2000fffe0ff */
[----:B--2---:R-:W-:-:S13]  /*1240*/  FSETP.GT.AND P0, PT, R6, R3, PT ;  /* 0x000000030600720b */ /* 0x004fda0003f04000 */
[----:B------:R0:W-:Y:S04]  /*1250*/  @P0 STG.E desc[UR14][R4.64], R3 ;  /* 0x0000000304000986 */ /* 0x0001e8000c10190e */
[----:B------:R1:W-:Y:S01]  /*1260*/  @P0 STG.E desc[UR14][R4.64+0x4], R6 ;  /* 0x0000040604000986 */ /* 0x0003e2000c10190e */
[----:B0-----:R-:W-:-:S04]  /*1270*/  @P0 MOV R3, R6 ;  /* 0x0000000600030202 */ /* 0x001fc80000000f00 */
[----:B---3--:R-:W-:-:S13]  /*1280*/  FSETP.GT.AND P1, PT, R3, R7, PT ;  /* 0x000000070300720b */ /* 0x008fda0003f24000 */
[----:B------:R1:W-:Y:S04]  /*1290*/  @P1 STG.E desc[UR14][R4.64+0x8], R3 ;  /* 0x0000080304001986 */ /* 0x0003e8000c10190e */
[----:B------:R1:W-:Y:S02]  /*12a0*/  @P1 STG.E desc[UR14][R4.64+0x4], R7 ;  /* 0x0000040704001986 */ /* 0x0003e4000c10190e */
.L_x_609:
[----:B------:R-:W-:Y:S05]  /*12b0*/  BRA.U !UP4, `(.L_x_607) ;  /* 0x000000010c207547 */ /* 0x000fea000b800000 */
[----:B012---:R-:W0:Y:S01]  /*12c0*/  LDC.64 R4, c[0x0][0x3a8] ;  /* 0x0000ea00ff047b82 */ /* 0x007e220000000a00 */
[----:B------:R-:W-:-:S05]  /*12d0*/  IADD3 R3, PT, PT, R2, UR5, RZ ;  /* 0x0000000502037c10 */ /* 0x000fca000fffe0ff */
[----:B0-----:R-:W-:-:S05]  /*12e0*/  IMAD.WIDE R4, R3, 0x4, R4 ;  /* 0x0000000403047825 */ /* 0x001fca00078e0204 */
[----:B------:R-:W2:Y:S04]  /*12f0*/  LDG.E R3, desc[UR14][R4.64] ;  /* 0x0000000e04037981 */ /* 0x000ea8000c1e1900 */
[----:B------:R-:W2:Y:S02]  /*1300*/  LDG.E R6, desc[UR14][R4.64+0x4] ;  /* 0x0000040e04067981 */ /* 0x000ea4000c1e1900 */
[----:B--2---:R-:W-:-:S13]  /*1310*/  FSETP.GT.AND P0, PT, R3, R6, PT ;  /* 0x000000060300720b */ /* 0x004fda0003f04000 */
[----:B------:R0:W-:Y:S04]  /*1320*/  @P0 STG.E desc[UR14][R4.64+0x4], R3 ;  /* 0x0000040304000986 */ /* 0x0001e8000c10190e */
[----:B------:R0:W-:Y:S02]  /*1330*/  @P0 STG.E desc[UR14][R4.64], R6 ;  /* 0x0000000604000986 */ /* 0x0001e4000c10190e */
.L_x_607:
[----:B------:R-:W-:Y:S05]  /*1340*/  BRA.U UP0, `(.L_x_610) ;  /* 0xfffffff900487547 */ /* 0x000fea000b83ffff */
.L_x_598:
[----:B012---:R-:W0:Y:S01]  /*1350*/  LDC.64 R4, c[0x0][0x3a8] ;  /* 0x0000ea00ff047b82 */ /* 0x007e220000000a00 */
[----:B------:R-:W1:Y:S01]  /*1360*/  LDCU UR4, c[0x0][0x3b4] ;  /* 0x00007680ff0477ac */ /* 0x000e620008000800 */
[----:B0-----:R-:W-:-:S05]  /*1370*/  IMAD.WIDE R2, R2, 0x4, R4 ;  /* 0x0000000402027825 */ /* 0x001fca00078e0204 */
[----:B------:R0:W5:Y:S01]  /*1380*/  LDG.E R6, desc[UR14][R2.64] ;  /* 0x0000000e02067981 */ /* 0x000162000c1e1900 */
[----:B-1----:R-:W-:Y:S01]  /*1390*/  UISETP.GE.AND UP0, UPT, UR4, 0x2, UPT ;  /* 0x000000020400788c */ /* 0x002fe2000bf06270 */
[----:B---34-:R-:W-:-:S08]  /*13a0*/  HFMA2 R7, -RZ, RZ, 1.875, 0 ;  /* 0x3f800000ff077431 */ /* 0x018fd000000001ff */
[----:B0-----:R-:W-:Y:S05]  /*13b0*/  BRA.U !UP0, `(.L_x_611) ;  /* 0x00000005085c7547 */ /* 0x001fea000b800000 */
[----:B------:R-:W-:Y:S01]  /*13c0*/  UIADD3 UR5, UPT, UPT, UR4, -0x1, URZ ;  /* 0xffffffff04057890 */ /* 0x000fe2000fffe0ff */
[----:B------:R-:W-:Y:S01]  /*13d0*/  IMAD.MOV.U32 R7, RZ, RZ, 0x3f800000 ;  /* 0x3f800000ff077424 */ /* 0x000fe200078e00ff */
[----:B------:R-:W-:Y:S01]  /*13e0*/  UIADD3 UR4, UPT, UPT, UR4, -0x2, URZ ;  /* 0xfffffffe04047890 */ /* 0x000fe2000fffe0ff */
[----:B------:R-:W-:Y:S01]  /*13f0*/  MOV R9, 0x1 ;  /* 0x0000000100097802 */ /* 0x000fe20000000f00 */
[----:B------:R-:W-:Y:S01]  /*1400*/  ULOP3.LUT UR6, UR5, 0x3, URZ, 0xc0, !UPT ;  /* 0x0000000305067892 */ /* 0x000fe2000f8ec0ff */
[----:B------:R-:W-:Y:S01]  /*1410*/  MOV R8, 0x3f800000 ;  /* 0x3f80000000087802 */ /* 0x000fe20000000f00 */
[----:B------:R-:W-:-:S09]  /*1420*/  UISETP.GE.U32.AND UP0, UPT, UR4, 0x3, UPT ;  /* 0x000000030400788c */ /* 0x000fd2000bf06070 */
[----:B------:R-:W-:Y:S05]  /*1430*/  BRA.U !UP0, `(.L_x_612) ;  /* 0x0000000108e87547 */ /* 0x000fea000b800000 */
[----:B------:R-:W-:Y:S01]  /*1440*/  IADD3 R4, P0, PT, R2, 0x8, RZ ;  /* 0x0000000802047810 */ /* 0x000fe20007f1e0ff */
[----:B------:R-:W-:Y:S01]  /*1450*/  ULOP3.LUT UR4, UR5, 0xfffffffc, URZ, 0xc0, !UPT ;  /* 0xfffffffc05047892 */ /* 0x000fe2000f8ec0ff */
[----:B------:R-:W-:Y:S01]  /*1460*/  MOV R7, 0x3f800000 ;  /* 0x3f80000000077802 */ /* 0x000fe20000000f00 */
[----:B------:R-:W-:Y:S01]  /*1470*/  IMAD.MOV.U32 R9, RZ, RZ, RZ ;  /* 0x000000ffff097224 */ /* 0x000fe200078e00ff */
[----:B------:R-:W-:Y:S01]  /*1480*/  IADD3.X R5, PT, PT, RZ, R3, RZ, P0, !PT ;  /* 0x00000003ff057210 */ /* 0x000fe200007fe4ff */
[----:B------:R-:W-:-:S12]  /*1490*/  UIADD3 UR4, UPT, UPT, -UR4, URZ, URZ ;  /* 0x000000ff04047290 */ /* 0x000fd8000fffe1ff */
.L_x_621:
        /* <DEDUP_REMOVED lines=10> */
[----:B------:R-:W-:Y:S01]  /*1540*/  FSETP.GTU.AND P3, PT, |R10|, 1.0000000116860974231e-07, PT ;  /* 0x33d6bf950a00780b */ /* 0x000fe20003f6c200 */
[----:B------:R-:W-:Y:S02]  /*1550*/  HFMA2 R10, -RZ, RZ, 1.875, 0 ;  /* 0x3f800000ff0a7431 */ /* 0x000fe400000001ff */
        /* <DEDUP_REMOVED lines=10> */
.L_x_614:
[----:B------:R-:W-:Y:S05]  /*1600*/  BSYNC.RECONVERGENT B0 ;  /* 0x0000000000007941 */ /* 0x000fea0003800200 */
.L_x_613:
[----:B------:R-:W-:Y:S01]  /*1610*/  BSSY.RECONVERGENT B0, `(.L_x_615) ;  /* 0x0000007000007945 */ /* 0x000fe20003800200 */
[----:B------:R-:W-:-:S03]  /*1620*/  MOV R8, 0x3f800000 ;  /* 0x3f80000000087802 */ /* 0x000fc60000000f00 */
[----:B------:R-:W-:Y:S05]  /*1630*/  @P0 BRA `(.L_x_616) ;  /* 0x0000000000100947 */ /* 0x000fea0003800000 */
[----:B------:R-:W-:-:S05]  /*1640*/  FADD R8, R10, 1 ;  /* 0x3f8000000a087421 */ /* 0x000fca0000000000 */
[----:B------:R-:W-:-:S13]  /*1650*/  FSETP.GT.AND P0, PT, R8, R7, PT ;  /* 0x000000070800720b */ /* 0x000fda0003f04000 */
[----:B-----5:R-:W-:Y:S02]  /*1660*/  @P0 MOV R6, R14 ;  /* 0x0000000e00060202 */ /* 0x020fe40000000f00 */
[----:B------:R-:W-:-:S07]  /*1670*/  @P0 MOV R7, R8 ;  /* 0x0000000800070202 */ /* 0x000fce0000000f00 */
.L_x_616:
[----:B------:R-:W-:Y:S05]  /*1680*/  BSYNC.RECONVERGENT B0 ;  /* 0x0000000000007941 */ /* 0x000fea0003800200 */
.L_x_615:
[----:B------:R-:W-:Y:S01]  /*1690*/  BSSY.RECONVERGENT B0, `(.L_x_617) ;  /* 0x0000007000007945 */ /* 0x000fe20003800200 */
[----:B------:R-:W-:-:S03]  /*16a0*/  IMAD.MOV.U32 R10, RZ, RZ, 0x3f800000 ;  /* 0x3f800000ff0a7424 */ /* 0x000fc600078e00ff */
[----:B------:R-:W-:Y:S05]  /*16b0*/  @P1 BRA `(.L_x_618) ;  /* 0x0000000000101947 */ /* 0x000fea0003800000 */
[----:B------:R-:W-:-:S05]  /*16c0*/  FADD R10, R8, 1 ;  /* 0x3f800000080a7421 */ /* 0x000fca0000000000 */
[----:B------:R-:W-:-:S13]  /*16d0*/  FSETP.GT.AND P0, PT, R10, R7, PT ;  /* 0x000000070a00720b */ /* 0x000fda0003f04000 */
[----:B-----5:R-:W-:Y:S02]  /*16e0*/  @P0 MOV R6, R17 ;  /* 0x0000001100060202 */ /* 0x020fe40000000f00 */
[----:B------:R-:W-:-:S07]  /*16f0*/  @P0 MOV R7, R10 ;  /* 0x0000000a00070202 */ /* 0x000fce0000000f00 */
.L_x_618:
[----:B------:R-:W-:Y:S05]  /*1700*/  BSYNC.RECONVERGENT B0 ;  /* 0x0000000000007941 */ /* 0x000fea0003800200 */
.L_x_617:
[----:B------:R-:W-:Y:S01]  /*1710*/  BSSY.RECONVERGENT B0, `(.L_x_619) ;  /* 0x0000007000007945 */ /* 0x000fe20003800200 */
[----:B------:R-:W-:-:S03]  /*1720*/  HFMA2 R8, -RZ, RZ, 1.875, 0 ;  /* 0x3f800000ff087431 */ /* 0x000fc600000001ff */
[----:B------:R-:W-:Y:S05]  /*1730*/  @P2 BRA `(.L_x_620) ;  /* 0x0000000000102947 */ /* 0x000fea0003800000 */
[----:B------:R-:W-:-:S05]  /*1740*/  FADD R8, R10, 1 ;  /* 0x3f8000000a087421 */ /* 0x000fca0000000000 */
[----:B------:R-:W-:-:S13]  /*1750*/  FSETP.GT.AND P0, PT, R8, R7, PT ;  /* 0x000000070800720b */ /* 0x000fda0003f04000 */
[----:B-----5:R-:W-:Y:S01]  /*1760*/  @P0 IMAD.MOV.U32 R6, RZ, RZ, R16 ;  /* 0x000000ffff060224 */ /* 0x020fe200078e0010 */
[----:B------:R-:W-:-:S07]  /*1770*/  @P0 MOV R7, R8 ;  /* 0x0000000800070202 */ /* 0x000fce0000000f00 */
.L_x_620:
[----:B------:R-:W-:Y:S05]  /*1780*/  BSYNC.RECONVERGENT B0 ;  /* 0x0000000000007941 */ /* 0x000fea0003800200 */
.L_x_619:
[----:B------:R-:W-:Y:S02]  /*1790*/  IADD3 R4, P0, PT, R4, 0x10, RZ ;  /* 0x0000001004047810 */ /* 0x000fe40007f1e0ff */
[----:B------:R-:W-:Y:S02]  /*17a0*/  IADD3 R9, PT, PT, R9, 0x4, RZ ;  /* 0x0000000409097810 */ /* 0x000fe40007ffe0ff */
[----:B------:R-:W-:Y:S01]  /*17b0*/  IADD3.X R5, PT, PT, RZ, R5, RZ, P0, !PT ;  /* 0x00000005ff057210 */ /* 0x000fe200007fe4ff */
[----:B------:R-:W-:Y:S08]  /*17c0*/  BRA.U UP0, `(.L_x_621) ;  /* 0xfffffffd00347547 */ /* 0x000ff0000b83ffff */
[----:B------:R-:W-:-:S07]  /*17d0*/  IADD3 R9, PT, PT, R9, 0x1, RZ ;  /* 0x0000000109097810 */ /* 0x000fce0007ffe0ff */
.L_x_612:
[----:B------:R-:W-:-:S09]  /*17e0*/  UISETP.NE.AND UP0, UPT, UR6, URZ, UPT ;  /* 0x000000ff0600728c */ /* 0x000fd2000bf05270 */
[----:B------:R-:W-:Y:S05]  /*17f0*/  BRA.U !UP0, `(.L_x_611) ;  /* 0x00000001084c7547 */ /* 0x000fea000b800000 */
[----:B------:R-:W-:-:S12]  /*1800*/  UIADD3 UR4, UPT, UPT, -UR6, URZ, URZ ;  /* 0x000000ff06047290 */ /* 0x000fd8000fffe1ff */
.L_x_624:
[----:B------:R-:W-:-:S05]  /*1810*/  IMAD.WIDE R4, R9, 0x4, R2 ;  /* 0x0000000409047825 */ /* 0x000fca00078e0202 */
[----:B------:R-:W2:Y:S04]  /*1820*/  LDG.E R10, desc[UR14][R4.64] ;  /* 0x0000000e040a7981 */ /* 0x000ea8000c1e1900 */
[----:B------:R-:W2:Y:S01]  /*1830*/  LDG.E R11, desc[UR14][R4.64+-0x4] ;  /* 0xfffffc0e040b7981 */ /* 0x000ea2000c1e1900 */
[----:B------:R-:W-:Y:S01]  /*1840*/  UIADD3 UR4, UPT, UPT, UR4, 0x1, URZ ;  /* 0x0000000104047890 */ /* 0x000fe2000fffe0ff */
[----:B------:R-:W-:Y:S03]  /*1850*/  BSSY.RECONVERGENT B0, `(.L_x_622) ;  /* 0x000000b000007945 */ /* 0x000fe60003800200 */
[----:B------:R-:W-:Y:S01]  /*1860*/  UISETP.NE.AND UP0, UPT, UR4, URZ, UPT ;  /* 0x000000ff0400728c */ /* 0x000fe2000bf05270 */
[----:B--2---:R-:W-:-:S05]  /*1870*/  FADD R10, R10, -R11 ;  /* 0x8000000b0a0a7221 */ /* 0x004fca0000000000 */
[----:B------:R-:W-:Y:S01]  /*1880*/  FSETP.GTU.AND P0, PT, |R10|, 1.0000000116860974231e-07, PT ;  /* 0x33d6bf950a00780b */ /* 0x000fe20003f0c200 */
[----:B------:R-:W-:Y:S01]  /*1890*/  IMAD.MOV.U32 R10, RZ, RZ, R8 ;  /* 0x000000ffff0a7224 */ /* 0x000fe200078e0008 */
[----:B------:R-:W-:-:S11]  /*18a0*/  MOV R8, 0x3f800000 ;  /* 0x3f80000000087802 */ /* 0x000fd60000000f00 */
[----:B------:R-:W-:Y:S05]  /*18b0*/  @P0 BRA `(.L_x_623) ;  /* 0x0000000000100947 */ /* 0x000fea0003800000 */
[----:B------:R-:W-:-:S05]  /*18c0*/  FADD R8, R10, 1 ;  /* 0x3f8000000a087421 */ /* 0x000fca0000000000 */
[----:B------:R-:W-:-:S13]  /*18d0*/  FSETP.GT.AND P0, PT, R8, R7, PT ;  /* 0x000000070800720b */ /* 0x000fda0003f04000 */
[----:B-----5:R-:W-:Y:S02]  /*18e0*/  @P0 MOV R6, R11 ;  /* 0x0000000b00060202 */ /* 0x020fe40000000f00 */
[----:B------:R-:W-:-:S07]  /*18f0*/  @P0 MOV R7, R8 ;  /* 0x0000000800070202 */ /* 0x000fce0000000f00 */
.L_x_623:
[----:B------:R-:W-:Y:S05]  /*1900*/  BSYNC.RECONVERGENT B0 ;  /* 0x0000000000007941 */ /* 0x000fea0003800200 */
.L_x_622:
[----:B------:R-:W-:Y:S01]  /*1910*/  IADD3 R9, PT, PT, R9, 0x1, RZ ;  /* 0x0000000109097810 */ /* 0x000fe20007ffe0ff */
[----:B------:R-:W-:Y:S06]  /*1920*/  BRA.U UP0, `(.L_x_624) ;  /* 0xfffffffd00b87547 */ /* 0x000fec000b83ffff */
.L_x_611:
        /* <DEDUP_REMOVED lines=9> */
.L_x_625:
        /* <DEDUP_REMOVED lines=12> */
.L_x_721:


//--------------------- .text._Z23cuda_update_scores_ssmpPfS_S_PiS_S0_S0_iii --------------------------
	.section	.text._Z23cuda_update_scores_ssmpPfS_S_PiS_S0_S0_iii,"ax",@progbits
	.align	128
        .global         _Z23cuda_update_scores_ssmpPfS_S_PiS_S0_S0_iii
        .type           _Z23cuda_update_scores_ssmpPfS_S_PiS_S0_S0_iii,@function
        .size           _Z23cuda_update_scores_ssmpPfS_S_PiS_S0_S0_iii,(.L_x_722 - _Z23cuda_update_scores_ssmpPfS_S_PiS_S0_S0_iii)
        .other          _Z23cuda_update_scores_ssmpPfS_S_PiS_S0_S0_iii,@"STO_CUDA_ENTRY STV_DEFAULT"
_Z23cuda_update_scores_ssmpPfS_S_PiS_S0_S0_iii:
.text._Z23cuda_update_scores_ssmpPfS_S_PiS_S0_S0_iii:
        /* <DEDUP_REMOVED lines=62> */
.L_x_628:
        /* <DEDUP_REMOVED lines=73> */
.L_x_627:
        /* <DEDUP_REMOVED lines=44> */
.L_x_630:
        /* <DEDUP_REMOVED lines=28> */
.L_x_631:
[----:B------:R-:W-:Y:S05]  /*0cf0*/  @!P1 BRA `(.L_x_629) ;  /* 0x00000000003c9947 */ /* 0x000fea0003800000 */
[----:B------:R-:W3:Y:S01]  /*0d00*/  LDC.64 R10, c[0x0][0x3a0] ;  /* 0x0000e800ff0a7b82 */ /* 0x000ee20000000a00 */
[----:B------:R-:W-:-:S07]  /*0d10*/  UMOV UR4, URZ ;  /* 0x000000ff00047c82 */ /* 0x000fce0008000000 */
[----:B012---:R-:W0:Y:S02]  /*0d20*/  LDC.64 R8, c[0x0][0x390] ;  /* 0x0000e400ff087b82 */ /* 0x007e240000000a00 */
.L_x_632:
        /* <DEDUP_REMOVED lines=12> */
.L_x_629:
[----:B------:R-:W-:-:S13]  /*0df0*/  ISETP.NE.AND P0, PT, R3, 0x1, PT ;  /* 0x000000010300780c */ /* 0x000fda0003f05270 */
[----:B------:R-:W-:Y:S05]  /*0e00*/  @!P0 BRA `(.L_x_626) ;  /* 0x0000000400f88947 */ /* 0x000fea0003800000 */
[----:B------:R-:W3:Y:S01]  /*0e10*/  LDCU.64 UR6, c[0x0][0x3a0] ;  /* 0x00007400ff0677ac */ /* 0x000ee20008000a00 */
[C---:B------:R-:W-:Y:S01]  /*0e20*/  IADD3 R10, PT, PT, R3.reuse, 0x7, RZ ;  /* 0x00000007030a7810 */ /* 0x040fe20007ffe0ff */
[C---:B------:R-:W-:Y:S01]  /*0e30*/  VIADD R5, R3.reuse, 0xfffffffe ;  /* 0xfffffffe03057836 */ /* 0x040fe20000000000 */
[C---:B------:R-:W-:Y:S01]  /*0e40*/  IADD3 R11, PT, PT, R3.reuse, 0x3, RZ ;  /* 0x00000003030b7810 */ /* 0x040fe20007ffe0ff */
[----:B------:R-:W-:Y:S01]  /*0e50*/  VIADD R3, R3, 0xffffffff ;  /* 0xffffffff03037836 */ /* 0x000fe20000000000 */
[----:B------:R-:W-:Y:S01]  /*0e60*/  LOP3.LUT R4, R10, 0x7, RZ, 0xc0, !PT ;  /* 0x000000070a047812 */ /* 0x000fe200078ec0ff */
[----:B------:R-:W-:Y:S01]  /*0e70*/  UMOV UR4, URZ ;  /* 0x000000ff00047c82 */ /* 0x000fe20008000000 */
[----:B------:R-:W-:Y:S02]  /*0e80*/  ISETP.GE.U32.AND P0, PT, R5, 0x7, PT ;  /* 0x000000070500780c */ /* 0x000fe40003f06070 */
[----:B------:R-:W-:Y:S02]  /*0e90*/  IADD3 R4, PT, PT, R4, -0x1, RZ ;  /* 0xffffffff04047810 */ /* 0x000fe40007ffe0ff */
[----:B------:R-:W-:-:S02]  /*0ea0*/  LOP3.LUT R5, R11, 0x3, RZ, 0xc0, !PT ;  /* 0x000000030b057812 */ /* 0x000fc400078ec0ff */
[----:B------:R-:W-:Y:S02]  /*0eb0*/  ISETP.GE.U32.AND P2, PT, R4, 0x3, PT ;  /* 0x000000030400780c */ /* 0x000fe40003f46070 */
[----:B------:R-:W-:Y:S02]  /*0ec0*/  LOP3.LUT R4, R3, 0xfffffff8, RZ, 0xc0, !PT ;  /* 0xfffffff803047812 */ /* 0x000fe400078ec0ff */
[----:B------:R-:W-:Y:S01]  /*0ed0*/  ISETP.NE.AND P1, PT, R5, 0x1, PT ;  /* 0x000000010500780c */ /* 0x000fe20003f25270 */
[----:B---3--:R-:W-:Y:S01]  /*0ee0*/  UIADD3 UR5, UP0, UPT, UR6, 0x10, URZ ;  /* 0x0000001006057890 */ /* 0x008fe2000ff1e0ff */
[----:B------:R-:W-:-:S03]  /*0ef0*/  IADD3 R5, PT, PT, -R4, RZ, RZ ;  /* 0x000000ff04057210 */ /* 0x000fc60007ffe1ff */
[----:B------:R-:W-:-:S12]  /*0f00*/  UIADD3.X UR6, UPT, UPT, URZ, UR7, URZ, UP0, !UPT ;  /* 0x00000007ff067290 */ /* 0x000fd800087fe4ff */
.L_x_638:
[----:B------:R-:W3:Y:S01]  /*0f10*/  LDCU UR7, c[0x0][0x3bc] ;  /* 0x00007780ff0777ac */ /* 0x000ee20008000800 */
[----:B012---:R-:W-:Y:S01]  /*0f20*/  HFMA2 R9, -RZ, RZ, 0, 0 ;  /* 0x00000000ff097431 */ /* 0x007fe200000001ff */
[----:B------:R-:W-:-:S04]  /*0f30*/  UIADD3 UR4, UPT, UPT, UR4, 0x1, URZ ;  /* 0x0000000104047890 */ /* 0x000fc8000fffe0ff */
[----:B---3--:R-:W-:Y:S01]  /*0f40*/  UISETP.NE.AND UP0, UPT, UR4, UR7, UPT ;  /* 0x000000070400728c */ /* 0x008fe2000bf05270 */
[----:B------:R-:W-:Y:S10]  /*0f50*/  @!P0 BRA `(.L_x_633) ;  /* 0x0000000000c88947 */ /* 0x000ff40003800000 */
[----:B------:R-:W-:Y:S01]  /*0f60*/  IMAD.MOV.U32 R9, RZ, RZ, R2 ;  /* 0x000000ffff097224 */ /* 0x000fe200078e0002 */
[----:B------:R-:W-:-:S07]  /*0f70*/  MOV R8, R5 ;  /* 0x0000000500087202 */ /* 0x000fce0000000f00 */
.L_x_634:
        /* <DEDUP_REMOVED lines=40> */
[----:B------:R1:W-:Y:S01]  /*1200*/  @P3 STG.E desc[UR8][R6.64+0xc], R23 ;  /* 0x00000c1706003986 */ /* 0x0003e2000c101908 */
[----:B0-----:R-:W-:Y:S02]  /*1210*/  @P3 MOV R25, R23 ;  /* 0x0000001700193202 */ /* 0x001fe40000000f00 */
[----:B------:R-:W-:Y:S02]  /*1220*/  ISETP.NE.AND P3, PT, R8, RZ, PT ;  /* 0x000000ff0800720c */ /* 0x000fe40003f65270 */
[----:B------:R-:W-:-:S13]  /*1230*/  FSETP.GT.AND P4, PT, R25, R14, PT ;  /* 0x0000000e1900720b */ /* 0x000fda0003f84000 */
[----:B------:R1:W-:Y:S04]  /*1240*/  @P4 STG.E desc[UR8][R6.64+0x10], R25 ;  /* 0x0000101906004986 */ /* 0x0003e8000c101908 */
[----:B------:R1:W-:Y:S01]  /*1250*/  @P4 STG.E desc[UR8][R6.64+0xc], R14 ;  /* 0x00000c0e06004986 */ /* 0x0003e2000c101908 */
[----:B------:R-:W-:Y:S05]  /*1260*/  @P3 BRA `(.L_x_634) ;  /* 0xfffffffc00443947 */ /* 0x000fea000383ffff */
[----:B------:R-:W-:-:S07]  /*1270*/  MOV R9, R4 ;  /* 0x0000000400097202 */ /* 0x000fce0000000f00 */
.L_x_633:
[----:B------:R-:W-:-:S13]  /*1280*/  LOP3.LUT P3, RZ, R3, 0x7, RZ, 0xc0, !PT ;  /* 0x0000000703ff7812 */ /* 0x000fda000786c0ff */
[----:B------:R-:W-:Y:S05]  /*1290*/  @!P3 BRA `(.L_x_635) ;  /* 0x0000000000d0b947 */ /* 0x000fea0003800000 */
[----:B------:R-:W-:Y:S01]  /*12a0*/  LOP3.LUT P3, RZ, R10, 0x3, RZ, 0xc0, !PT ;  /* 0x000000030aff7812 */ /* 0x000fe2000786c0ff */
[----:B------:R-:W-:-:S12]  /*12b0*/  @!P2 BRA `(.L_x_636) ;  /* 0x000000000060a947 */ /* 0x000fd80003800000 */
[----:B-1----:R-:W0:Y:S01]  /*12c0*/  LDC.64 R6, c[0x0][0x3a0] ;  /* 0x0000e800ff067b82 */ /* 0x002e220000000a00 */
[----:B------:R-:W-:-:S05]  /*12d0*/  IADD3 R13, PT, PT, R2, R9, RZ ;  /* 0x00000009020d7210 */ /* 0x000fca0007ffe0ff */
        /* <DEDUP_REMOVED lines=19> */
[----:B------:R-:W-:-:S13]  /*1410*/  FSETP.GT.AND P4, PT, R17, R12, PT ;  /* 0x0000000c1100720b */ /* 0x000fda0003f84000 */
[----:B------:R2:W-:Y:S04]  /*1420*/  @P4 STG.E desc[UR8][R6.64+0x10], R17 ;  /* 0x0000101106004986 */ /* 0x0005e8000c101908 */
[----:B------:R2:W-:Y:S02]  /*1430*/  @P4 STG.E desc[UR8][R6.64+0xc], R12 ;  /* 0x00000c0c06004986 */ /* 0x0005e4000c101908 */
.L_x_636:
        /* <DEDUP_REMOVED lines=9> */
[----:B------:R-:W-:Y:S01]  /*14d0*/  VIADD R9, R9, 0x2 ;  /* 0x0000000209097836 */ /* 0x000fe20000000000 */
[----:B--2---:R-:W-:-:S13]  /*14e0*/  FSETP.GT.AND P3, PT, R8, R13, PT ;  /* 0x0000000d0800720b */ /* 0x004fda0003f64000 */
[----:B------:R0:W-:Y:S04]  /*14f0*/  @P3 STG.E desc[UR8][R6.64], R13 ;  /* 0x0000000d06003986 */ /* 0x0001e8000c101908 */
[----:B------:R1:W-:Y:S01]  /*1500*/  @P3 STG.E desc[UR8][R6.64+0x4], R8 ;  /* 0x0000040806003986 */ /* 0x0003e2000c101908 */
[----:B0-----:R-:W-:-:S04]  /*1510*/  @P3 MOV R13, R8 ;  /* 0x00000008000d3202 */ /* 0x001fc80000000f00 */
[----:B---3--:R-:W-:-:S13]  /*1520*/  FSETP.GT.AND P4, PT, R13, R12, PT ;  /* 0x0000000c0d00720b */ /* 0x008fda0003f84000 */
[----:B------:R1:W-:Y:S04]  /*1530*/  @P4 STG.E desc[UR8][R6.64+0x8], R13 ;  /* 0x0000080d06004986 */ /* 0x0003e8000c101908 */
[----:B------:R1:W-:Y:S02]  /*1540*/  @P4 STG.E desc[UR8][R6.64+0x4], R12 ;  /* 0x0000040c06004986 */ /* 0x0003e4000c101908 */
.L_x_637:
[----:B------:R-:W-:Y:S05]  /*1550*/  @!P5 BRA `(.L_x_635) ;  /* 0x000000000020d947 */ /* 0x000fea0003800000 */
[----:B-12---:R-:W0:Y:S01]  /*1560*/  LDC.64 R6, c[0x0][0x3a0] ;  /* 0x0000e800ff067b82 */ /* 0x006e220000000a00 */
[----:B------:R-:W-:-:S05]  /*1570*/  IADD3 R9, PT, PT, R2, R9, RZ ;  /* 0x0000000902097210 */ /* 0x000fca0007ffe0ff */
[----:B0-----:R-:W-:-:S05]  /*1580*/  IMAD.WIDE R6, R9, 0x4, R6 ;  /* 0x0000000409067825 */ /* 0x001fca00078e0206 */
[----:B------:R-:W2:Y:S04]  /*1590*/  LDG.E R9, desc[UR8][R6.64] ;  /* 0x0000000806097981 */ /* 0x000ea8000c1e1900 */
[----:B------:R-:W2:Y:S02]  /*15a0*/  LDG.E R8, desc[UR8][R6.64+0x4] ;  /* 0x0000040806087981 */ /* 0x000ea4000c1e1900 */
[----:B--2---:R-:W-:-:S13]  /*15b0*/  FSETP.GT.AND P3, PT, R9, R8, PT ;  /* 0x000000080900720b */ /* 0x004fda0003f64000 */
[----:B------:R0:W-:Y:S04]  /*15c0*/  @P3 STG.E desc[UR8][R6.64+0x4], R9 ;  /* 0x0000040906003986 */ /* 0x0001e8000c101908 */
[----:B------:R0:W-:Y:S02]  /*15d0*/  @P3 STG.E desc[UR8][R6.64], R8 ;  /* 0x0000000806003986 */ /* 0x0001e4000c101908 */
.L_x_635:
[----:B------:R-:W-:Y:S05]  /*15e0*/  BRA.U UP0, `(.L_x_638) ;  /* 0xfffffff900487547 */ /* 0x000fea000b83ffff */
.L_x_626:
[----:B012---:R-:W0:Y:S08]  /*15f0*/  LDC R9, c[0x0][0x3bc] ;  /* 0x0000ef00ff097b82 */ /* 0x007e300000000800 */
[----:B------:R-:W1:Y:S01]  /*1600*/  LDC.64 R6, c[0x0][0x3a0] ;  /* 0x0000e800ff067b82 */ /* 0x000e620000000a00 */
[----:B0-----:R-:W-:-:S04]  /*1610*/  LOP3.LUT R3, R9, 0x1, RZ, 0xc0, !PT ;  /* 0x0000000109037812 */ /* 0x001fc800078ec0ff */
[----:B------:R-:W-:-:S13]  /*1620*/  ISETP.NE.U32.AND P0, PT, R3, 0x1, PT ;  /* 0x000000010300780c */ /* 0x000fda0003f05070 */
[----:B------:R-:W-:-:S05]  /*1630*/  @P0 LEA.HI.SX32 R5, R9, R2, 0x1f ;  /* 0x0000000209050211 */ /* 0x000fca00078ffaff */
[----:B-1----:R-:W-:-:S05]  /*1640*/  @P0 IMAD.WIDE R4, R5, 0x4, R6 ;  /* 0x0000000405040825 */ /* 0x002fca00078e0206 */
[----:B------:R-:W2:Y:S04]  /*1650*/  @P0 LDG.E R3, desc[UR8][R4.64+-0x4] ;  /* 0xfffffc0804030981 */ /* 0x000ea8000c1e1900 */
[----:B------:R-:W2:Y:S01]  /*1660*/  @P0 LDG.E R8, desc[UR8][R4.64] ;  /* 0x0000000804080981 */ /* 0x000ea2000c1e1900 */
[----:B------:R-:W-:-:S04]  /*1670*/  @!P0 IADD3 R9, PT, PT, R9, -0x1, RZ ;  /* 0xffffffff09098810 */ /* 0x000fc80007ffe0ff */
[----:B------:R-:W-:Y:S01]  /*1680*/  @!P0 LEA.HI.SX32 R9, R9, R2, 0x1f ;  /* 0x0000000209098211 */ /* 0x000fe200078ffaff */
[----:B--2---:R-:W-:-:S04]  /*1690*/  @P0 FADD R8, R3, R8 ;  /* 0x0000000803080221 */ /* 0x004fc80000000000 */
[----:B------:R-:W-:Y:S02]  /*16a0*/  @!P0 IMAD.WIDE R2, R9, 0x4, R6 ;  /* 0x0000000409028825 */ /* 0x000fe400078e0206 */
[----:B------:R-:W0:Y:S02]  /*16b0*/  LDC.64 R6, c[0x0][0x388] ;  /* 0x0000e200ff067b82 */ /* 0x000e240000000a00 */
[----:B------:R-:W-:-:S06]  /*16c0*/  @P0 FMUL R11, R8, 0.5 ;  /* 0x3f000000080b0820 */ /* 0x000fcc0000400000 */
[----:B------:R-:W2:Y:S01]  /*16d0*/  @!P0 LDG.E R11, desc[UR8][R2.64] ;  /* 0x00000008020b8981 */ /* 0x000ea2000c1e1900 */
[----:B------:R-:W1:Y:S01]  /*16e0*/  LDC.64 R8, c[0x0][0x380] ;  /* 0x0000e000ff087b82 */ /* 0x000e620000000a00 */
[----:B0----5:R-:W-:-:S04]  /*16f0*/  IMAD.WIDE R6, R0, 0x4, R6 ;  /* 0x0000000400067825 */ /* 0x021fc800078e0206 */
[----:B-1----:R-:W-:-:S04]  /*1700*/  IMAD.WIDE R8, R0, 0x4, R8 ;  /* 0x0000000400087825 */ /* 0x002fc800078e0208 */
[----:B--2---:R-:W-:Y:S01]  /*1710*/  FADD R5, |R11|, -RZ ;  /* 0x800000ff0b057221 */ /* 0x004fe20000000200 */
[----:B------:R-:W-:Y:S04]  /*1720*/  STG.E desc[UR8][R6.64], R11 ;  /* 0x0000000b06007986 */ /* 0x000fe8000c101908 */
[----:B------:R-:W-:Y:S01]  /*1730*/  STG.E desc[UR8][R8.64], R5 ;  /* 0x0000000508007986 */ /* 0x000fe2000c101908 */
[----:B------:R-:W-:Y:S05]  /*1740*/  EXIT ;  /* 0x000000000000794d */ /* 0x000fea0003800000 */
.L_x_639:
        /* <DEDUP_REMOVED lines=11> */
.L_x_722:


//--------------------- .text._Z24cuda_compute_scores_ssmpPfS_S_PiS_S_ii --------------------------
	.section	.text._Z24cuda_compute_scores_ssmpPfS_S_PiS_S_ii,"ax",@progbits
	.align	128
        .global         _Z24cuda_compute_scores_ssmpPfS_S_PiS_S_ii
        .type           _Z24cuda_compute_scores_ssmpPfS_S_PiS_S_ii,@function
        .size           _Z24cuda_compute_scores_ssmpPfS_S_PiS_S_ii,(.L_x_723 - _Z24cuda_compute_scores_ssmpPfS_S_PiS_S_ii)
        .other          _Z24cuda_compute_scores_ssmpPfS_S_PiS_S_ii,@"STO_CUDA_ENTRY STV_DEFAULT"
_Z24cuda_compute_scores_ssmpPfS_S_PiS_S_ii:
.text._Z24cuda_compute_scores_ssmpPfS_S_PiS_S_ii:
        /* <DEDUP_REMOVED lines=20> */
.L_x_642:
        /* <DEDUP_REMOVED lines=73> */
.L_x_641:
        /* <DEDUP_REMOVED lines=44> */
.L_x_644:
        /* <DEDUP_REMOVED lines=28> */
.L_x_645:
[----:B------:R-:W-:Y:S05]  /*0a50*/  BRA.U !UP1, `(.L_x_643) ;  /* 0x00000001093c7547 */ /* 0x000fea000b800000 */
[----:B0-23--:R-:W0:Y:S01]  /*0a60*/  LDC.64 R14, c[0x0][0x3a8] ;  /* 0x0000ea00ff0e7b82 */ /* 0x00de220000000a00 */
[----:B------:R-:W-:-:S07]  /*0a70*/  UMOV UR5, URZ ;  /* 0x000000ff00057c82 */ /* 0x000fce0008000000 */
[----:B------:R-:W1:Y:S08]  /*0a80*/  LDC.64 R12, c[0x0][0x390] ;  /* 0x0000e400ff0c7b82 */ /* 0x000e700000000a00 */
[----:B------:R-:W2:Y:S02]  /*0a90*/  LDC.64 R10, c[0x0][0x398] ;  /* 0x0000e600ff0a7b82 */ /* 0x000ea40000000a00 */
.L_x_646:
[----:B----4-:R-:W-:-:S05]  /*0aa0*/  IADD3 R9, PT, PT, R2, UR4, RZ ;  /* 0x0000000402097c10 */ /* 0x010fca000fffe0ff */
        /* <DEDUP_REMOVED lines=10> */
.L_x_643:
        /* <DEDUP_REMOVED lines=18> */
.L_x_652:
[----:B-1----:R-:W1:Y:S01]  /*0c70*/  LDCU UR5, c[0x0][0x3b4] ;  /* 0x00007680ff0577ac */ /* 0x002e620008000800 */
[----:B------:R-:W-:-:S04]  /*0c80*/  UIADD3 UR4, UPT, UPT, UR4, 0x1, URZ ;  /* 0x0000000104047890 */ /* 0x000fc8000fffe0ff */
[----:B-1----:R-:W-:-:S03]  /*0c90*/  UISETP.NE.AND UP0, UPT, UR4, UR5, UPT ;  /* 0x000000050400728c */ /* 0x002fc6000bf05270 */
[----:B------:R-:W-:Y:S01]  /*0ca0*/  UMOV UR5, URZ ;  /* 0x000000ff00057c82 */ /* 0x000fe20008000000 */
[----:B0-----:R-:W-:Y:S07]  /*0cb0*/  BRA.U !UP3, `(.L_x_647) ;  /* 0x000000010bc87547 */ /* 0x001fee000b800000 */
[----:B------:R-:W-:Y:S01]  /*0cc0*/  MOV R3, R2 ;  /* 0x0000000200037202 */ /* 0x000fe20000000f00 */
[----:B------:R-:W-:-:S06]  /*0cd0*/  UMOV UR5, UR9 ;  /* 0x0000000900057c82 */ /* 0x000fcc0008000000 */
.L_x_648:
        /* <DEDUP_REMOVED lines=48> */
.L_x_647:
[----:B------:R-:W-:-:S09]  /*0fe0*/  ULOP3.LUT UP4, URZ, UR10, 0x7, URZ, 0xc0, !UPT ;  /* 0x000000070aff7892 */ /* 0x000fd2000f88c0ff */
[----:B------:R-:W-:Y:S05]  /*0ff0*/  BRA.U !UP4, `(.L_x_649) ;  /* 0x000000010cd07547 */ /* 0x000fea000b800000 */
[----:B------:R-:W-:Y:S01]  /*1000*/  ULOP3.LUT UP4, URZ, UR11, 0x3, URZ, 0xc0, !UPT ;  /* 0x000000030bff7892 */ /* 0x000fe2000f88c0ff */
[----:B------:R-:W-:Y:S10]  /*1010*/  BRA.U !UP1, `(.L_x_650) ;  /* 0x0000000109607547 */ /* 0x000ff4000b800000 */
[----:B012---:R-:W0:Y:S01]  /*1020*/  LDC.64 R4, c[0x0][0x3a8] ;  /* 0x0000ea00ff047b82 */ /* 0x007e220000000a00 */
[----:B------:R-:W-:-:S05]  /*1030*/  IADD3 R3, PT, PT, R2, UR5, RZ ;  /* 0x0000000502037c10 */ /* 0x000fca000fffe0ff */
        /* <DEDUP_REMOVED lines=22> */
.L_x_650:
        /* <DEDUP_REMOVED lines=17> */
.L_x_651:
        /* <DEDUP_REMOVED lines=9> */
.L_x_649:
[----:B------:R-:W-:Y:S05]  /*1340*/  BRA.U UP0, `(.L_x_652) ;  /* 0xfffffff900487547 */ /* 0x000fea000b83ffff */
.L_x_640:
[----:B01234-:R-:W0:Y:S08]  /*1350*/  LDC R9, c[0x0][0x3b4] ;  /* 0x0000ed00ff097b82 */ /* 0x01fe300000000800 */
        /* <DEDUP_REMOVED lines=15> */
[----:B0-----:R-:W-:-:S04]  /*1450*/  IMAD.WIDE R6, R0, 0x4, R6 ;  /* 0x0000000400067825 */ /* 0x001fc800078e0206 */
[----:B-1----:R-:W-:-:S04]  /*1460*/  IMAD.WIDE R8, R0, 0x4, R8 ;  /* 0x0000000400087825 */ /* 0x002fc800078e0208 */
[----:B--2---:R-:W-:Y:S01]  /*1470*/  FADD R5, |R11|, -RZ ;  /* 0x800000ff0b057221 */ /* 0x004fe20000000200 */
[----:B------:R-:W-:Y:S04]  /*1480*/  STG.E desc[UR14][R6.64], R11 ;  /* 0x0000000b06007986 */ /* 0x000fe8000c10190e */
[----:B------:R-:W-:Y:S01]  /*1490*/  STG.E desc[UR14][R8.64], R5 ;  /* 0x0000000508007986 */ /* 0x000fe2000c10190e */
[----:B------:R-:W-:Y:S05]  /*14a0*/  EXIT ;  /* 0x000000000000794d */ /* 0x000fea0003800000 */
.L_x_653:
        /* <DEDUP_REMOVED lines=13> */
.L_x_723:


//--------------------- .text._Z23cuda_compute_scores_smpPfS_PiS_ii --------------------------
	.section	.text._Z23cuda_compute_scores_smpPfS_PiS_ii,"ax",@progbits
	.align	128
        .global         _Z23cuda_compute_scores_smpPfS_PiS_ii
        .type           _Z23cuda_compute_scores_smpPfS_PiS_ii,@function
        .size           _Z23cuda_compute_scores_smpPfS_PiS_ii,(.L_x_724 - _Z23cuda_compute_scores_smpPfS_PiS_ii)
        .other          _Z23cuda_compute_scores_smpPfS_PiS_ii,@"STO_CUDA_ENTRY STV_DEFAULT"
_Z23cuda_compute_scores_smpPfS_PiS_ii:
.text._Z23cuda_compute_scores_smpPfS_PiS_ii:
        /* <DEDUP_REMOVED lines=20> */
.L_x_656:
        /* <DEDUP_REMOVED lines=73> */
.L_x_655:
        /* <DEDUP_REMOVED lines=44> */
.L_x_658:
        /* <DEDUP_REMOVED lines=28> */
.L_x_659:
[----:B------:R-:W-:Y:S05]  /*0a50*/  BRA.U !UP1, `(.L_x_657) ;  /* 0x00000001093c7547 */ /* 0x000fea000b800000 */
[----:B0-23--:R-:W0:Y:S01]  /*0a60*/  LDC.64 R12, c[0x0][0x388] ;  /* 0x0000e200ff0c7b82 */ /* 0x00de220000000a00 */
[----:B------:R-:W-:-:S07]  /*0a70*/  UMOV UR5, URZ ;  /* 0x000000ff00057c82 */ /* 0x000fce0008000000 */
[----:B------:R-:W1:Y:S08]  /*0a80*/  LDC.64 R10, c[0x0][0x390] ;  /* 0x0000e400ff0a7b82 */ /* 0x000e700000000a00 */
[----:B------:R-:W2:Y:S02]  /*0a90*/  LDC.64 R14, c[0x0][0x398] ;  /* 0x0000e600ff0e7b82 */ /* 0x000ea40000000a00 */
.L_x_660:
[----:B----4-:R-:W-:-:S05]  /*0aa0*/  IADD3 R9, PT, PT, R2, UR4, RZ ;  /* 0x0000000402097c10 */ /* 0x010fca000fffe0ff */
[----:B-1----:R-:W-:-:S06]  /*0ab0*/  IMAD.WIDE R4, R9, 0x4, R10 ;  /* 0x0000000409047825 */ /* 0x002fcc00078e020a */
[----:B------:R-:W0:Y:S02]  /*0ac0*/  LDG.E R5, desc[UR14][R4.64] ;  /* 0x0000000e04057981 */ /* 0x000e24000c1e1900 */
[----:B0-----:R-:W-:-:S06]  /*0ad0*/  IMAD.WIDE R6, R5, 0x4, R12 ;  /* 0x0000000405067825 */ /* 0x001fcc00078e020c */
[----:B------:R-:W3:Y:S01]  /*0ae0*/  LDG.E R7, desc[UR14][R6.64] ;  /* 0x0000000e06077981 */ /* 0x000ee2000c1e1900 */
[----:B--2---:R-:W-:Y:S01]  /*0af0*/  IMAD.WIDE R8, R9, 0x4, R14 ;  /* 0x0000000409087825 */ /* 0x004fe200078e020e */
[----:B------:R-:W-:Y:S02]  /*0b00*/  UIADD3 UR5, UPT, UPT, UR5, 0x1, URZ ;  /* 0x0000000105057890 */ /* 0x000fe4000fffe0ff */
[----:B------:R-:W-:Y:S02]  /*0b10*/  UIADD3 UR4, UPT, UPT, UR4, 0x1, URZ ;  /* 0x0000000104047890 */ /* 0x000fe4000fffe0ff */
[----:B------:R-:W-:Y:S01]  /*0b20*/  UISETP.NE.AND UP0, UPT, UR5, UR7, UPT ;  /* 0x000000070500728c */ /* 0x000fe2000bf05270 */
[----:B---3--:R4:W-:Y:S08]  /*0b30*/  STG.E desc[UR14][R8.64], R7 ;  /* 0x0000000708007986 */ /* 0x0089f0000c10190e */
[----:B------:R-:W-:Y:S05]  /*0b40*/  BRA.U UP0, `(.L_x_660) ;  /* 0xfffffffd00d47547 */ /* 0x000fea000b83ffff */
.L_x_657:
        /* <DEDUP_REMOVED lines=18> */
.L_x_666:
[----:B-1----:R-:W1:Y:S01]  /*0c70*/  LDCU UR5, c[0x0][0x3a4] ;  /* 0x00007480ff0577ac */ /* 0x002e620008000800 */
[----:B------:R-:W-:-:S04]  /*0c80*/  UIADD3 UR4, UPT, UPT, UR4, 0x1, URZ ;  /* 0x0000000104047890 */ /* 0x000fc8000fffe0ff */
[----:B-1----:R-:W-:-:S03]  /*0c90*/  UISETP.NE.AND UP0, UPT, UR4, UR5, UPT ;  /* 0x000000050400728c */ /* 0x002fc6000bf05270 */
[----:B------:R-:W-:Y:S01]  /*0ca0*/  UMOV UR5, URZ ;  /* 0x000000ff00057c82 */ /* 0x000fe20008000000 */
[----:B0-----:R-:W-:Y:S07]  /*0cb0*/  BRA.U !UP3, `(.L_x_661) ;  /* 0x000000010bc87547 */ /* 0x001fee000b800000 */
[----:B------:R-:W-:Y:S01]  /*0cc0*/  MOV R3, R2 ;  /* 0x0000000200037202 */ /* 0x000fe20000000f00 */
[----:B------:R-:W-:-:S06]  /*0cd0*/  UMOV UR5, UR9 ;  /* 0x0000000900057c82 */ /* 0x000fcc0008000000 */
.L_x_662:
        /* <DEDUP_REMOVED lines=48> */
.L_x_661:
        /* <DEDUP_REMOVED lines=28> */
.L_x_664:
        /* <DEDUP_REMOVED lines=17> */
.L_x_665:
        /* <DEDUP_REMOVED lines=9> */
.L_x_663:
[----:B------:R-:W-:Y:S05]  /*1340*/  BRA.U UP0, `(.L_x_666) ;  /* 0xfffffff900487547 */ /* 0x000fea000b83ffff */
.L_x_654:
        /* <DEDUP_REMOVED lines=15> */
[----:B0-----:R-:W-:-:S05]  /*1440*/  IMAD.WIDE R6, R0, 0x4, R6 ;  /* 0x0000000400067825 */ /* 0x001fca00078e0206 */
[----:B--2---:R-:W-:Y:S01]  /*1450*/  STG.E desc[UR14][R6.64], R9 ;  /* 0x0000000906007986 */ /* 0x004fe2000c10190e */
[----:B------:R-:W-:Y:S05]  /*1460*/  EXIT ;  /* 0x000000000000794d */ /* 0x000fea0003800000 */
.L_x_667:
        /* <DEDUP_REMOVED lines=9> */
.L_x_724:


//--------------------- .text._Z16create_row_indexPiS_ii --------------------------
	.section	.text._Z16create_row_indexPiS_ii,"ax",@progbits
	.align	128
        .global         _Z16create_row_indexPiS_ii
        .type           _Z16create_row_indexPiS_ii,@function
        .size           _Z16create_row_indexPiS_ii,(.L_x_725 - _Z16create_row_indexPiS_ii)
        .other          _Z16create_row_indexPiS_ii,@"STO_CUDA_ENTRY STV_DEFAULT"
_Z16create_row_indexPiS_ii:
.text._Z16create_row_indexPiS_ii:
[----:B------:R-:W-:Y:S01]  /*0000*/  LDC R1, c[0x0][0x37c] ;  /* 0x0000df00ff017b82 */ /* 0x000fe20000000800 */
[----:B------:R-:W0:Y:S01]  /*0010*/  S2R R0, SR_CTAID.X ;  /* 0x0000000000007919 */ /* 0x000e220000002500 */
[----:B------:R-:W0:Y:S01]  /*0020*/  LDCU UR5, c[0x0][0x360] ;  /* 0x00006c00ff0577ac */ /* 0x000e220008000800 */
[----:B------:R-:W0:Y:S01]  /*0030*/  S2R R3, SR_TID.X ;  /* 0x0000000000037919 */ /* 0x000e220000002100 */
[----:B------:R-:W1:Y:S01]  /*0040*/  LDCU UR4, c[0x0][0x394] ;  /* 0x00007280ff0477ac */ /* 0x000e620008000800 */
[----:B0-----:R-:W-:-:S05]  /*0050*/  IMAD R0, R0, UR5, R3 ;  /* 0x0000000500007c24 */ /* 0x001fca000f8e0203 */
[----:B-1----:R-:W-:-:S13]  /*0060*/  ISETP.GE.U32.AND P0, PT, R0, UR4, PT ;  /* 0x0000000400007c0c */ /* 0x002fda000bf06070 */
[----:B------:R-:W-:Y:S05]  /*0070*/  @P0 EXIT ;  /* 0x000000000000094d */ /* 0x000fea0003800000 */
[----:B------:R-:W0:Y:S01]  /*0080*/  LDC.64 R2, c[0x0][0x380] ;  /* 0x0000e000ff027b82 */ /* 0x000e220000000a00 */
[----:B------:R-:W-:Y:S01]  /*0090*/  UIADD3 UR4, UPT, UPT, UR4, -0x1, URZ ;  /* 0xffffffff04047890 */ /* 0x000fe2000fffe0ff */
[C---:B------:R-:W-:Y:S01]  /*00a0*/  IADD3 R5, PT, PT, R0.reuse, -0x1, RZ ;  /* 0xffffffff00057810 */ /* 0x040fe20007ffe0ff */
[----:B------:R-:W1:Y:S01]  /*00b0*/  LDCU.64 UR6, c[0x0][0x358] ;  /* 0x00006b00ff0677ac */ /* 0x000e620008000a00 */
[----:B------:R-:W-:Y:S03]  /*00c0*/  BSSY.RECONVERGENT B0, `(.L_x_668) ;  /* 0x0000024000007945 */ /* 0x000fe60003800200 */
[----:B------:R-:W-:-:S04]  /*00d0*/  ISETP.GE.U32.AND P0, PT, R0, UR4, PT ;  /* 0x0000000400007c0c */ /* 0x000fc8000bf06070 */
[----:B------:R-:W-:Y:S01]  /*00e0*/  ISETP.EQ.OR P0, PT, R0, RZ, P0 ;  /* 0x000000ff0000720c */ /* 0x000fe20000702670 */
[----:B0-----:R-:W-:-:S04]  /*00f0*/  IMAD.WIDE.U32 R4, R5, 0x4, R2 ;  /* 0x0000000405047825 */ /* 0x001fc800078e0002 */
[----:B------:R-:W-:-:S08]  /*0100*/  IMAD.WIDE.U32 R2, R0, 0x4, R2 ;  /* 0x0000000400027825 */ /* 0x000fd000078e0002 */
[----:B-1----:R-:W-:Y:S05]  /*0110*/  @P0 BRA `(.L_x_669) ;  /* 0x0000000000400947 */ /* 0x002fea0003800000 */
[----:B------:R-:W2:Y:S04]  /*0120*/  LDG.E R6, desc[UR6][R4.64] ;  /* 0x0000000604067981 */ /* 0x000ea8000c1e1900 */
[----:B------:R-:W2:Y:S02]  /*0130*/  LDG.E R9, desc[UR6][R2.64] ;  /* 0x0000000602097981 */ /* 0x000ea4000c1e1900 */
[----:B--2---:R-:W-:-:S13]  /*0140*/  ISETP.GE.AND P0, PT, R6, R9, PT ;  /* 0x000000090600720c */ /* 0x004fda0003f06270 */
[----:B------:R-:W0:Y:S01]  /*0150*/  @!P0 LDC.64 R6, c[0x0][0x388] ;  /* 0x0000e200ff068b82 */ /* 0x000e220000000a00 */
[----:B------:R-:W-:-:S05]  /*0160*/  @!P0 SHF.L.U32 R11, R9, 0x1, RZ ;  /* 0x00000001090b8819 */ /* 0x000fca00000006ff */
[----:B0-----:R-:W-:-:S05]  /*0170*/  @!P0 IMAD.WIDE R6, R11, 0x4, R6 ;  /* 0x000000040b068825 */ /* 0x001fca00078e0206 */
[----:B------:R0:W-:Y:S04]  /*0180*/  @!P0 STG.E desc[UR6][R6.64], R0 ;  /* 0x0000000006008986 */ /* 0x0001e8000c101906 */
[----:B------:R-:W2:Y:S04]  /*0190*/  @!P0 LDG.E R9, desc[UR6][R2.64] ;  /* 0x0000000602098981 */ /* 0x000ea8000c1e1900 */
[----:B------:R-:W2:Y:S02]  /*01a0*/  LDG.E R8, desc[UR6][R2.64+0x4] ;  /* 0x0000040602087981 */ /* 0x000ea4000c1e1900 */
[----:B--2---:R-:W-:-:S13]  /*01b0*/  ISETP.GE.AND P0, PT, R9, R8, PT ;  /* 0x000000080900720c */ /* 0x004fda0003f06270 */
[----:B0-----:R-:W-:Y:S05]  /*01c0*/  @P0 BRA `(.L_x_670) ;  /* 0x00000000004c0947 */ /* 0x001fea0003800000 */
[----:B------:R-:W0:Y:S01]  /*01d0*/  LDC.64 R6, c[0x0][0x388] ;  /* 0x0000e200ff067b82 */ /* 0x000e220000000a00 */
[----:B------:R-:W-:-:S04]  /*01e0*/  IMAD.SHL.U32 R9, R9, 0x2, RZ ;  /* 0x0000000209097824 */ /* 0x000fc800078e00ff */
[----:B0-----:R-:W-:-:S05]  /*01f0*/  IMAD.WIDE R6, R9, 0x4, R6 ;  /* 0x0000000409067825 */ /* 0x001fca00078e0206 */
[----:B------:R0:W-:Y:S01]  /*0200*/  STG.E desc[UR6][R6.64+0x4], R0 ;  /* 0x0000040006007986 */ /* 0x0001e2000c101906 */
[----:B------:R-:W-:Y:S05]  /*0210*/  BRA `(.L_x_670) ;  /* 0x0000000000387947 */ /* 0x000fea0003800000 */
.L_x_669:
[----:B------:R-:W-:-:S13]  /*0220*/  ISETP.NE.AND P0, PT, R0, RZ, PT ;  /* 0x000000ff0000720c */ /* 0x000fda0003f05270 */
[----:B------:R-:W-:Y:S05]  /*0230*/  @P0 BRA `(.L_x_670) ;  /* 0x0000000000300947 */ /* 0x000fea0003800000 */
[----:B------:R-:W0:Y:S08]  /*0240*/  LDC.64 R6, c[0x0][0x380] ;  /* 0x0000e000ff067b82 */ /* 0x000e300000000a00 */
[----:B------:R-:W1:Y:S01]  /*0250*/  LDC.64 R10, c[0x0][0x388] ;  /* 0x0000e200ff0a7b82 */ /* 0x000e620000000a00 */
[----:B0-----:R-:W2:Y:S02]  /*0260*/  LDG.E R8, desc[UR6][R6.64] ;  /* 0x0000000606087981 */ /* 0x001ea4000c1e1900 */
[----:B--2---:R-:W-:-:S05]  /*0270*/  SHF.L.U32 R9, R8, 0x1, RZ ;  /* 0x0000000108097819 */ /* 0x004fca00000006ff */
[----:B-1----:R-:W-:-:S05]  /*0280*/  IMAD.WIDE R8, R9, 0x4, R10 ;  /* 0x0000000409087825 */ /* 0x002fca00078e020a */
[----:B------:R1:W-:Y:S04]  /*0290*/  STG.E desc[UR6][R8.64], RZ ;  /* 0x000000ff08007986 */ /* 0x0003e8000c101906 */
[----:B------:R-:W2:Y:S04]  /*02a0*/  LDG.E R12, desc[UR6][R6.64] ;  /* 0x00000006060c7981 */ /* 0x000ea8000c1e1900 */
[----:B------:R-:W2:Y:S02]  /*02b0*/  LDG.E R13, desc[UR6][R6.64+0x4] ;  /* 0x00000406060d7981 */ /* 0x000ea4000c1e1900 */
[----:B--2---:R-:W-:-:S13]  /*02c0*/  ISETP.GE.AND P0, PT, R12, R13, PT ;  /* 0x0000000d0c00720c */ /* 0x004fda0003f06270 */
[----:B------:R-:W-:-:S04]  /*02d0*/  @!P0 IMAD.SHL.U32 R13, R12, 0x2, RZ ;  /* 0x000000020c0d8824 */ /* 0x000fc800078e00ff */
[----:B------:R-:W-:-:S05]  /*02e0*/  @!P0 IMAD.WIDE R10, R13, 0x4, R10 ;  /* 0x000000040d0a8825 */ /* 0x000fca00078e020a */
[----:B------:R1:W-:Y:S02]  /*02f0*/  @!P0 STG.E desc[UR6][R10.64+0x4], RZ ;  /* 0x000004ff0a008986 */ /* 0x0003e4000c101906 */
.L_x_670:
[----:B------:R-:W-:Y:S05]  /*0300*/  BSYNC.RECONVERGENT B0 ;  /* 0x0000000000007941 */ /* 0x000fea0003800200 */
.L_x_668:
[----:B------:R-:W-:-:S13]  /*0310*/  ISETP.NE.AND P0, PT, R0, UR4, PT ;  /* 0x0000000400007c0c */ /* 0x000fda000bf05270 */
[----:B------:R-:W-:Y:S05]  /*0320*/  @P0 EXIT ;  /* 0x000000000000094d */ /* 0x000fea0003800000 */
[----:B------:R-:W2:Y:S01]  /*0330*/  LDG.E R4, desc[UR6][R4.64] ;  /* 0x0000000604047981 */ /* 0x000ea2000c1e1900 */
[----:B0-----:R-:W0:Y:S03]  /*0340*/  LDC.64 R6, c[0x0][0x388] ;  /* 0x0000e200ff067b82 */ /* 0x001e260000000a00 */
[----:B-1----:R-:W2:Y:S01]  /*0350*/  LDG.E R9, desc[UR6][R2.64] ;  /* 0x0000000602097981 */ /* 0x002ea2000c1e1900 */
[----:B------:R-:W-:Y:S01]  /*0360*/  BSSY.RECONVERGENT B0, `(.L_x_671) ;  /* 0x0000008000007945 */ /* 0x000fe20003800200 */
[----:B--2---:R-:W-:-:S13]  /*0370*/  ISETP.GE.AND P0, PT, R4, R9, PT ;  /* 0x000000090400720c */ /* 0x004fda0003f06270 */
[----:B0-----:R-:W-:Y:S05]  /*0380*/  @P0 BRA `(.L_x_672) ;  /* 0x0000000000140947 */ /* 0x001fea0003800000 */
[----:B------:R-:W0:Y:S01]  /*0390*/  LDC.64 R4, c[0x0][0x388] ;  /* 0x0000e200ff047b82 */ /* 0x000e220000000a00 */
[----:B------:R-:W-:-:S05]  /*03a0*/  SHF.L.U32 R9, R9, 0x1, RZ ;  /* 0x0000000109097819 */ /* 0x000fca00000006ff */
[----:B0-----:R-:W-:-:S05]  /*03b0*/  IMAD.WIDE R4, R9, 0x4, R4 ;  /* 0x0000000409047825 */ /* 0x001fca00078e0204 */
[----:B------:R0:W-:Y:S04]  /*03c0*/  STG.E desc[UR6][R4.64], R0 ;  /* 0x0000000004007986 */ /* 0x0001e8000c101906 */
[----:B------:R0:W5:Y:S02]  /*03d0*/  LDG.E R9, desc[UR6][R2.64] ;  /* 0x0000000602097981 */ /* 0x000164000c1e1900 */
.L_x_672:
[----:B------:R-:W-:Y:S05]  /*03e0*/  BSYNC.RECONVERGENT B0 ;  /* 0x0000000000007941 */ /* 0x000fea0003800200 */
.L_x_671:
[----:B0----5:R-:W-:-:S04]  /*03f0*/  IMAD.SHL.U32 R3, R9, 0x2, RZ ;  /* 0x0000000209037824 */ /* 0x021fc800078e00ff */
[----:B------:R-:W-:-:S05]  /*0400*/  IMAD.WIDE R2, R3, 0x4, R6 ;  /* 0x0000000403027825 */ /* 0x000fca00078e0206 */
[----:B------:R-:W-:Y:S01]  /*0410*/  STG.E desc[UR6][R2.64+0x4], R0 ;  /* 0x0000040002007986 */ /* 0x000fe2000c101906 */
[----:B------:R-:W-:Y:S05]  /*0420*/  EXIT ;  /* 0x000000000000794d */ /* 0x000fea0003800000 */
.L_x_673:
        /* <DEDUP_REMOVED lines=13> */
.L_x_725:


//--------------------- .text._Z28count_nonzeros_in_rows_indexPfPii --------------------------
	.section	.text._Z28count_nonzeros_in_rows_indexPfPii,"ax",@progbits
	.align	128
        .global         _Z28count_nonzeros_in_rows_indexPfPii
        .type           _Z28count_nonzeros_in_rows_indexPfPii,@function
        .size           _Z28count_nonzeros_in_rows_indexPfPii,(.L_x_726 - _Z28count_nonzeros_in_rows_indexPfPii)
        .other          _Z28count_nonzeros_in_rows_indexPfPii,@"STO_CUDA_ENTRY STV_DEFAULT"
_Z28count_nonzeros_in_rows_indexPfPii:
.text._Z28count_nonzeros_in_rows_indexPfPii:
        /* <DEDUP_REMOVED lines=9> */
[----:B------:R-:W1:Y:S01]  /*0090*/  LDCU.64 UR4, c[0x0][0x358] ;  /* 0x00006b00ff0477ac */ /* 0x000e620008000a00 */
[----:B------:R-:W-:-:S05]  /*00a0*/  SHF.L.U32 R5, R7, 0x1, RZ ;  /* 0x0000000107057819 */ /* 0x000fca00000006ff */
[----:B0-----:R-:W-:Y:S02]  /*00b0*/  IMAD.WIDE.U32 R2, R5, 0x4, R2 ;  /* 0x0000000405027825 */ /* 0x001fe400078e0002 */
[----:B------:R-:W0:Y:S03]  /*00c0*/  LDC.64 R4, c[0x0][0x380] ;  /* 0x0000e000ff047b82 */ /* 0x000e260000000a00 */
[----:B-1----:R-:W2:Y:S04]  /*00d0*/  LDG.E R0, desc[UR4][R2.64+0x4] ;  /* 0x0000040402007981 */ /* 0x002ea8000c1e1900 */
[----:B------:R-:W2:Y:S01]  /*00e0*/  LDG.E R9, desc[UR4][R2.64] ;  /* 0x0000000402097981 */ /* 0x000ea2000c1e1900 */
[----:B0-----:R-:W-:Y:S01]  /*00f0*/  IMAD.WIDE.U32 R4, R7, 0x4, R4 ;  /* 0x0000000407047825 */ /* 0x001fe200078e0004 */
[----:B--2---:R-:W-:-:S04]  /*0100*/  IADD3 R0, PT, PT, R0, 0x1, -R9 ;  /* 0x0000000100007810 */ /* 0x004fc80007ffe809 */
[----:B------:R-:W-:-:S05]  /*0110*/  I2FP.F32.S32 R7, R0 ;  /* 0x0000000000077245 */ /* 0x000fca0000201400 */
[----:B------:R-:W-:Y:S01]  /*0120*/  STG.E desc[UR4][R4.64], R7 ;  /* 0x0000000704007986 */ /* 0x000fe2000c101904 */
[----:B------:R-:W-:Y:S05]  /*0130*/  EXIT ;  /* 0x000000000000794d */ /* 0x000fea0003800000 */
.L_x_674:
        /* <DEDUP_REMOVED lines=12> */
.L_x_726:


//--------------------- .text._Z20cuda_update_residualPfPiS_ii --------------------------
	.section	.text._Z20cuda_update_residualPfPiS_ii,"ax",@progbits
	.align	128
        .global         _Z20cuda_update_residualPfPiS_ii
        .type           _Z20cuda_update_residualPfPiS_ii,@function
        .size           _Z20cuda_update_residualPfPiS_ii,(.L_x_727 - _Z20cuda_update_residualPfPiS_ii)
        .other          _Z20cuda_update_residualPfPiS_ii,@"STO_CUDA_ENTRY STV_DEFAULT"
_Z20cuda_update_residualPfPiS_ii:
.text._Z20cuda_update_residualPfPiS_ii:
        /* <DEDUP_REMOVED lines=10> */
[----:B0-----:R-:W-:-:S05]  /*00a0*/  IMAD.WIDE.U32 R2, R7, 0x4, R2 ;  /* 0x0000000407027825 */ /* 0x001fca00078e0002 */
[----:B-1----:R-:W2:Y:S02]  /*00b0*/  LDG.E R0, desc[UR4][R2.64] ;  /* 0x0000000402007981 */ /* 0x002ea4000c1e1900 */
[----:B--2---:R-:W-:-:S13]  /*00c0*/  FSETP.GT.AND P0, PT, |R0|, RZ, PT ;  /* 0x000000ff0000720b */ /* 0x004fda0003f04200 */
[----:B------:R-:W-:Y:S05]  /*00d0*/  @!P0 EXIT ;  /* 0x000000000000894d */ /* 0x000fea0003800000 */
[----:B------:R-:W0:Y:S02]  /*00e0*/  LDC R6, c[0x0][0x39c] ;  /* 0x0000e700ff067b82 */ /* 0x000e240000000800 */
[----:B0-----:R-:W-:-:S13]  /*00f0*/  ISETP.GE.AND P0, PT, R6, 0x1, PT ;  /* 0x000000010600780c */ /* 0x001fda0003f06270 */
[----:B------:R-:W-:Y:S05]  /*0100*/  @!P0 EXIT ;  /* 0x000000000000894d */ /* 0x000fea0003800000 */
[C---:B------:R-:W-:Y:S01]  /*0110*/  ISETP.GE.U32.AND P1, PT, R6.reuse, 0x10, PT ;  /* 0x000000100600780c */ /* 0x040fe20003f26070 */
[----:B------:R-:W-:Y:S01]  /*0120*/  HFMA2 R8, -RZ, RZ, 0, 0 ;  /* 0x00000000ff087431 */ /* 0x000fe200000001ff */
[----:B------:R-:W-:Y:S01]  /*0130*/  LOP3.LUT R20, R6, 0xf, RZ, 0xc0, !PT ;  /* 0x0000000f06147812 */ /* 0x000fe200078ec0ff */
[----:B------:R-:W-:-:S03]  /*0140*/  IMAD R7, R7, R6, RZ ;  /* 0x0000000607077224 */ /* 0x000fc600078e02ff */
[----:B------:R-:W-:-:S07]  /*0150*/  ISETP.NE.AND P0, PT, R20, RZ, PT ;  /* 0x000000ff1400720c */ /* 0x000fce0003f05270 */
[----:B------:R-:W-:Y:S06]  /*0160*/  @!P1 BRA `(.L_x_675) ;  /* 0x0000000000ec9947 */ /* 0x000fec0003800000 */
[----:B------:R-:W-:Y:S02]  /*0170*/  LOP3.LUT R8, R6, 0x7ffffff0, RZ, 0xc0, !PT ;  /* 0x7ffffff006087812 */ /* 0x000fe400078ec0ff */
[----:B------:R-:W-:Y:S02]  /*0180*/  MOV R9, R7 ;  /* 0x0000000700097202 */ /* 0x000fe40000000f00 */
[----:B------:R-:W-:-:S07]  /*0190*/  IADD3 R10, PT, PT, -R8, RZ, RZ ;  /* 0x000000ff080a7210 */ /* 0x000fce0007ffe1ff */
.L_x_676:
[----:B------:R-:W0:Y:S08]  /*01a0*/  LDC.64 R4, c[0x0][0x388] ;  /* 0x0000e200ff047b82 */ /* 0x000e300000000a00 */
[----:B---3--:R-:W1:Y:S01]  /*01b0*/  LDC.64 R2, c[0x0][0x380] ;  /* 0x0000e000ff027b82 */ /* 0x008e620000000a00 */
[----:B0-----:R-:W-:-:S05]  /*01c0*/  IMAD.WIDE R4, R9, 0x4, R4 ;  /* 0x0000000409047825 */ /* 0x001fca00078e0204 */
[----:B------:R-:W1:Y:S01]  /*01d0*/  LDG.E R13, desc[UR4][R4.64] ;  /* 0x00000004040d7981 */ /* 0x000e62000c1e1900 */
[----:B------:R-:W-:Y:S01]  /*01e0*/  FADD R11, -R0, -RZ ;  /* 0x800000ff000b7221 */ /* 0x000fe20000000100 */
[----:B-1----:R-:W-:-:S05]  /*01f0*/  IMAD.WIDE R12, R13, 0x4, R2 ;  /* 0x000000040d0c7825 */ /* 0x002fca00078e0202 */
[----:B------:R0:W-:Y:S04]  /*0200*/  REDG.E.ADD.F32.FTZ.RN.STRONG.GPU desc[UR4][R12.64], R11 ;  /* 0x0000000b0c0079a6 */ /* 0x0001e8000c12f304 */
[----:B------:R-:W2:Y:S02]  /*0210*/  LDG.E R15, desc[UR4][R4.64+0x4] ;  /* 0x00000404040f7981 */ /* 0x000ea4000c1e1900 */
[----:B--2---:R-:W-:-:S05]  /*0220*/  IMAD.WIDE R14, R15, 0x4, R2 ;  /* 0x000000040f0e7825 */ /* 0x004fca00078e0202 */
[----:B------:R1:W-:Y:S04]  /*0230*/  REDG.E.ADD.F32.FTZ.RN.STRONG.GPU desc[UR4][R14.64], R11 ;  /* 0x0000000b0e0079a6 */ /* 0x0003e8000c12f304 */
[----:B------:R-:W2:Y:S02]  /*0240*/  LDG.E R17, desc[UR4][R4.64+0x8] ;  /* 0x0000080404117981 */ /* 0x000ea4000c1e1900 */
[----:B--2---:R-:W-:-:S05]  /*0250*/  IMAD.WIDE R16, R17, 0x4, R2 ;  /* 0x0000000411107825 */ /* 0x004fca00078e0202 */
[----:B------:R2:W-:Y:S04]  /*0260*/  REDG.E.ADD.F32.FTZ.RN.STRONG.GPU desc[UR4][R16.64], R11 ;  /* 0x0000000b100079a6 */ /* 0x0005e8000c12f304 */
[----:B------:R-:W3:Y:S02]  /*0270*/  LDG.E R19, desc[UR4][R4.64+0xc] ;  /* 0x00000c0404137981 */ /* 0x000ee4000c1e1900 */
[----:B---3--:R-:W-:-:S05]  /*0280*/  IMAD.WIDE R18, R19, 0x4, R2 ;  /* 0x0000000413127825 */ /* 0x008fca00078e0202 */
[----:B------:R3:W-:Y:S04]  /*0290*/  REDG.E.ADD.F32.FTZ.RN.STRONG.GPU desc[UR4][R18.64], R11 ;  /* 0x0000000b120079a6 */ /* 0x0007e8000c12f304 */
[----:B------:R-:W0:Y:S02]  /*02a0*/  LDG.E R21, desc[UR4][R4.64+0x10] ;  /* 0x0000100404157981 */ /* 0x000e24000c1e1900 */
[----:B0-----:R-:W-:-:S05]  /*02b0*/  IMAD.WIDE R12, R21, 0x4, R2 ;  /* 0x00000004150c7825 */ /* 0x001fca00078e0202 */
[----:B------:R0:W-:Y:S04]  /*02c0*/  REDG.E.ADD.F32.FTZ.RN.STRONG.GPU desc[UR4][R12.64], R11 ;  /* 0x0000000b0c0079a6 */ /* 0x0001e8000c12f304 */
[----:B------:R-:W1:Y:S02]  /*02d0*/  LDG.E R21, desc[UR4][R4.64+0x14] ;  /* 0x0000140404157981 */ /* 0x000e64000c1e1900 */
[----:B-1----:R-:W-:-:S05]  /*02e0*/  IMAD.WIDE R14, R21, 0x4, R2 ;  /* 0x00000004150e7825 */ /* 0x002fca00078e0202 */
        /* <DEDUP_REMOVED lines=25> */
[----:B------:R-:W2:Y:S01]  /*0480*/  LDG.E R21, desc[UR4][R4.64+0x38] ;  /* 0x0000380404157981 */ /* 0x000ea2000c1e1900 */
[----:B------:R-:W-:Y:S01]  /*0490*/  IADD3 R10, PT, PT, R10, 0x10, RZ ;  /* 0x000000100a0a7810 */ /* 0x000fe20007ffe0ff */
[----:B--2---:R-:W-:-:S05]  /*04a0*/  IMAD.WIDE R16, R21, 0x4, R2 ;  /* 0x0000000415107825 */ /* 0x004fca00078e0202 */
[----:B------:R3:W-:Y:S04]  /*04b0*/  REDG.E.ADD.F32.FTZ.RN.STRONG.GPU desc[UR4][R16.64], R11 ;  /* 0x0000000b100079a6 */ /* 0x0007e8000c12f304 */
[----:B------:R-:W2:Y:S01]  /*04c0*/  LDG.E R21, desc[UR4][R4.64+0x3c] ;  /* 0x00003c0404157981 */ /* 0x000ea2000c1e1900 */
[----:B------:R-:W-:Y:S02]  /*04d0*/  ISETP.NE.AND P1, PT, R10, RZ, PT ;  /* 0x000000ff0a00720c */ /* 0x000fe40003f25270 */
[----:B------:R-:W-:Y:S01]  /*04e0*/  IADD3 R9, PT, PT, R9, 0x10, RZ ;  /* 0x0000001009097810 */ /* 0x000fe20007ffe0ff */
[----:B--2---:R-:W-:-:S05]  /*04f0*/  IMAD.WIDE R2, R21, 0x4, R2 ;  /* 0x0000000415027825 */ /* 0x004fca00078e0202 */
[----:B------:R3:W-:Y:S05]  /*0500*/  REDG.E.ADD.F32.FTZ.RN.STRONG.GPU desc[UR4][R2.64], R11 ;  /* 0x0000000b020079a6 */ /* 0x0007ea000c12f304 */
[----:B------:R-:W-:Y:S05]  /*0510*/  @P1 BRA `(.L_x_676) ;  /* 0xfffffffc00201947 */ /* 0x000fea000383ffff */
.L_x_675:
[----:B------:R-:W-:Y:S05]  /*0520*/  @!P0 EXIT ;  /* 0x000000000000894d */ /* 0x000fea0003800000 */
[----:B------:R-:W-:Y:S02]  /*0530*/  ISETP.GE.U32.AND P0, PT, R20, 0x8, PT ;  /* 0x000000081400780c */ /* 0x000fe40003f06070 */
[----:B---3--:R-:W-:-:S04]  /*0540*/  LOP3.LUT R18, R6, 0x7, RZ, 0xc0, !PT ;  /* 0x0000000706127812 */ /* 0x008fc800078ec0ff */
[----:B------:R-:W-:-:S07]  /*0550*/  ISETP.NE.AND P1, PT, R18, RZ, PT ;  /* 0x000000ff1200720c */ /* 0x000fce0003f25270 */
[----:B------:R-:W-:Y:S06]  /*0560*/  @!P0 BRA `(.L_x_677) ;  /* 0x0000000000788947 */ /* 0x000fec0003800000 */
[----:B------:R-:W0:Y:S01]  /*0570*/  LDC.64 R2, c[0x0][0x388] ;  /* 0x0000e200ff027b82 */ /* 0x000e220000000a00 */
[----:B------:R-:W-:-:S05]  /*0580*/  IADD3 R5, PT, PT, R7, R8, RZ ;  /* 0x0000000807057210 */ /* 0x000fca0007ffe0ff */
[----:B0-----:R-:W-:Y:S02]  /*0590*/  IMAD.WIDE R2, R5, 0x4, R2 ;  /* 0x0000000405027825 */ /* 0x001fe400078e0202 */
[----:B------:R-:W0:Y:S03]  /*05a0*/  LDC.64 R4, c[0x0][0x380] ;  /* 0x0000e000ff047b82 */ /* 0x000e260000000a00 */
[----:B------:R-:W0:Y:S01]  /*05b0*/  LDG.E R11, desc[UR4][R2.64] ;  /* 0x00000004020b7981 */ /* 0x000e22000c1e1900 */
[----:B------:R-:W-:Y:S01]  /*05c0*/  FADD R9, -R0, -RZ ;  /* 0x800000ff00097221 */ /* 0x000fe20000000100 */
[----:B0-----:R-:W-:-:S05]  /*05d0*/  IMAD.WIDE R10, R11, 0x4, R4 ;  /* 0x000000040b0a7825 */ /* 0x001fca00078e0204 */
        /* <DEDUP_REMOVED lines=19> */
[----:B------:R-:W2:Y:S02]  /*0710*/  LDG.E R19, desc[UR4][R2.64+0x1c] ;  /* 0x00001c0402137981 */ /* 0x000ea4000c1e1900 */
[----:B--2---:R-:W-:-:S05]  /*0720*/  IMAD.WIDE R4, R19, 0x4, R4 ;  /* 0x0000000413047825 */ /* 0x004fca00078e0204 */
[----:B------:R3:W-:Y:S01]  /*0730*/  REDG.E.ADD.F32.FTZ.RN.STRONG.GPU desc[UR4][R4.64], R9 ;  /* 0x00000009040079a6 */ /* 0x0007e2000c12f304 */
[----:B------:R-:W-:-:S07]  /*0740*/  IADD3 R8, PT, PT, R8, 0x8, RZ ;  /* 0x0000000808087810 */ /* 0x000fce0007ffe0ff */
.L_x_677:
[----:B------:R-:W-:Y:S05]  /*0750*/  @!P1 EXIT ;  /* 0x000000000000994d */ /* 0x000fea0003800000 */
[----:B------:R-:W-:Y:S02]  /*0760*/  ISETP.GE.U32.AND P0, PT, R18, 0x4, PT ;  /* 0x000000041200780c */ /* 0x000fe40003f06070 */
[----:B------:R-:W-:-:S04]  /*0770*/  LOP3.LUT R6, R6, 0x3, RZ, 0xc0, !PT ;  /* 0x0000000306067812 */ /* 0x000fc800078ec0ff */
[----:B------:R-:W-:-:S07]  /*0780*/  ISETP.NE.AND P1, PT, R6, RZ, PT ;  /* 0x000000ff0600720c */ /* 0x000fce0003f25270 */
[----:B------:R-:W-:Y:S06]  /*0790*/  @!P0 BRA `(.L_x_678) ;  /* 0x0000000000488947 */ /* 0x000fec0003800000 */
[----:B------:R-:W0:Y:S01]  /*07a0*/  LDC.64 R2, c[0x0][0x388] ;  /* 0x0000e200ff027b82 */ /* 0x000e220000000a00 */
[----:B---3--:R-:W-:-:S07]  /*07b0*/  IADD3 R15, PT, PT, R7, R8, RZ ;  /* 0x00000008070f7210 */ /* 0x008fce0007ffe0ff */
[----:B------:R-:W1:Y:S01]  /*07c0*/  LDC.64 R12, c[0x0][0x380] ;  /* 0x0000e000ff0c7b82 */ /* 0x000e620000000a00 */
        /* <DEDUP_REMOVED lines=15> */
.L_x_678:
[----:B------:R-:W-:Y:S05]  /*08c0*/  @!P1 EXIT ;  /* 0x000000000000994d */ /* 0x000fea0003800000 */
[----:B0--3--:R-:W0:Y:S01]  /*08d0*/  LDC.64 R12, c[0x0][0x380] ;  /* 0x0000e000ff0c7b82 */ /* 0x009e220000000a00 */
[----:B------:R-:W-:Y:S02]  /*08e0*/  IADD3 R7, PT, PT, R7, R8, RZ ;  /* 0x0000000807077210 */ /* 0x000fe40007ffe0ff */
[----:B------:R-:W-:-:S05]  /*08f0*/  IADD3 R6, PT, PT, -R6, RZ, RZ ;  /* 0x000000ff06067210 */ /* 0x000fca0007ffe1ff */
[----:B------:R-:W1:Y:S02]  /*0900*/  LDC.64 R10, c[0x0][0x388] ;  /* 0x0000e200ff0a7b82 */ /* 0x000e640000000a00 */
.L_x_679:
[----:B-1----:R-:W-:-:S06]  /*0910*/  IMAD.WIDE R2, R7, 0x4, R10 ;  /* 0x0000000407027825 */ /* 0x002fcc00078e020a */
[----:B------:R-:W0:Y:S01]  /*0920*/  LDG.E R3, desc[UR4][R2.64] ;  /* 0x0000000402037981 */ /* 0x000e22000c1e1900 */
[----:B------:R-:W-:Y:S01]  /*0930*/  IADD3 R6, PT, PT, R6, 0x1, RZ ;  /* 0x0000000106067810 */ /* 0x000fe20007ffe0ff */
[----:B--2---:R-:W-:-:S03]  /*0940*/  FADD R9, -R0, -RZ ;  /* 0x800000ff00097221 */ /* 0x004fc60000000100 */
[----:B------:R-:W-:Y:S02]  /*0950*/  ISETP.NE.AND P0, PT, R6, RZ, PT ;  /* 0x000000ff0600720c */ /* 0x000fe40003f05270 */
[----:B------:R-:W-:Y:S01]  /*0960*/  IADD3 R7, PT, PT, R7, 0x1, RZ ;  /* 0x0000000107077810 */ /* 0x000fe20007ffe0ff */
[----:B0-----:R-:W-:-:S05]  /*0970*/  IMAD.WIDE R4, R3, 0x4, R12 ;  /* 0x0000000403047825 */ /* 0x001fca00078e020c */
[----:B------:R2:W-:Y:S05]  /*0980*/  REDG.E.ADD.F32.FTZ.RN.STRONG.GPU desc[UR4][R4.64], R9 ;  /* 0x00000009040079a6 */ /* 0x0005ea000c12f304 */
[----:B------:R-:W-:Y:S05]  /*0990*/  @P0 BRA `(.L_x_679) ;  /* 0xfffffffc00dc0947 */ /* 0x000fea000383ffff */
[----:B------:R-:W-:Y:S05]  /*09a0*/  EXIT ;  /* 0x000000000000794d */ /* 0x000fea0003800000 */
.L_x_680:
        /* <DEDUP_REMOVED lines=13> */
.L_x_727:


//--------------------- .nv.shared.reserved.0     --------------------------
	.section	.nv.shared.reserved.0,"aw",@nobits
	.weak		__nv_reservedSMEM_offset_0_alias
	.size		__nv_reservedSMEM_offset_0_alias, 0, 64
	.other		__nv_reservedSMEM_offset_0_alias,@"STO_CUDA_RESERVED_SHARED STV_DEFAULT"
__nv_reservedSMEM_offset_0_alias:
	.zero		0
	.zero		64


//--------------------- .nv.constant0._Z12countSupportPfiPi --------------------------
	.section	.nv.constant0._Z12countSupportPfiPi,"a",@progbits
	.sectionflags	@""
	.align	4
.nv.constant0._Z12countSupportPfiPi:
	.zero		920


//--------------------- .nv.constant0._Z18cudaUpdateResidualPfPiS_S_ii --------------------------
	.section	.nv.constant0._Z18cudaUpdateResidualPfPiS_S_ii,"a",@progbits
	.sectionflags	@""
	.align	4
.nv.constant0._Z18cudaUpdateResidualPfPiS_S_ii:
	.zero		936


//--------------------- .nv.constant0._Z16cudaUpdateSignalPfiS_ --------------------------
	.section	.nv.constant0._Z16cudaUpdateSignalPfiS_,"a",@progbits
	.sectionflags	@""
	.align	4
.nv.constant0._Z16cudaUpdateSignalPfiS_:
	.zero		920


//--------------------- .nv.constant0._Z10thresholdKPfPiiS0_i --------------------------
	.section	.nv.constant0._Z10thresholdKPfPiiS0_i,"a",@progbits
	.sectionflags	@""
	.align	4
.nv.constant0._Z10thresholdKPfPiiS0_i:
	.zero		932


//--------------------- .nv.constant0._Z40cuda_adaptive_robust_l0_score_and_updatePfiiiiiS_PiifS_ --------------------------
	.section	.nv.constant0._Z40cuda_adaptive_robust_l0_score_and_updatePfiiiiiS_PiifS_,"a",@progbits
	.sectionflags	@""
	.align	4
.nv.constant0._Z40cuda_adaptive_robust_l0_score_and_updatePfiiiiiS_PiifS_:
	.zero		960


//--------------------- .nv.constant0._Z13find_nonzerosPfS_iiiifS_ --------------------------
	.section	.nv.constant0._Z13find_nonzerosPfS_iiiifS_,"a",@progbits
	.sectionflags	@""
	.align	4
.nv.constant0._Z13find_nonzerosPfS_iiiifS_:
	.zero		944


//--------------------- .nv.constant0._Z17get_probs_nonzeroPfS_iii --------------------------
	.section	.nv.constant0._Z17get_probs_nonzeroPfS_iii,"a",@progbits
	.sectionflags	@""
	.align	4
.nv.constant0._Z17get_probs_nonzeroPfS_iii:
	.zero		924


//--------------------- .nv.constant0._Z25compute_prob_zero_at_zeroPfiii --------------------------
	.section	.nv.constant0._Z25compute_prob_zero_at_zeroPfiii,"a",@progbits
	.sectionflags	@""
	.align	4
.nv.constant0._Z25compute_prob_zero_at_zeroPfiii:
	.zero		916


//--------------------- .nv.constant0._Z23cuda_det_robust_l0_stepPfS_Piiififi --------------------------
	.section	.nv.constant0._Z23cuda_det_robust_l0_stepPfS_Piiififi,"a",@progbits
	.sectionflags	@""
	.align	4
.nv.constant0._Z23cuda_det_robust_l0_stepPfS_Piiififi:
	.zero		944


//--------------------- .nv.constant0._Z32cuda_update_signal_det_robust_l0PfS_S_S_PiiifS0_i --------------------------
	.section	.nv.constant0._Z32cuda_update_signal_det_robust_l0PfS_S_S_PiiifS0_i,"a",@progbits
	.sectionflags	@""
	.align	4
.nv.constant0._Z32cuda_update_signal_det_robust_l0PfS_S_S_PiiifS0_i:
	.zero		964


//--------------------- .nv.constant0._Z33cuda_compute_scores_det_robust_l0PiPfS0_iiS0_S_if --------------------------
	.section	.nv.constant0._Z33cuda_compute_scores_det_robust_l0PiPfS0_iiS0_S_if,"a",@progbits
	.sectionflags	@""
	.align	4
.nv.constant0._Z33cuda_compute_scores_det_robust_l0PiPfS0_iiS0_S_if:
	.zero		952


//--------------------- .nv.constant0._Z30cuda_deterministic_prob_zero_uPfiiS_Pii --------------------------
	.section	.nv.constant0._Z30cuda_deterministic_prob_zero_uPfiiS_Pii,"a",@progbits
	.sectionflags	@""
	.align	4
.nv.constant0._Z30cuda_deterministic_prob_zero_uPfiiS_Pii:
	.zero		932


//--------------------- .nv.constant0._Z28cuda_update_signal_robust_l0PfPiS_S_S_S0_iifS0_i --------------------------
	.section	.nv.constant0._Z28cuda_update_signal_robust_l0PfPiS_S_S_S0_iifS0_i,"a",@progbits
	.sectionflags	@""
	.align	4
.nv.constant0._Z28cuda_update_signal_robust_l0PfPiS_S_S_S0_iifS0_i:
	.zero		972


//--------------------- .nv.constant0._Z19cuda_compute_scoresPiS_PfS0_iiS0_S_i --------------------------
	.section	.nv.constant0._Z19cuda_compute_scoresPiS_PfS0_iiS0_S_i,"a",@progbits
	.sectionflags	@""
	.align	4
.nv.constant0._Z19cuda_compute_scoresPiS_PfS0_iiS0_S_i:
	.zero		956


//--------------------- .nv.constant0._Z23cuda_sample_prob_zero_uPiPfiiS0_S_i --------------------------
	.section	.nv.constant0._Z23cuda_sample_prob_zero_uPiPfiiS0_S_i,"a",@progbits
	.sectionflags	@""
	.align	4
.nv.constant0._Z23cuda_sample_prob_zero_uPiPfiiS0_S_i:
	.zero		940


//--------------------- .nv.constant0._Z22cuda_compute_scores_l0PfS_S_S_PiS0_iiii --------------------------
	.section	.nv.constant0._Z22cuda_compute_scores_l0PfS_S_S_PiS0_iiii,"a",@progbits
	.sectionflags	@""
	.align	4
.nv.constant0._Z22cuda_compute_scores_l0PfS_S_S_PiS0_iiii:
	.zero		960


//--------------------- .nv.constant0._Z25cuda_compute_scores_lddsrPfS_S_S_PiS0_iii --------------------------
	.section	.nv.constant0._Z25cuda_compute_scores_lddsrPfS_S_S_PiS0_iii,"a",@progbits
	.sectionflags	@""
	.align	4
.nv.constant0._Z25cuda_compute_scores_lddsrPfS_S_S_PiS0_iii:
	.zero		956


//--------------------- .nv.constant0._Z21cuda_update_scores_erPfS_S_PiS_S0_S0_iii --------------------------
	.section	.nv.constant0._Z21cuda_update_scores_erPfS_S_PiS_S0_S0_iii,"a",@progbits
	.sectionflags	@""
	.align	4
.nv.constant0._Z21cuda_update_scores_erPfS_S_PiS_S0_S0_iii:
	.zero		964


//--------------------- .nv.constant0._Z22cuda_compute_scores_erPfS_S_PiS_S_ii --------------------------
	.section	.nv.constant0._Z22cuda_compute_scores_erPfS_S_PiS_S_ii,"a",@progbits
	.sectionflags	@""
	.align	4
.nv.constant0._Z22cuda_compute_scores_erPfS_S_PiS_S_ii:
	.zero		952


//--------------------- .nv.constant0._Z23cuda_update_scores_ssmpPfS_S_PiS_S0_S0_iii --------------------------
	.section	.nv.constant0._Z23cuda_update_scores_ssmpPfS_S_PiS_S0_S0_iii,"a",@progbits
	.sectionflags	@""
	.align	4
.nv.constant0._Z23cuda_update_scores_ssmpPfS_S_PiS_S0_S0_iii:
	.zero		964


//--------------------- .nv.constant0._Z24cuda_compute_scores_ssmpPfS_S_PiS_S_ii --------------------------
	.section	.nv.constant0._Z24cuda_compute_scores_ssmpPfS_S_PiS_S_ii,"a",@progbits
	.sectionflags	@""
	.align	4
.nv.constant0._Z24cuda_compute_scores_ssmpPfS_S_PiS_S_ii:
	.zero		952


//--------------------- .nv.constant0._Z23cuda_compute_scores_smpPfS_PiS_ii --------------------------
	.section	.nv.constant0._Z23cuda_compute_scores_smpPfS_PiS_ii,"a",@progbits
	.sectionflags	@""
	.align	4
.nv.constant0._Z23cuda_compute_scores_smpPfS_PiS_ii:
	.zero		936


//--------------------- .nv.constant0._Z16create_row_indexPiS_ii --------------------------
	.section	.nv.constant0._Z16create_row_indexPiS_ii,"a",@progbits
	.sectionflags	@""
	.align	4
.nv.constant0._Z16create_row_indexPiS_ii:
	.zero		920


//--------------------- .nv.constant0._Z28count_nonzeros_in_rows_indexPfPii --------------------------
	.section	.nv.constant0._Z28count_nonzeros_in_rows_indexPfPii,"a",@progbits
	.sectionflags	@""
	.align	4
.nv.constant0._Z28count_nonzeros_in_rows_indexPfPii:
	.zero		916


//--------------------- .nv.constant0._Z20cuda_update_residualPfPiS_ii --------------------------
	.section	.nv.constant0._Z20cuda_update_residualPfPiS_ii,"a",@progbits
	.sectionflags	@""
	.align	4
.nv.constant0._Z20cuda_update_residualPfPiS_ii:
	.zero		928


//--------------------- SYMBOLS --------------------------

	.type		.nv.reservedSmem.offset0,@object
	.size		.nv.reservedSmem.offset0,0x4
